//
// Generated by NVIDIA NVVM Compiler
//
// Compiler Build ID: CL-36424714
// Cuda compilation tools, release 13.0, V13.0.88
// Based on NVVM 20.0.0
//

.version 9.0
.target sm_100
.address_size 64

	// .globl	_Z5eulerPfS_S_S_S_f
.global .align 4 .b8 precalc_xorwow_matrix[102400];
.global .align 4 .b8 precalc_xorwow_offset_matrix[102400];
.global .align 4 .b8 mrg32k3aM1[2304];
.global .align 4 .b8 mrg32k3aM2[2304];
.global .align 4 .b8 mrg32k3aM1SubSeq[2016];
.global .align 4 .b8 mrg32k3aM2SubSeq[2016];
.global .align 4 .b8 mrg32k3aM1Seq[2304];
.global .align 4 .b8 mrg32k3aM2Seq[2304];
.const .align 8 .b8 __cr_lgamma_table[72];
.extern .shared .align 16 .b8 data[];

.visible .entry _Z5eulerPfS_S_S_S_f(
	.param .u64 .ptr .align 1 _Z5eulerPfS_S_S_S_f_param_0,
	.param .u64 .ptr .align 1 _Z5eulerPfS_S_S_S_f_param_1,
	.param .u64 .ptr .align 1 _Z5eulerPfS_S_S_S_f_param_2,
	.param .u64 .ptr .align 1 _Z5eulerPfS_S_S_S_f_param_3,
	.param .u64 .ptr .align 1 _Z5eulerPfS_S_S_S_f_param_4,
	.param .f32 _Z5eulerPfS_S_S_S_f_param_5
)
{
	.local .align 8 .b8 	__local_depot0[48];
	.reg .b64 	%SP;
	.reg .b64 	%SPL;
	.reg .pred 	%p<71>;
	.reg .b32 	%r<1248>;
	.reg .b32 	%f<73>;
	.reg .b64 	%rd<41>;

	mov.u64 	%SPL, __local_depot0;
	ld.param.u64 	%rd11, [_Z5eulerPfS_S_S_S_f_param_1];
	ld.param.u64 	%rd12, [_Z5eulerPfS_S_S_S_f_param_2];
	ld.param.u64 	%rd13, [_Z5eulerPfS_S_S_S_f_param_3];
	ld.param.u64 	%rd14, [_Z5eulerPfS_S_S_S_f_param_4];
	ld.param.f32 	%f13, [_Z5eulerPfS_S_S_S_f_param_5];
	cvta.to.global.u64 	%rd15, %rd11;
	cvta.to.global.u64 	%rd16, %rd13;
	cvta.to.global.u64 	%rd17, %rd14;
	cvta.to.global.u64 	%rd18, %rd12;
	add.u64 	%rd1, %SPL, 0;
	mov.u32 	%r1, %ntid.x;
	mov.u32 	%r2, %ctaid.x;
	mov.u32 	%r3, %tid.x;
	mad.lo.s32 	%r4, %r1, %r2, %r3;
	mul.wide.u32 	%rd20, %r2, 4;
	add.s64 	%rd21, %rd18, %rd20;
	ld.global.f32 	%f1, [%rd21];
	add.s64 	%rd22, %rd17, %rd20;
	ld.global.f32 	%f2, [%rd22];
	add.s64 	%rd23, %rd16, %rd20;
	ld.global.f32 	%f3, [%rd23];
	add.s64 	%rd24, %rd15, %rd20;
	ld.global.f32 	%f4, [%rd24];
	mov.b32 	%r971, -9920396;
	mov.b32 	%r567, -771510409;
	st.local.v2.u32 	[%rd1], {%r567, %r971};
	mov.b32 	%r969, -123459836;
	mov.b32 	%r970, -308902214;
	st.local.v2.u32 	[%rd1+8], {%r970, %r969};
	mov.b32 	%r967, -127593864;
	mov.b32 	%r968, -589760388;
	st.local.v2.u32 	[%rd1+16], {%r968, %r967};
	setp.eq.s32 	%p1, %r4, 0;
	@%p1 bra 	$L__BB0_115;
	cvt.s64.s32 	%rd40, %r4;
	mov.b32 	%r954, 0;
	mov.b32 	%r971, -9920396;
	mov.b32 	%r970, -308902214;
	mov.b32 	%r969, -123459836;
	mov.b32 	%r968, -589760388;
	mov.b32 	%r967, -127593864;
$L__BB0_2:
	mov.u64 	%rd3, %rd40;
	and.b64  	%rd4, %rd3, 3;
	setp.eq.s64 	%p2, %rd4, 0;
	@%p2 bra 	$L__BB0_114;
	mul.wide.u32 	%rd25, %r954, 3200;
	mov.u64 	%rd26, precalc_xorwow_matrix;
	add.s64 	%rd5, %rd26, %rd25;
	mov.b32 	%r967, 0;
	mov.u32 	%r968, %r967;
	mov.u32 	%r969, %r967;
	mov.u32 	%r970, %r967;
	mov.u32 	%r971, %r967;
	mov.u32 	%r960, %r967;
$L__BB0_4:
	mul.wide.u32 	%rd27, %r960, 4;
	add.s64 	%rd28, %rd1, %rd27;
	ld.local.u32 	%r17, [%rd28+4];
	shl.b32 	%r18, %r960, 5;
	mov.b32 	%r966, 0;
$L__BB0_5:
	.pragma "nounroll";
	shr.u32 	%r576, %r17, %r966;
	and.b32  	%r577, %r576, 1;
	setp.eq.b32 	%p3, %r577, 1;
	not.pred 	%p4, %p3;
	add.s32 	%r578, %r18, %r966;
	mul.lo.s32 	%r579, %r578, 5;
	mul.wide.u32 	%rd29, %r579, 4;
	add.s64 	%rd6, %rd5, %rd29;
	@%p4 bra 	$L__BB0_7;
	ld.global.u32 	%r580, [%rd6];
	xor.b32  	%r971, %r971, %r580;
	ld.global.u32 	%r581, [%rd6+4];
	xor.b32  	%r970, %r970, %r581;
	ld.global.u32 	%r582, [%rd6+8];
	xor.b32  	%r969, %r969, %r582;
	ld.global.u32 	%r583, [%rd6+12];
	xor.b32  	%r968, %r968, %r583;
	ld.global.u32 	%r584, [%rd6+16];
	xor.b32  	%r967, %r967, %r584;
$L__BB0_7:
	and.b32  	%r586, %r576, 2;
	setp.eq.s32 	%p5, %r586, 0;
	@%p5 bra 	$L__BB0_9;
	ld.global.u32 	%r587, [%rd6+20];
	xor.b32  	%r971, %r971, %r587;
	ld.global.u32 	%r588, [%rd6+24];
	xor.b32  	%r970, %r970, %r588;
	ld.global.u32 	%r589, [%rd6+28];
	xor.b32  	%r969, %r969, %r589;
	ld.global.u32 	%r590, [%rd6+32];
	xor.b32  	%r968, %r968, %r590;
	ld.global.u32 	%r591, [%rd6+36];
	xor.b32  	%r967, %r967, %r591;
$L__BB0_9:
	and.b32  	%r593, %r576, 4;
	setp.eq.s32 	%p6, %r593, 0;
	@%p6 bra 	$L__BB0_11;
	ld.global.u32 	%r594, [%rd6+40];
	xor.b32  	%r971, %r971, %r594;
	ld.global.u32 	%r595, [%rd6+44];
	xor.b32  	%r970, %r970, %r595;
	ld.global.u32 	%r596, [%rd6+48];
	xor.b32  	%r969, %r969, %r596;
	ld.global.u32 	%r597, [%rd6+52];
	xor.b32  	%r968, %r968, %r597;
	ld.global.u32 	%r598, [%rd6+56];
	xor.b32  	%r967, %r967, %r598;
$L__BB0_11:
	and.b32  	%r600, %r576, 8;
	setp.eq.s32 	%p7, %r600, 0;
	@%p7 bra 	$L__BB0_13;
	ld.global.u32 	%r601, [%rd6+60];
	xor.b32  	%r971, %r971, %r601;
	ld.global.u32 	%r602, [%rd6+64];
	xor.b32  	%r970, %r970, %r602;
	ld.global.u32 	%r603, [%rd6+68];
	xor.b32  	%r969, %r969, %r603;
	ld.global.u32 	%r604, [%rd6+72];
	xor.b32  	%r968, %r968, %r604;
	ld.global.u32 	%r605, [%rd6+76];
	xor.b32  	%r967, %r967, %r605;
$L__BB0_13:
	and.b32  	%r607, %r576, 16;
	setp.eq.s32 	%p8, %r607, 0;
	@%p8 bra 	$L__BB0_15;
	ld.global.u32 	%r608, [%rd6+80];
	xor.b32  	%r971, %r971, %r608;
	ld.global.u32 	%r609, [%rd6+84];
	xor.b32  	%r970, %r970, %r609;
	ld.global.u32 	%r610, [%rd6+88];
	xor.b32  	%r969, %r969, %r610;
	ld.global.u32 	%r611, [%rd6+92];
	xor.b32  	%r968, %r968, %r611;
	ld.global.u32 	%r612, [%rd6+96];
	xor.b32  	%r967, %r967, %r612;
$L__BB0_15:
	and.b32  	%r614, %r576, 32;
	setp.eq.s32 	%p9, %r614, 0;
	@%p9 bra 	$L__BB0_17;
	ld.global.u32 	%r615, [%rd6+100];
	xor.b32  	%r971, %r971, %r615;
	ld.global.u32 	%r616, [%rd6+104];
	xor.b32  	%r970, %r970, %r616;
	ld.global.u32 	%r617, [%rd6+108];
	xor.b32  	%r969, %r969, %r617;
	ld.global.u32 	%r618, [%rd6+112];
	xor.b32  	%r968, %r968, %r618;
	ld.global.u32 	%r619, [%rd6+116];
	xor.b32  	%r967, %r967, %r619;
$L__BB0_17:
	and.b32  	%r621, %r576, 64;
	setp.eq.s32 	%p10, %r621, 0;
	@%p10 bra 	$L__BB0_19;
	ld.global.u32 	%r622, [%rd6+120];
	xor.b32  	%r971, %r971, %r622;
	ld.global.u32 	%r623, [%rd6+124];
	xor.b32  	%r970, %r970, %r623;
	ld.global.u32 	%r624, [%rd6+128];
	xor.b32  	%r969, %r969, %r624;
	ld.global.u32 	%r625, [%rd6+132];
	xor.b32  	%r968, %r968, %r625;
	ld.global.u32 	%r626, [%rd6+136];
	xor.b32  	%r967, %r967, %r626;
$L__BB0_19:
	and.b32  	%r628, %r576, 128;
	setp.eq.s32 	%p11, %r628, 0;
	@%p11 bra 	$L__BB0_21;
	ld.global.u32 	%r629, [%rd6+140];
	xor.b32  	%r971, %r971, %r629;
	ld.global.u32 	%r630, [%rd6+144];
	xor.b32  	%r970, %r970, %r630;
	ld.global.u32 	%r631, [%rd6+148];
	xor.b32  	%r969, %r969, %r631;
	ld.global.u32 	%r632, [%rd6+152];
	xor.b32  	%r968, %r968, %r632;
	ld.global.u32 	%r633, [%rd6+156];
	xor.b32  	%r967, %r967, %r633;
$L__BB0_21:
	and.b32  	%r635, %r576, 256;
	setp.eq.s32 	%p12, %r635, 0;
	@%p12 bra 	$L__BB0_23;
	ld.global.u32 	%r636, [%rd6+160];
	xor.b32  	%r971, %r971, %r636;
	ld.global.u32 	%r637, [%rd6+164];
	xor.b32  	%r970, %r970, %r637;
	ld.global.u32 	%r638, [%rd6+168];
	xor.b32  	%r969, %r969, %r638;
	ld.global.u32 	%r639, [%rd6+172];
	xor.b32  	%r968, %r968, %r639;
	ld.global.u32 	%r640, [%rd6+176];
	xor.b32  	%r967, %r967, %r640;
$L__BB0_23:
	and.b32  	%r642, %r576, 512;
	setp.eq.s32 	%p13, %r642, 0;
	@%p13 bra 	$L__BB0_25;
	ld.global.u32 	%r643, [%rd6+180];
	xor.b32  	%r971, %r971, %r643;
	ld.global.u32 	%r644, [%rd6+184];
	xor.b32  	%r970, %r970, %r644;
	ld.global.u32 	%r645, [%rd6+188];
	xor.b32  	%r969, %r969, %r645;
	ld.global.u32 	%r646, [%rd6+192];
	xor.b32  	%r968, %r968, %r646;
	ld.global.u32 	%r647, [%rd6+196];
	xor.b32  	%r967, %r967, %r647;
$L__BB0_25:
	and.b32  	%r649, %r576, 1024;
	setp.eq.s32 	%p14, %r649, 0;
	@%p14 bra 	$L__BB0_27;
	ld.global.u32 	%r650, [%rd6+200];
	xor.b32  	%r971, %r971, %r650;
	ld.global.u32 	%r651, [%rd6+204];
	xor.b32  	%r970, %r970, %r651;
	ld.global.u32 	%r652, [%rd6+208];
	xor.b32  	%r969, %r969, %r652;
	ld.global.u32 	%r653, [%rd6+212];
	xor.b32  	%r968, %r968, %r653;
	ld.global.u32 	%r654, [%rd6+216];
	xor.b32  	%r967, %r967, %r654;
$L__BB0_27:
	and.b32  	%r656, %r576, 2048;
	setp.eq.s32 	%p15, %r656, 0;
	@%p15 bra 	$L__BB0_29;
	ld.global.u32 	%r657, [%rd6+220];
	xor.b32  	%r971, %r971, %r657;
	ld.global.u32 	%r658, [%rd6+224];
	xor.b32  	%r970, %r970, %r658;
	ld.global.u32 	%r659, [%rd6+228];
	xor.b32  	%r969, %r969, %r659;
	ld.global.u32 	%r660, [%rd6+232];
	xor.b32  	%r968, %r968, %r660;
	ld.global.u32 	%r661, [%rd6+236];
	xor.b32  	%r967, %r967, %r661;
$L__BB0_29:
	and.b32  	%r663, %r576, 4096;
	setp.eq.s32 	%p16, %r663, 0;
	@%p16 bra 	$L__BB0_31;
	ld.global.u32 	%r664, [%rd6+240];
	xor.b32  	%r971, %r971, %r664;
	ld.global.u32 	%r665, [%rd6+244];
	xor.b32  	%r970, %r970, %r665;
	ld.global.u32 	%r666, [%rd6+248];
	xor.b32  	%r969, %r969, %r666;
	ld.global.u32 	%r667, [%rd6+252];
	xor.b32  	%r968, %r968, %r667;
	ld.global.u32 	%r668, [%rd6+256];
	xor.b32  	%r967, %r967, %r668;
$L__BB0_31:
	and.b32  	%r670, %r576, 8192;
	setp.eq.s32 	%p17, %r670, 0;
	@%p17 bra 	$L__BB0_33;
	ld.global.u32 	%r671, [%rd6+260];
	xor.b32  	%r971, %r971, %r671;
	ld.global.u32 	%r672, [%rd6+264];
	xor.b32  	%r970, %r970, %r672;
	ld.global.u32 	%r673, [%rd6+268];
	xor.b32  	%r969, %r969, %r673;
	ld.global.u32 	%r674, [%rd6+272];
	xor.b32  	%r968, %r968, %r674;
	ld.global.u32 	%r675, [%rd6+276];
	xor.b32  	%r967, %r967, %r675;
$L__BB0_33:
	and.b32  	%r677, %r576, 16384;
	setp.eq.s32 	%p18, %r677, 0;
	@%p18 bra 	$L__BB0_35;
	ld.global.u32 	%r678, [%rd6+280];
	xor.b32  	%r971, %r971, %r678;
	ld.global.u32 	%r679, [%rd6+284];
	xor.b32  	%r970, %r970, %r679;
	ld.global.u32 	%r680, [%rd6+288];
	xor.b32  	%r969, %r969, %r680;
	ld.global.u32 	%r681, [%rd6+292];
	xor.b32  	%r968, %r968, %r681;
	ld.global.u32 	%r682, [%rd6+296];
	xor.b32  	%r967, %r967, %r682;
$L__BB0_35:
	and.b32  	%r684, %r576, 32768;
	setp.eq.s32 	%p19, %r684, 0;
	@%p19 bra 	$L__BB0_37;
	ld.global.u32 	%r685, [%rd6+300];
	xor.b32  	%r971, %r971, %r685;
	ld.global.u32 	%r686, [%rd6+304];
	xor.b32  	%r970, %r970, %r686;
	ld.global.u32 	%r687, [%rd6+308];
	xor.b32  	%r969, %r969, %r687;
	ld.global.u32 	%r688, [%rd6+312];
	xor.b32  	%r968, %r968, %r688;
	ld.global.u32 	%r689, [%rd6+316];
	xor.b32  	%r967, %r967, %r689;
$L__BB0_37:
	add.s32 	%r966, %r966, 16;
	setp.ne.s32 	%p20, %r966, 32;
	@%p20 bra 	$L__BB0_5;
	mad.lo.s32 	%r690, %r960, -31, %r18;
	add.s32 	%r960, %r690, 1;
	setp.ne.s32 	%p21, %r960, 5;
	@%p21 bra 	$L__BB0_4;
	st.local.u32 	[%rd1+4], %r971;
	st.local.v2.u32 	[%rd1+8], {%r970, %r969};
	st.local.v2.u32 	[%rd1+16], {%r968, %r967};
	setp.eq.s64 	%p22, %rd4, 1;
	@%p22 bra 	$L__BB0_114;
	mov.b32 	%r967, 0;
	mov.u32 	%r968, %r967;
	mov.u32 	%r969, %r967;
	mov.u32 	%r970, %r967;
	mov.u32 	%r971, %r967;
	mov.u32 	%r1052, %r967;
$L__BB0_41:
	mul.wide.u32 	%rd30, %r1052, 4;
	add.s64 	%rd31, %rd1, %rd30;
	ld.local.u32 	%r193, [%rd31+4];
	shl.b32 	%r194, %r1052, 5;
	mov.b32 	%r1058, 0;
$L__BB0_42:
	.pragma "nounroll";
	shr.u32 	%r693, %r193, %r1058;
	and.b32  	%r694, %r693, 1;
	setp.eq.b32 	%p23, %r694, 1;
	not.pred 	%p24, %p23;
	add.s32 	%r695, %r194, %r1058;
	mul.lo.s32 	%r696, %r695, 5;
	mul.wide.u32 	%rd32, %r696, 4;
	add.s64 	%rd7, %rd5, %rd32;
	@%p24 bra 	$L__BB0_44;
	ld.global.u32 	%r697, [%rd7];
	xor.b32  	%r971, %r971, %r697;
	ld.global.u32 	%r698, [%rd7+4];
	xor.b32  	%r970, %r970, %r698;
	ld.global.u32 	%r699, [%rd7+8];
	xor.b32  	%r969, %r969, %r699;
	ld.global.u32 	%r700, [%rd7+12];
	xor.b32  	%r968, %r968, %r700;
	ld.global.u32 	%r701, [%rd7+16];
	xor.b32  	%r967, %r967, %r701;
$L__BB0_44:
	and.b32  	%r703, %r693, 2;
	setp.eq.s32 	%p25, %r703, 0;
	@%p25 bra 	$L__BB0_46;
	ld.global.u32 	%r704, [%rd7+20];
	xor.b32  	%r971, %r971, %r704;
	ld.global.u32 	%r705, [%rd7+24];
	xor.b32  	%r970, %r970, %r705;
	ld.global.u32 	%r706, [%rd7+28];
	xor.b32  	%r969, %r969, %r706;
	ld.global.u32 	%r707, [%rd7+32];
	xor.b32  	%r968, %r968, %r707;
	ld.global.u32 	%r708, [%rd7+36];
	xor.b32  	%r967, %r967, %r708;
$L__BB0_46:
	and.b32  	%r710, %r693, 4;
	setp.eq.s32 	%p26, %r710, 0;
	@%p26 bra 	$L__BB0_48;
	ld.global.u32 	%r711, [%rd7+40];
	xor.b32  	%r971, %r971, %r711;
	ld.global.u32 	%r712, [%rd7+44];
	xor.b32  	%r970, %r970, %r712;
	ld.global.u32 	%r713, [%rd7+48];
	xor.b32  	%r969, %r969, %r713;
	ld.global.u32 	%r714, [%rd7+52];
	xor.b32  	%r968, %r968, %r714;
	ld.global.u32 	%r715, [%rd7+56];
	xor.b32  	%r967, %r967, %r715;
$L__BB0_48:
	and.b32  	%r717, %r693, 8;
	setp.eq.s32 	%p27, %r717, 0;
	@%p27 bra 	$L__BB0_50;
	ld.global.u32 	%r718, [%rd7+60];
	xor.b32  	%r971, %r971, %r718;
	ld.global.u32 	%r719, [%rd7+64];
	xor.b32  	%r970, %r970, %r719;
	ld.global.u32 	%r720, [%rd7+68];
	xor.b32  	%r969, %r969, %r720;
	ld.global.u32 	%r721, [%rd7+72];
	xor.b32  	%r968, %r968, %r721;
	ld.global.u32 	%r722, [%rd7+76];
	xor.b32  	%r967, %r967, %r722;
$L__BB0_50:
	and.b32  	%r724, %r693, 16;
	setp.eq.s32 	%p28, %r724, 0;
	@%p28 bra 	$L__BB0_52;
	ld.global.u32 	%r725, [%rd7+80];
	xor.b32  	%r971, %r971, %r725;
	ld.global.u32 	%r726, [%rd7+84];
	xor.b32  	%r970, %r970, %r726;
	ld.global.u32 	%r727, [%rd7+88];
	xor.b32  	%r969, %r969, %r727;
	ld.global.u32 	%r728, [%rd7+92];
	xor.b32  	%r968, %r968, %r728;
	ld.global.u32 	%r729, [%rd7+96];
	xor.b32  	%r967, %r967, %r729;
$L__BB0_52:
	and.b32  	%r731, %r693, 32;
	setp.eq.s32 	%p29, %r731, 0;
	@%p29 bra 	$L__BB0_54;
	ld.global.u32 	%r732, [%rd7+100];
	xor.b32  	%r971, %r971, %r732;
	ld.global.u32 	%r733, [%rd7+104];
	xor.b32  	%r970, %r970, %r733;
	ld.global.u32 	%r734, [%rd7+108];
	xor.b32  	%r969, %r969, %r734;
	ld.global.u32 	%r735, [%rd7+112];
	xor.b32  	%r968, %r968, %r735;
	ld.global.u32 	%r736, [%rd7+116];
	xor.b32  	%r967, %r967, %r736;
$L__BB0_54:
	and.b32  	%r738, %r693, 64;
	setp.eq.s32 	%p30, %r738, 0;
	@%p30 bra 	$L__BB0_56;
	ld.global.u32 	%r739, [%rd7+120];
	xor.b32  	%r971, %r971, %r739;
	ld.global.u32 	%r740, [%rd7+124];
	xor.b32  	%r970, %r970, %r740;
	ld.global.u32 	%r741, [%rd7+128];
	xor.b32  	%r969, %r969, %r741;
	ld.global.u32 	%r742, [%rd7+132];
	xor.b32  	%r968, %r968, %r742;
	ld.global.u32 	%r743, [%rd7+136];
	xor.b32  	%r967, %r967, %r743;
$L__BB0_56:
	and.b32  	%r745, %r693, 128;
	setp.eq.s32 	%p31, %r745, 0;
	@%p31 bra 	$L__BB0_58;
	ld.global.u32 	%r746, [%rd7+140];
	xor.b32  	%r971, %r971, %r746;
	ld.global.u32 	%r747, [%rd7+144];
	xor.b32  	%r970, %r970, %r747;
	ld.global.u32 	%r748, [%rd7+148];
	xor.b32  	%r969, %r969, %r748;
	ld.global.u32 	%r749, [%rd7+152];
	xor.b32  	%r968, %r968, %r749;
	ld.global.u32 	%r750, [%rd7+156];
	xor.b32  	%r967, %r967, %r750;
$L__BB0_58:
	and.b32  	%r752, %r693, 256;
	setp.eq.s32 	%p32, %r752, 0;
	@%p32 bra 	$L__BB0_60;
	ld.global.u32 	%r753, [%rd7+160];
	xor.b32  	%r971, %r971, %r753;
	ld.global.u32 	%r754, [%rd7+164];
	xor.b32  	%r970, %r970, %r754;
	ld.global.u32 	%r755, [%rd7+168];
	xor.b32  	%r969, %r969, %r755;
	ld.global.u32 	%r756, [%rd7+172];
	xor.b32  	%r968, %r968, %r756;
	ld.global.u32 	%r757, [%rd7+176];
	xor.b32  	%r967, %r967, %r757;
$L__BB0_60:
	and.b32  	%r759, %r693, 512;
	setp.eq.s32 	%p33, %r759, 0;
	@%p33 bra 	$L__BB0_62;
	ld.global.u32 	%r760, [%rd7+180];
	xor.b32  	%r971, %r971, %r760;
	ld.global.u32 	%r761, [%rd7+184];
	xor.b32  	%r970, %r970, %r761;
	ld.global.u32 	%r762, [%rd7+188];
	xor.b32  	%r969, %r969, %r762;
	ld.global.u32 	%r763, [%rd7+192];
	xor.b32  	%r968, %r968, %r763;
	ld.global.u32 	%r764, [%rd7+196];
	xor.b32  	%r967, %r967, %r764;
$L__BB0_62:
	and.b32  	%r766, %r693, 1024;
	setp.eq.s32 	%p34, %r766, 0;
	@%p34 bra 	$L__BB0_64;
	ld.global.u32 	%r767, [%rd7+200];
	xor.b32  	%r971, %r971, %r767;
	ld.global.u32 	%r768, [%rd7+204];
	xor.b32  	%r970, %r970, %r768;
	ld.global.u32 	%r769, [%rd7+208];
	xor.b32  	%r969, %r969, %r769;
	ld.global.u32 	%r770, [%rd7+212];
	xor.b32  	%r968, %r968, %r770;
	ld.global.u32 	%r771, [%rd7+216];
	xor.b32  	%r967, %r967, %r771;
$L__BB0_64:
	and.b32  	%r773, %r693, 2048;
	setp.eq.s32 	%p35, %r773, 0;
	@%p35 bra 	$L__BB0_66;
	ld.global.u32 	%r774, [%rd7+220];
	xor.b32  	%r971, %r971, %r774;
	ld.global.u32 	%r775, [%rd7+224];
	xor.b32  	%r970, %r970, %r775;
	ld.global.u32 	%r776, [%rd7+228];
	xor.b32  	%r969, %r969, %r776;
	ld.global.u32 	%r777, [%rd7+232];
	xor.b32  	%r968, %r968, %r777;
	ld.global.u32 	%r778, [%rd7+236];
	xor.b32  	%r967, %r967, %r778;
$L__BB0_66:
	and.b32  	%r780, %r693, 4096;
	setp.eq.s32 	%p36, %r780, 0;
	@%p36 bra 	$L__BB0_68;
	ld.global.u32 	%r781, [%rd7+240];
	xor.b32  	%r971, %r971, %r781;
	ld.global.u32 	%r782, [%rd7+244];
	xor.b32  	%r970, %r970, %r782;
	ld.global.u32 	%r783, [%rd7+248];
	xor.b32  	%r969, %r969, %r783;
	ld.global.u32 	%r784, [%rd7+252];
	xor.b32  	%r968, %r968, %r784;
	ld.global.u32 	%r785, [%rd7+256];
	xor.b32  	%r967, %r967, %r785;
$L__BB0_68:
	and.b32  	%r787, %r693, 8192;
	setp.eq.s32 	%p37, %r787, 0;
	@%p37 bra 	$L__BB0_70;
	ld.global.u32 	%r788, [%rd7+260];
	xor.b32  	%r971, %r971, %r788;
	ld.global.u32 	%r789, [%rd7+264];
	xor.b32  	%r970, %r970, %r789;
	ld.global.u32 	%r790, [%rd7+268];
	xor.b32  	%r969, %r969, %r790;
	ld.global.u32 	%r791, [%rd7+272];
	xor.b32  	%r968, %r968, %r791;
	ld.global.u32 	%r792, [%rd7+276];
	xor.b32  	%r967, %r967, %r792;
$L__BB0_70:
	and.b32  	%r794, %r693, 16384;
	setp.eq.s32 	%p38, %r794, 0;
	@%p38 bra 	$L__BB0_72;
	ld.global.u32 	%r795, [%rd7+280];
	xor.b32  	%r971, %r971, %r795;
	ld.global.u32 	%r796, [%rd7+284];
	xor.b32  	%r970, %r970, %r796;
	ld.global.u32 	%r797, [%rd7+288];
	xor.b32  	%r969, %r969, %r797;
	ld.global.u32 	%r798, [%rd7+292];
	xor.b32  	%r968, %r968, %r798;
	ld.global.u32 	%r799, [%rd7+296];
	xor.b32  	%r967, %r967, %r799;
$L__BB0_72:
	and.b32  	%r801, %r693, 32768;
	setp.eq.s32 	%p39, %r801, 0;
	@%p39 bra 	$L__BB0_74;
	ld.global.u32 	%r802, [%rd7+300];
	xor.b32  	%r971, %r971, %r802;
	ld.global.u32 	%r803, [%rd7+304];
	xor.b32  	%r970, %r970, %r803;
	ld.global.u32 	%r804, [%rd7+308];
	xor.b32  	%r969, %r969, %r804;
	ld.global.u32 	%r805, [%rd7+312];
	xor.b32  	%r968, %r968, %r805;
	ld.global.u32 	%r806, [%rd7+316];
	xor.b32  	%r967, %r967, %r806;
$L__BB0_74:
	add.s32 	%r1058, %r1058, 16;
	setp.ne.s32 	%p40, %r1058, 32;
	@%p40 bra 	$L__BB0_42;
	mad.lo.s32 	%r807, %r1052, -31, %r194;
	add.s32 	%r1052, %r807, 1;
	setp.ne.s32 	%p41, %r1052, 5;
	@%p41 bra 	$L__BB0_41;
	st.local.u32 	[%rd1+4], %r971;
	st.local.v2.u32 	[%rd1+8], {%r970, %r969};
	st.local.v2.u32 	[%rd1+16], {%r968, %r967};
	setp.ne.s64 	%p42, %rd4, 3;
	@%p42 bra 	$L__BB0_114;
	mov.b32 	%r967, 0;
	mov.u32 	%r968, %r967;
	mov.u32 	%r969, %r967;
	mov.u32 	%r970, %r967;
	mov.u32 	%r971, %r967;
	mov.u32 	%r1144, %r967;
$L__BB0_78:
	mul.wide.u32 	%rd33, %r1144, 4;
	add.s64 	%rd34, %rd1, %rd33;
	ld.local.u32 	%r369, [%rd34+4];
	shl.b32 	%r370, %r1144, 5;
	mov.b32 	%r1150, 0;
$L__BB0_79:
	.pragma "nounroll";
	shr.u32 	%r810, %r369, %r1150;
	and.b32  	%r811, %r810, 1;
	setp.eq.b32 	%p43, %r811, 1;
	not.pred 	%p44, %p43;
	add.s32 	%r812, %r370, %r1150;
	mul.lo.s32 	%r813, %r812, 5;
	mul.wide.u32 	%rd35, %r813, 4;
	add.s64 	%rd8, %rd5, %rd35;
	@%p44 bra 	$L__BB0_81;
	ld.global.u32 	%r814, [%rd8];
	xor.b32  	%r971, %r971, %r814;
	ld.global.u32 	%r815, [%rd8+4];
	xor.b32  	%r970, %r970, %r815;
	ld.global.u32 	%r816, [%rd8+8];
	xor.b32  	%r969, %r969, %r816;
	ld.global.u32 	%r817, [%rd8+12];
	xor.b32  	%r968, %r968, %r817;
	ld.global.u32 	%r818, [%rd8+16];
	xor.b32  	%r967, %r967, %r818;
$L__BB0_81:
	and.b32  	%r820, %r810, 2;
	setp.eq.s32 	%p45, %r820, 0;
	@%p45 bra 	$L__BB0_83;
	ld.global.u32 	%r821, [%rd8+20];
	xor.b32  	%r971, %r971, %r821;
	ld.global.u32 	%r822, [%rd8+24];
	xor.b32  	%r970, %r970, %r822;
	ld.global.u32 	%r823, [%rd8+28];
	xor.b32  	%r969, %r969, %r823;
	ld.global.u32 	%r824, [%rd8+32];
	xor.b32  	%r968, %r968, %r824;
	ld.global.u32 	%r825, [%rd8+36];
	xor.b32  	%r967, %r967, %r825;
$L__BB0_83:
	and.b32  	%r827, %r810, 4;
	setp.eq.s32 	%p46, %r827, 0;
	@%p46 bra 	$L__BB0_85;
	ld.global.u32 	%r828, [%rd8+40];
	xor.b32  	%r971, %r971, %r828;
	ld.global.u32 	%r829, [%rd8+44];
	xor.b32  	%r970, %r970, %r829;
	ld.global.u32 	%r830, [%rd8+48];
	xor.b32  	%r969, %r969, %r830;
	ld.global.u32 	%r831, [%rd8+52];
	xor.b32  	%r968, %r968, %r831;
	ld.global.u32 	%r832, [%rd8+56];
	xor.b32  	%r967, %r967, %r832;
$L__BB0_85:
	and.b32  	%r834, %r810, 8;
	setp.eq.s32 	%p47, %r834, 0;
	@%p47 bra 	$L__BB0_87;
	ld.global.u32 	%r835, [%rd8+60];
	xor.b32  	%r971, %r971, %r835;
	ld.global.u32 	%r836, [%rd8+64];
	xor.b32  	%r970, %r970, %r836;
	ld.global.u32 	%r837, [%rd8+68];
	xor.b32  	%r969, %r969, %r837;
	ld.global.u32 	%r838, [%rd8+72];
	xor.b32  	%r968, %r968, %r838;
	ld.global.u32 	%r839, [%rd8+76];
	xor.b32  	%r967, %r967, %r839;
$L__BB0_87:
	and.b32  	%r841, %r810, 16;
	setp.eq.s32 	%p48, %r841, 0;
	@%p48 bra 	$L__BB0_89;
	ld.global.u32 	%r842, [%rd8+80];
	xor.b32  	%r971, %r971, %r842;
	ld.global.u32 	%r843, [%rd8+84];
	xor.b32  	%r970, %r970, %r843;
	ld.global.u32 	%r844, [%rd8+88];
	xor.b32  	%r969, %r969, %r844;
	ld.global.u32 	%r845, [%rd8+92];
	xor.b32  	%r968, %r968, %r845;
	ld.global.u32 	%r846, [%rd8+96];
	xor.b32  	%r967, %r967, %r846;
$L__BB0_89:
	and.b32  	%r848, %r810, 32;
	setp.eq.s32 	%p49, %r848, 0;
	@%p49 bra 	$L__BB0_91;
	ld.global.u32 	%r849, [%rd8+100];
	xor.b32  	%r971, %r971, %r849;
	ld.global.u32 	%r850, [%rd8+104];
	xor.b32  	%r970, %r970, %r850;
	ld.global.u32 	%r851, [%rd8+108];
	xor.b32  	%r969, %r969, %r851;
	ld.global.u32 	%r852, [%rd8+112];
	xor.b32  	%r968, %r968, %r852;
	ld.global.u32 	%r853, [%rd8+116];
	xor.b32  	%r967, %r967, %r853;
$L__BB0_91:
	and.b32  	%r855, %r810, 64;
	setp.eq.s32 	%p50, %r855, 0;
	@%p50 bra 	$L__BB0_93;
	ld.global.u32 	%r856, [%rd8+120];
	xor.b32  	%r971, %r971, %r856;
	ld.global.u32 	%r857, [%rd8+124];
	xor.b32  	%r970, %r970, %r857;
	ld.global.u32 	%r858, [%rd8+128];
	xor.b32  	%r969, %r969, %r858;
	ld.global.u32 	%r859, [%rd8+132];
	xor.b32  	%r968, %r968, %r859;
	ld.global.u32 	%r860, [%rd8+136];
	xor.b32  	%r967, %r967, %r860;
$L__BB0_93:
	and.b32  	%r862, %r810, 128;
	setp.eq.s32 	%p51, %r862, 0;
	@%p51 bra 	$L__BB0_95;
	ld.global.u32 	%r863, [%rd8+140];
	xor.b32  	%r971, %r971, %r863;
	ld.global.u32 	%r864, [%rd8+144];
	xor.b32  	%r970, %r970, %r864;
	ld.global.u32 	%r865, [%rd8+148];
	xor.b32  	%r969, %r969, %r865;
	ld.global.u32 	%r866, [%rd8+152];
	xor.b32  	%r968, %r968, %r866;
	ld.global.u32 	%r867, [%rd8+156];
	xor.b32  	%r967, %r967, %r867;
$L__BB0_95:
	and.b32  	%r869, %r810, 256;
	setp.eq.s32 	%p52, %r869, 0;
	@%p52 bra 	$L__BB0_97;
	ld.global.u32 	%r870, [%rd8+160];
	xor.b32  	%r971, %r971, %r870;
	ld.global.u32 	%r871, [%rd8+164];
	xor.b32  	%r970, %r970, %r871;
	ld.global.u32 	%r872, [%rd8+168];
	xor.b32  	%r969, %r969, %r872;
	ld.global.u32 	%r873, [%rd8+172];
	xor.b32  	%r968, %r968, %r873;
	ld.global.u32 	%r874, [%rd8+176];
	xor.b32  	%r967, %r967, %r874;
$L__BB0_97:
	and.b32  	%r876, %r810, 512;
	setp.eq.s32 	%p53, %r876, 0;
	@%p53 bra 	$L__BB0_99;
	ld.global.u32 	%r877, [%rd8+180];
	xor.b32  	%r971, %r971, %r877;
	ld.global.u32 	%r878, [%rd8+184];
	xor.b32  	%r970, %r970, %r878;
	ld.global.u32 	%r879, [%rd8+188];
	xor.b32  	%r969, %r969, %r879;
	ld.global.u32 	%r880, [%rd8+192];
	xor.b32  	%r968, %r968, %r880;
	ld.global.u32 	%r881, [%rd8+196];
	xor.b32  	%r967, %r967, %r881;
$L__BB0_99:
	and.b32  	%r883, %r810, 1024;
	setp.eq.s32 	%p54, %r883, 0;
	@%p54 bra 	$L__BB0_101;
	ld.global.u32 	%r884, [%rd8+200];
	xor.b32  	%r971, %r971, %r884;
	ld.global.u32 	%r885, [%rd8+204];
	xor.b32  	%r970, %r970, %r885;
	ld.global.u32 	%r886, [%rd8+208];
	xor.b32  	%r969, %r969, %r886;
	ld.global.u32 	%r887, [%rd8+212];
	xor.b32  	%r968, %r968, %r887;
	ld.global.u32 	%r888, [%rd8+216];
	xor.b32  	%r967, %r967, %r888;
$L__BB0_101:
	and.b32  	%r890, %r810, 2048;
	setp.eq.s32 	%p55, %r890, 0;
	@%p55 bra 	$L__BB0_103;
	ld.global.u32 	%r891, [%rd8+220];
	xor.b32  	%r971, %r971, %r891;
	ld.global.u32 	%r892, [%rd8+224];
	xor.b32  	%r970, %r970, %r892;
	ld.global.u32 	%r893, [%rd8+228];
	xor.b32  	%r969, %r969, %r893;
	ld.global.u32 	%r894, [%rd8+232];
	xor.b32  	%r968, %r968, %r894;
	ld.global.u32 	%r895, [%rd8+236];
	xor.b32  	%r967, %r967, %r895;
$L__BB0_103:
	and.b32  	%r897, %r810, 4096;
	setp.eq.s32 	%p56, %r897, 0;
	@%p56 bra 	$L__BB0_105;
	ld.global.u32 	%r898, [%rd8+240];
	xor.b32  	%r971, %r971, %r898;
	ld.global.u32 	%r899, [%rd8+244];
	xor.b32  	%r970, %r970, %r899;
	ld.global.u32 	%r900, [%rd8+248];
	xor.b32  	%r969, %r969, %r900;
	ld.global.u32 	%r901, [%rd8+252];
	xor.b32  	%r968, %r968, %r901;
	ld.global.u32 	%r902, [%rd8+256];
	xor.b32  	%r967, %r967, %r902;
$L__BB0_105:
	and.b32  	%r904, %r810, 8192;
	setp.eq.s32 	%p57, %r904, 0;
	@%p57 bra 	$L__BB0_107;
	ld.global.u32 	%r905, [%rd8+260];
	xor.b32  	%r971, %r971, %r905;
	ld.global.u32 	%r906, [%rd8+264];
	xor.b32  	%r970, %r970, %r906;
	ld.global.u32 	%r907, [%rd8+268];
	xor.b32  	%r969, %r969, %r907;
	ld.global.u32 	%r908, [%rd8+272];
	xor.b32  	%r968, %r968, %r908;
	ld.global.u32 	%r909, [%rd8+276];
	xor.b32  	%r967, %r967, %r909;
$L__BB0_107:
	and.b32  	%r911, %r810, 16384;
	setp.eq.s32 	%p58, %r911, 0;
	@%p58 bra 	$L__BB0_109;
	ld.global.u32 	%r912, [%rd8+280];
	xor.b32  	%r971, %r971, %r912;
	ld.global.u32 	%r913, [%rd8+284];
	xor.b32  	%r970, %r970, %r913;
	ld.global.u32 	%r914, [%rd8+288];
	xor.b32  	%r969, %r969, %r914;
	ld.global.u32 	%r915, [%rd8+292];
	xor.b32  	%r968, %r968, %r915;
	ld.global.u32 	%r916, [%rd8+296];
	xor.b32  	%r967, %r967, %r916;
$L__BB0_109:
	and.b32  	%r918, %r810, 32768;
	setp.eq.s32 	%p59, %r918, 0;
	@%p59 bra 	$L__BB0_111;
	ld.global.u32 	%r919, [%rd8+300];
	xor.b32  	%r971, %r971, %r919;
	ld.global.u32 	%r920, [%rd8+304];
	xor.b32  	%r970, %r970, %r920;
	ld.global.u32 	%r921, [%rd8+308];
	xor.b32  	%r969, %r969, %r921;
	ld.global.u32 	%r922, [%rd8+312];
	xor.b32  	%r968, %r968, %r922;
	ld.global.u32 	%r923, [%rd8+316];
	xor.b32  	%r967, %r967, %r923;
$L__BB0_111:
	add.s32 	%r1150, %r1150, 16;
	setp.ne.s32 	%p60, %r1150, 32;
	@%p60 bra 	$L__BB0_79;
	mad.lo.s32 	%r924, %r1144, -31, %r370;
	add.s32 	%r1144, %r924, 1;
	setp.ne.s32 	%p61, %r1144, 5;
	@%p61 bra 	$L__BB0_78;
	st.local.u32 	[%rd1+4], %r971;
	st.local.v2.u32 	[%rd1+8], {%r970, %r969};
	st.local.v2.u32 	[%rd1+16], {%r968, %r967};
$L__BB0_114:
	shr.u64 	%rd40, %rd3, 2;
	add.s32 	%r954, %r954, 1;
	setp.gt.u64 	%p62, %rd3, 3;
	@%p62 bra 	$L__BB0_2;
$L__BB0_115:
	mul.f32 	%f5, %f13, %f13;
	mul.f32 	%f17, %f4, %f4;
	mov.f32 	%f72, 0f3F800000;
	sub.f32 	%f18, %f72, %f17;
	sqrt.rn.f32 	%f6, %f18;
	mov.f32 	%f71, 0f3DCCCCCD;
	mov.f32 	%f70, 0f00000000;
	mov.b32 	%r1241, -771510409;
$L__BB0_116:
	mov.u32 	%r553, %r969;
	mov.u32 	%r552, %r968;
	mov.u32 	%r969, %r967;
	shr.u32 	%r926, %r971, 2;
	xor.b32  	%r927, %r926, %r971;
	shl.b32 	%r928, %r969, 4;
	shl.b32 	%r929, %r927, 1;
	xor.b32  	%r930, %r929, %r928;
	xor.b32  	%r931, %r930, %r927;
	xor.b32  	%r968, %r931, %r969;
	add.s32 	%r932, %r1241, %r968;
	add.s32 	%r933, %r932, 362437;
	shr.u32 	%r934, %r970, 2;
	xor.b32  	%r935, %r934, %r970;
	shl.b32 	%r936, %r968, 4;
	shl.b32 	%r937, %r935, 1;
	xor.b32  	%r938, %r937, %r936;
	xor.b32  	%r939, %r938, %r935;
	xor.b32  	%r967, %r939, %r968;
	add.s32 	%r1241, %r1241, 724874;
	add.s32 	%r940, %r967, %r1241;
	cvt.rn.f32.u32 	%f19, %r933;
	fma.rn.f32 	%f20, %f19, 0f2F800000, 0f2F000000;
	cvt.rn.f32.u32 	%f21, %r940;
	fma.rn.f32 	%f22, %f21, 0f30C90FDB, 0f30490FDB;
	setp.lt.f32 	%p63, %f20, 0f00800000;
	mul.f32 	%f23, %f20, 0f4B000000;
	selp.f32 	%f24, %f23, %f20, %p63;
	selp.f32 	%f25, 0fC1B80000, 0f00000000, %p63;
	mov.b32 	%r941, %f24;
	add.s32 	%r942, %r941, -1059760811;
	and.b32  	%r943, %r942, -8388608;
	sub.s32 	%r944, %r941, %r943;
	mov.b32 	%f26, %r944;
	cvt.rn.f32.s32 	%f27, %r943;
	fma.rn.f32 	%f28, %f27, 0f34000000, %f25;
	add.f32 	%f29, %f26, 0fBF800000;
	fma.rn.f32 	%f30, %f29, 0fBE055027, 0f3E1039F6;
	fma.rn.f32 	%f31, %f30, %f29, 0fBDF8CDCC;
	fma.rn.f32 	%f32, %f31, %f29, 0f3E0F2955;
	fma.rn.f32 	%f33, %f32, %f29, 0fBE2AD8B9;
	fma.rn.f32 	%f34, %f33, %f29, 0f3E4CED0B;
	fma.rn.f32 	%f35, %f34, %f29, 0fBE7FFF22;
	fma.rn.f32 	%f36, %f35, %f29, 0f3EAAAA78;
	fma.rn.f32 	%f37, %f36, %f29, 0fBF000000;
	mul.f32 	%f38, %f29, %f37;
	fma.rn.f32 	%f39, %f38, %f29, %f29;
	fma.rn.f32 	%f40, %f28, 0f3F317218, %f39;
	setp.gt.u32 	%p64, %r941, 2139095039;
	fma.rn.f32 	%f41, %f24, 0f7F800000, 0f7F800000;
	selp.f32 	%f42, %f41, %f40, %p64;
	setp.eq.f32 	%p65, %f24, 0f00000000;
	mul.f32 	%f43, %f42, 0fC0000000;
	selp.f32 	%f44, 0f7F800000, %f43, %p65;
	sqrt.rn.f32 	%f45, %f44;
	sin.approx.f32 	%f46, %f22;
	cos.approx.f32 	%f47, %f22;
	mul.f32 	%f48, %f45, %f46;
	mul.f32 	%f49, %f45, %f47;
	sqrt.rn.f32 	%f50, %f71;
	mul.f32 	%f51, %f72, %f50;
	mul.f32 	%f52, %f13, %f51;
	mul.f32 	%f53, %f6, %f49;
	fma.rn.f32 	%f54, %f4, %f48, %f53;
	fma.rn.f32 	%f72, %f54, %f52, %f72;
	sub.f32 	%f55, %f3, %f71;
	mul.f32 	%f56, %f1, %f55;
	mul.f32 	%f57, %f13, %f56;
	fma.rn.f32 	%f58, %f13, %f57, %f71;
	mul.f32 	%f59, %f2, %f50;
	mul.f32 	%f60, %f13, %f59;
	fma.rn.f32 	%f61, %f48, %f60, %f58;
	abs.f32 	%f71, %f61;
	add.f32 	%f70, %f5, %f70;
	setp.lt.f32 	%p66, %f70, 0f3F800000;
	mov.u32 	%r970, %r552;
	mov.u32 	%r971, %r553;
	@%p66 bra 	$L__BB0_116;
	add.f32 	%f62, %f72, 0fBF800000;
	max.f32 	%f63, %f62, 0f00000000;
	shl.b32 	%r945, %r3, 2;
	mov.u32 	%r946, data;
	add.s32 	%r559, %r946, %r945;
	st.shared.f32 	[%r559], %f63;
	bar.sync 	0;
	setp.lt.u32 	%p67, %r1, 2;
	@%p67 bra 	$L__BB0_122;
	mov.u32 	%r1247, %r1;
$L__BB0_119:
	shr.u32 	%r561, %r1247, 1;
	setp.ge.u32 	%p68, %r3, %r561;
	@%p68 bra 	$L__BB0_121;
	shl.b32 	%r947, %r561, 2;
	add.s32 	%r948, %r559, %r947;
	ld.shared.f32 	%f64, [%r948];
	ld.shared.f32 	%f65, [%r559];
	add.f32 	%f66, %f64, %f65;
	st.shared.f32 	[%r559], %f66;
$L__BB0_121:
	bar.sync 	0;
	setp.gt.u32 	%p69, %r1247, 3;
	mov.u32 	%r1247, %r561;
	@%p69 bra 	$L__BB0_119;
$L__BB0_122:
	setp.ne.s32 	%p70, %r3, 0;
	@%p70 bra 	$L__BB0_124;
	ld.param.u64 	%rd39, [_Z5eulerPfS_S_S_S_f_param_0];
	ld.shared.f32 	%f67, [data];
	cvt.rn.f32.u32 	%f68, %r1;
	div.rn.f32 	%f69, %f67, %f68;
	cvta.to.global.u64 	%rd36, %rd39;
	mul.wide.u32 	%rd37, %r2, 4;
	add.s64 	%rd38, %rd36, %rd37;
	st.global.f32 	[%rd38], %f69;
$L__BB0_124:
	ret;

}
	// .globl	_Z9testGammaffPf
.visible .entry _Z9testGammaffPf(
	.param .f32 _Z9testGammaffPf_param_0,
	.param .f32 _Z9testGammaffPf_param_1,
	.param .u64 .ptr .align 1 _Z9testGammaffPf_param_2
)
{
	.local .align 8 .b8 	__local_depot1[48];
	.reg .b64 	%SP;
	.reg .b64 	%SPL;
	.reg .pred 	%p<111>;
	.reg .b32 	%r<1434>;
	.reg .b32 	%f<281>;
	.reg .b64 	%rd<37>;
	.reg .b64 	%fd<13>;

	mov.u64 	%SPL, __local_depot1;
	ld.param.f32 	%f34, [_Z9testGammaffPf_param_0];
	ld.param.f32 	%f35, [_Z9testGammaffPf_param_1];
	ld.param.u64 	%rd11, [_Z9testGammaffPf_param_2];
	cvta.to.global.u64 	%rd1, %rd11;
	add.u64 	%rd2, %SPL, 0;
	mov.u32 	%r625, %tid.x;
	mov.u32 	%r626, %ctaid.x;
	mov.u32 	%r627, %ntid.x;
	mad.lo.s32 	%r628, %r626, %r627, %r625;
	cvt.u64.u32 	%rd3, %r628;
	mov.b32 	%r1105, -9920396;
	mov.b32 	%r629, -771510409;
	st.local.v2.u32 	[%rd2], {%r629, %r1105};
	mov.b32 	%r1103, -123459836;
	mov.b32 	%r1104, -308902214;
	st.local.v2.u32 	[%rd2+8], {%r1104, %r1103};
	mov.b32 	%r1101, -127593864;
	mov.b32 	%r1102, -589760388;
	st.local.v2.u32 	[%rd2+16], {%r1102, %r1101};
	setp.eq.s32 	%p1, %r628, 0;
	@%p1 bra 	$L__BB1_115;
	mov.b32 	%r1088, 0;
	mov.b32 	%r1105, -9920396;
	mov.b32 	%r1104, -308902214;
	mov.b32 	%r1103, -123459836;
	mov.b32 	%r1102, -589760388;
	mov.b32 	%r1101, -127593864;
	mov.u64 	%rd36, %rd3;
$L__BB1_2:
	mov.u64 	%rd4, %rd36;
	and.b64  	%rd5, %rd4, 3;
	setp.eq.s64 	%p2, %rd5, 0;
	@%p2 bra 	$L__BB1_114;
	mul.wide.u32 	%rd13, %r1088, 3200;
	mov.u64 	%rd14, precalc_xorwow_matrix;
	add.s64 	%rd6, %rd14, %rd13;
	mov.b32 	%r1101, 0;
	mov.u32 	%r1102, %r1101;
	mov.u32 	%r1103, %r1101;
	mov.u32 	%r1104, %r1101;
	mov.u32 	%r1105, %r1101;
	mov.u32 	%r1094, %r1101;
$L__BB1_4:
	mul.wide.u32 	%rd15, %r1094, 4;
	add.s64 	%rd16, %rd2, %rd15;
	ld.local.u32 	%r13, [%rd16+4];
	shl.b32 	%r14, %r1094, 5;
	mov.b32 	%r1100, 0;
$L__BB1_5:
	.pragma "nounroll";
	shr.u32 	%r638, %r13, %r1100;
	and.b32  	%r639, %r638, 1;
	setp.eq.b32 	%p3, %r639, 1;
	not.pred 	%p4, %p3;
	add.s32 	%r640, %r14, %r1100;
	mul.lo.s32 	%r641, %r640, 5;
	mul.wide.u32 	%rd17, %r641, 4;
	add.s64 	%rd7, %rd6, %rd17;
	@%p4 bra 	$L__BB1_7;
	ld.global.u32 	%r642, [%rd7];
	xor.b32  	%r1105, %r1105, %r642;
	ld.global.u32 	%r643, [%rd7+4];
	xor.b32  	%r1104, %r1104, %r643;
	ld.global.u32 	%r644, [%rd7+8];
	xor.b32  	%r1103, %r1103, %r644;
	ld.global.u32 	%r645, [%rd7+12];
	xor.b32  	%r1102, %r1102, %r645;
	ld.global.u32 	%r646, [%rd7+16];
	xor.b32  	%r1101, %r1101, %r646;
$L__BB1_7:
	and.b32  	%r648, %r638, 2;
	setp.eq.s32 	%p5, %r648, 0;
	@%p5 bra 	$L__BB1_9;
	ld.global.u32 	%r649, [%rd7+20];
	xor.b32  	%r1105, %r1105, %r649;
	ld.global.u32 	%r650, [%rd7+24];
	xor.b32  	%r1104, %r1104, %r650;
	ld.global.u32 	%r651, [%rd7+28];
	xor.b32  	%r1103, %r1103, %r651;
	ld.global.u32 	%r652, [%rd7+32];
	xor.b32  	%r1102, %r1102, %r652;
	ld.global.u32 	%r653, [%rd7+36];
	xor.b32  	%r1101, %r1101, %r653;
$L__BB1_9:
	and.b32  	%r655, %r638, 4;
	setp.eq.s32 	%p6, %r655, 0;
	@%p6 bra 	$L__BB1_11;
	ld.global.u32 	%r656, [%rd7+40];
	xor.b32  	%r1105, %r1105, %r656;
	ld.global.u32 	%r657, [%rd7+44];
	xor.b32  	%r1104, %r1104, %r657;
	ld.global.u32 	%r658, [%rd7+48];
	xor.b32  	%r1103, %r1103, %r658;
	ld.global.u32 	%r659, [%rd7+52];
	xor.b32  	%r1102, %r1102, %r659;
	ld.global.u32 	%r660, [%rd7+56];
	xor.b32  	%r1101, %r1101, %r660;
$L__BB1_11:
	and.b32  	%r662, %r638, 8;
	setp.eq.s32 	%p7, %r662, 0;
	@%p7 bra 	$L__BB1_13;
	ld.global.u32 	%r663, [%rd7+60];
	xor.b32  	%r1105, %r1105, %r663;
	ld.global.u32 	%r664, [%rd7+64];
	xor.b32  	%r1104, %r1104, %r664;
	ld.global.u32 	%r665, [%rd7+68];
	xor.b32  	%r1103, %r1103, %r665;
	ld.global.u32 	%r666, [%rd7+72];
	xor.b32  	%r1102, %r1102, %r666;
	ld.global.u32 	%r667, [%rd7+76];
	xor.b32  	%r1101, %r1101, %r667;
$L__BB1_13:
	and.b32  	%r669, %r638, 16;
	setp.eq.s32 	%p8, %r669, 0;
	@%p8 bra 	$L__BB1_15;
	ld.global.u32 	%r670, [%rd7+80];
	xor.b32  	%r1105, %r1105, %r670;
	ld.global.u32 	%r671, [%rd7+84];
	xor.b32  	%r1104, %r1104, %r671;
	ld.global.u32 	%r672, [%rd7+88];
	xor.b32  	%r1103, %r1103, %r672;
	ld.global.u32 	%r673, [%rd7+92];
	xor.b32  	%r1102, %r1102, %r673;
	ld.global.u32 	%r674, [%rd7+96];
	xor.b32  	%r1101, %r1101, %r674;
$L__BB1_15:
	and.b32  	%r676, %r638, 32;
	setp.eq.s32 	%p9, %r676, 0;
	@%p9 bra 	$L__BB1_17;
	ld.global.u32 	%r677, [%rd7+100];
	xor.b32  	%r1105, %r1105, %r677;
	ld.global.u32 	%r678, [%rd7+104];
	xor.b32  	%r1104, %r1104, %r678;
	ld.global.u32 	%r679, [%rd7+108];
	xor.b32  	%r1103, %r1103, %r679;
	ld.global.u32 	%r680, [%rd7+112];
	xor.b32  	%r1102, %r1102, %r680;
	ld.global.u32 	%r681, [%rd7+116];
	xor.b32  	%r1101, %r1101, %r681;
$L__BB1_17:
	and.b32  	%r683, %r638, 64;
	setp.eq.s32 	%p10, %r683, 0;
	@%p10 bra 	$L__BB1_19;
	ld.global.u32 	%r684, [%rd7+120];
	xor.b32  	%r1105, %r1105, %r684;
	ld.global.u32 	%r685, [%rd7+124];
	xor.b32  	%r1104, %r1104, %r685;
	ld.global.u32 	%r686, [%rd7+128];
	xor.b32  	%r1103, %r1103, %r686;
	ld.global.u32 	%r687, [%rd7+132];
	xor.b32  	%r1102, %r1102, %r687;
	ld.global.u32 	%r688, [%rd7+136];
	xor.b32  	%r1101, %r1101, %r688;
$L__BB1_19:
	and.b32  	%r690, %r638, 128;
	setp.eq.s32 	%p11, %r690, 0;
	@%p11 bra 	$L__BB1_21;
	ld.global.u32 	%r691, [%rd7+140];
	xor.b32  	%r1105, %r1105, %r691;
	ld.global.u32 	%r692, [%rd7+144];
	xor.b32  	%r1104, %r1104, %r692;
	ld.global.u32 	%r693, [%rd7+148];
	xor.b32  	%r1103, %r1103, %r693;
	ld.global.u32 	%r694, [%rd7+152];
	xor.b32  	%r1102, %r1102, %r694;
	ld.global.u32 	%r695, [%rd7+156];
	xor.b32  	%r1101, %r1101, %r695;
$L__BB1_21:
	and.b32  	%r697, %r638, 256;
	setp.eq.s32 	%p12, %r697, 0;
	@%p12 bra 	$L__BB1_23;
	ld.global.u32 	%r698, [%rd7+160];
	xor.b32  	%r1105, %r1105, %r698;
	ld.global.u32 	%r699, [%rd7+164];
	xor.b32  	%r1104, %r1104, %r699;
	ld.global.u32 	%r700, [%rd7+168];
	xor.b32  	%r1103, %r1103, %r700;
	ld.global.u32 	%r701, [%rd7+172];
	xor.b32  	%r1102, %r1102, %r701;
	ld.global.u32 	%r702, [%rd7+176];
	xor.b32  	%r1101, %r1101, %r702;
$L__BB1_23:
	and.b32  	%r704, %r638, 512;
	setp.eq.s32 	%p13, %r704, 0;
	@%p13 bra 	$L__BB1_25;
	ld.global.u32 	%r705, [%rd7+180];
	xor.b32  	%r1105, %r1105, %r705;
	ld.global.u32 	%r706, [%rd7+184];
	xor.b32  	%r1104, %r1104, %r706;
	ld.global.u32 	%r707, [%rd7+188];
	xor.b32  	%r1103, %r1103, %r707;
	ld.global.u32 	%r708, [%rd7+192];
	xor.b32  	%r1102, %r1102, %r708;
	ld.global.u32 	%r709, [%rd7+196];
	xor.b32  	%r1101, %r1101, %r709;
$L__BB1_25:
	and.b32  	%r711, %r638, 1024;
	setp.eq.s32 	%p14, %r711, 0;
	@%p14 bra 	$L__BB1_27;
	ld.global.u32 	%r712, [%rd7+200];
	xor.b32  	%r1105, %r1105, %r712;
	ld.global.u32 	%r713, [%rd7+204];
	xor.b32  	%r1104, %r1104, %r713;
	ld.global.u32 	%r714, [%rd7+208];
	xor.b32  	%r1103, %r1103, %r714;
	ld.global.u32 	%r715, [%rd7+212];
	xor.b32  	%r1102, %r1102, %r715;
	ld.global.u32 	%r716, [%rd7+216];
	xor.b32  	%r1101, %r1101, %r716;
$L__BB1_27:
	and.b32  	%r718, %r638, 2048;
	setp.eq.s32 	%p15, %r718, 0;
	@%p15 bra 	$L__BB1_29;
	ld.global.u32 	%r719, [%rd7+220];
	xor.b32  	%r1105, %r1105, %r719;
	ld.global.u32 	%r720, [%rd7+224];
	xor.b32  	%r1104, %r1104, %r720;
	ld.global.u32 	%r721, [%rd7+228];
	xor.b32  	%r1103, %r1103, %r721;
	ld.global.u32 	%r722, [%rd7+232];
	xor.b32  	%r1102, %r1102, %r722;
	ld.global.u32 	%r723, [%rd7+236];
	xor.b32  	%r1101, %r1101, %r723;
$L__BB1_29:
	and.b32  	%r725, %r638, 4096;
	setp.eq.s32 	%p16, %r725, 0;
	@%p16 bra 	$L__BB1_31;
	ld.global.u32 	%r726, [%rd7+240];
	xor.b32  	%r1105, %r1105, %r726;
	ld.global.u32 	%r727, [%rd7+244];
	xor.b32  	%r1104, %r1104, %r727;
	ld.global.u32 	%r728, [%rd7+248];
	xor.b32  	%r1103, %r1103, %r728;
	ld.global.u32 	%r729, [%rd7+252];
	xor.b32  	%r1102, %r1102, %r729;
	ld.global.u32 	%r730, [%rd7+256];
	xor.b32  	%r1101, %r1101, %r730;
$L__BB1_31:
	and.b32  	%r732, %r638, 8192;
	setp.eq.s32 	%p17, %r732, 0;
	@%p17 bra 	$L__BB1_33;
	ld.global.u32 	%r733, [%rd7+260];
	xor.b32  	%r1105, %r1105, %r733;
	ld.global.u32 	%r734, [%rd7+264];
	xor.b32  	%r1104, %r1104, %r734;
	ld.global.u32 	%r735, [%rd7+268];
	xor.b32  	%r1103, %r1103, %r735;
	ld.global.u32 	%r736, [%rd7+272];
	xor.b32  	%r1102, %r1102, %r736;
	ld.global.u32 	%r737, [%rd7+276];
	xor.b32  	%r1101, %r1101, %r737;
$L__BB1_33:
	and.b32  	%r739, %r638, 16384;
	setp.eq.s32 	%p18, %r739, 0;
	@%p18 bra 	$L__BB1_35;
	ld.global.u32 	%r740, [%rd7+280];
	xor.b32  	%r1105, %r1105, %r740;
	ld.global.u32 	%r741, [%rd7+284];
	xor.b32  	%r1104, %r1104, %r741;
	ld.global.u32 	%r742, [%rd7+288];
	xor.b32  	%r1103, %r1103, %r742;
	ld.global.u32 	%r743, [%rd7+292];
	xor.b32  	%r1102, %r1102, %r743;
	ld.global.u32 	%r744, [%rd7+296];
	xor.b32  	%r1101, %r1101, %r744;
$L__BB1_35:
	and.b32  	%r746, %r638, 32768;
	setp.eq.s32 	%p19, %r746, 0;
	@%p19 bra 	$L__BB1_37;
	ld.global.u32 	%r747, [%rd7+300];
	xor.b32  	%r1105, %r1105, %r747;
	ld.global.u32 	%r748, [%rd7+304];
	xor.b32  	%r1104, %r1104, %r748;
	ld.global.u32 	%r749, [%rd7+308];
	xor.b32  	%r1103, %r1103, %r749;
	ld.global.u32 	%r750, [%rd7+312];
	xor.b32  	%r1102, %r1102, %r750;
	ld.global.u32 	%r751, [%rd7+316];
	xor.b32  	%r1101, %r1101, %r751;
$L__BB1_37:
	add.s32 	%r1100, %r1100, 16;
	setp.ne.s32 	%p20, %r1100, 32;
	@%p20 bra 	$L__BB1_5;
	mad.lo.s32 	%r752, %r1094, -31, %r14;
	add.s32 	%r1094, %r752, 1;
	setp.ne.s32 	%p21, %r1094, 5;
	@%p21 bra 	$L__BB1_4;
	st.local.u32 	[%rd2+4], %r1105;
	st.local.v2.u32 	[%rd2+8], {%r1104, %r1103};
	st.local.v2.u32 	[%rd2+16], {%r1102, %r1101};
	setp.eq.s64 	%p22, %rd5, 1;
	@%p22 bra 	$L__BB1_114;
	mov.b32 	%r1101, 0;
	mov.u32 	%r1102, %r1101;
	mov.u32 	%r1103, %r1101;
	mov.u32 	%r1104, %r1101;
	mov.u32 	%r1105, %r1101;
	mov.u32 	%r1186, %r1101;
$L__BB1_41:
	mul.wide.u32 	%rd18, %r1186, 4;
	add.s64 	%rd19, %rd2, %rd18;
	ld.local.u32 	%r189, [%rd19+4];
	shl.b32 	%r190, %r1186, 5;
	mov.b32 	%r1192, 0;
$L__BB1_42:
	.pragma "nounroll";
	shr.u32 	%r755, %r189, %r1192;
	and.b32  	%r756, %r755, 1;
	setp.eq.b32 	%p23, %r756, 1;
	not.pred 	%p24, %p23;
	add.s32 	%r757, %r190, %r1192;
	mul.lo.s32 	%r758, %r757, 5;
	mul.wide.u32 	%rd20, %r758, 4;
	add.s64 	%rd8, %rd6, %rd20;
	@%p24 bra 	$L__BB1_44;
	ld.global.u32 	%r759, [%rd8];
	xor.b32  	%r1105, %r1105, %r759;
	ld.global.u32 	%r760, [%rd8+4];
	xor.b32  	%r1104, %r1104, %r760;
	ld.global.u32 	%r761, [%rd8+8];
	xor.b32  	%r1103, %r1103, %r761;
	ld.global.u32 	%r762, [%rd8+12];
	xor.b32  	%r1102, %r1102, %r762;
	ld.global.u32 	%r763, [%rd8+16];
	xor.b32  	%r1101, %r1101, %r763;
$L__BB1_44:
	and.b32  	%r765, %r755, 2;
	setp.eq.s32 	%p25, %r765, 0;
	@%p25 bra 	$L__BB1_46;
	ld.global.u32 	%r766, [%rd8+20];
	xor.b32  	%r1105, %r1105, %r766;
	ld.global.u32 	%r767, [%rd8+24];
	xor.b32  	%r1104, %r1104, %r767;
	ld.global.u32 	%r768, [%rd8+28];
	xor.b32  	%r1103, %r1103, %r768;
	ld.global.u32 	%r769, [%rd8+32];
	xor.b32  	%r1102, %r1102, %r769;
	ld.global.u32 	%r770, [%rd8+36];
	xor.b32  	%r1101, %r1101, %r770;
$L__BB1_46:
	and.b32  	%r772, %r755, 4;
	setp.eq.s32 	%p26, %r772, 0;
	@%p26 bra 	$L__BB1_48;
	ld.global.u32 	%r773, [%rd8+40];
	xor.b32  	%r1105, %r1105, %r773;
	ld.global.u32 	%r774, [%rd8+44];
	xor.b32  	%r1104, %r1104, %r774;
	ld.global.u32 	%r775, [%rd8+48];
	xor.b32  	%r1103, %r1103, %r775;
	ld.global.u32 	%r776, [%rd8+52];
	xor.b32  	%r1102, %r1102, %r776;
	ld.global.u32 	%r777, [%rd8+56];
	xor.b32  	%r1101, %r1101, %r777;
$L__BB1_48:
	and.b32  	%r779, %r755, 8;
	setp.eq.s32 	%p27, %r779, 0;
	@%p27 bra 	$L__BB1_50;
	ld.global.u32 	%r780, [%rd8+60];
	xor.b32  	%r1105, %r1105, %r780;
	ld.global.u32 	%r781, [%rd8+64];
	xor.b32  	%r1104, %r1104, %r781;
	ld.global.u32 	%r782, [%rd8+68];
	xor.b32  	%r1103, %r1103, %r782;
	ld.global.u32 	%r783, [%rd8+72];
	xor.b32  	%r1102, %r1102, %r783;
	ld.global.u32 	%r784, [%rd8+76];
	xor.b32  	%r1101, %r1101, %r784;
$L__BB1_50:
	and.b32  	%r786, %r755, 16;
	setp.eq.s32 	%p28, %r786, 0;
	@%p28 bra 	$L__BB1_52;
	ld.global.u32 	%r787, [%rd8+80];
	xor.b32  	%r1105, %r1105, %r787;
	ld.global.u32 	%r788, [%rd8+84];
	xor.b32  	%r1104, %r1104, %r788;
	ld.global.u32 	%r789, [%rd8+88];
	xor.b32  	%r1103, %r1103, %r789;
	ld.global.u32 	%r790, [%rd8+92];
	xor.b32  	%r1102, %r1102, %r790;
	ld.global.u32 	%r791, [%rd8+96];
	xor.b32  	%r1101, %r1101, %r791;
$L__BB1_52:
	and.b32  	%r793, %r755, 32;
	setp.eq.s32 	%p29, %r793, 0;
	@%p29 bra 	$L__BB1_54;
	ld.global.u32 	%r794, [%rd8+100];
	xor.b32  	%r1105, %r1105, %r794;
	ld.global.u32 	%r795, [%rd8+104];
	xor.b32  	%r1104, %r1104, %r795;
	ld.global.u32 	%r796, [%rd8+108];
	xor.b32  	%r1103, %r1103, %r796;
	ld.global.u32 	%r797, [%rd8+112];
	xor.b32  	%r1102, %r1102, %r797;
	ld.global.u32 	%r798, [%rd8+116];
	xor.b32  	%r1101, %r1101, %r798;
$L__BB1_54:
	and.b32  	%r800, %r755, 64;
	setp.eq.s32 	%p30, %r800, 0;
	@%p30 bra 	$L__BB1_56;
	ld.global.u32 	%r801, [%rd8+120];
	xor.b32  	%r1105, %r1105, %r801;
	ld.global.u32 	%r802, [%rd8+124];
	xor.b32  	%r1104, %r1104, %r802;
	ld.global.u32 	%r803, [%rd8+128];
	xor.b32  	%r1103, %r1103, %r803;
	ld.global.u32 	%r804, [%rd8+132];
	xor.b32  	%r1102, %r1102, %r804;
	ld.global.u32 	%r805, [%rd8+136];
	xor.b32  	%r1101, %r1101, %r805;
$L__BB1_56:
	and.b32  	%r807, %r755, 128;
	setp.eq.s32 	%p31, %r807, 0;
	@%p31 bra 	$L__BB1_58;
	ld.global.u32 	%r808, [%rd8+140];
	xor.b32  	%r1105, %r1105, %r808;
	ld.global.u32 	%r809, [%rd8+144];
	xor.b32  	%r1104, %r1104, %r809;
	ld.global.u32 	%r810, [%rd8+148];
	xor.b32  	%r1103, %r1103, %r810;
	ld.global.u32 	%r811, [%rd8+152];
	xor.b32  	%r1102, %r1102, %r811;
	ld.global.u32 	%r812, [%rd8+156];
	xor.b32  	%r1101, %r1101, %r812;
$L__BB1_58:
	and.b32  	%r814, %r755, 256;
	setp.eq.s32 	%p32, %r814, 0;
	@%p32 bra 	$L__BB1_60;
	ld.global.u32 	%r815, [%rd8+160];
	xor.b32  	%r1105, %r1105, %r815;
	ld.global.u32 	%r816, [%rd8+164];
	xor.b32  	%r1104, %r1104, %r816;
	ld.global.u32 	%r817, [%rd8+168];
	xor.b32  	%r1103, %r1103, %r817;
	ld.global.u32 	%r818, [%rd8+172];
	xor.b32  	%r1102, %r1102, %r818;
	ld.global.u32 	%r819, [%rd8+176];
	xor.b32  	%r1101, %r1101, %r819;
$L__BB1_60:
	and.b32  	%r821, %r755, 512;
	setp.eq.s32 	%p33, %r821, 0;
	@%p33 bra 	$L__BB1_62;
	ld.global.u32 	%r822, [%rd8+180];
	xor.b32  	%r1105, %r1105, %r822;
	ld.global.u32 	%r823, [%rd8+184];
	xor.b32  	%r1104, %r1104, %r823;
	ld.global.u32 	%r824, [%rd8+188];
	xor.b32  	%r1103, %r1103, %r824;
	ld.global.u32 	%r825, [%rd8+192];
	xor.b32  	%r1102, %r1102, %r825;
	ld.global.u32 	%r826, [%rd8+196];
	xor.b32  	%r1101, %r1101, %r826;
$L__BB1_62:
	and.b32  	%r828, %r755, 1024;
	setp.eq.s32 	%p34, %r828, 0;
	@%p34 bra 	$L__BB1_64;
	ld.global.u32 	%r829, [%rd8+200];
	xor.b32  	%r1105, %r1105, %r829;
	ld.global.u32 	%r830, [%rd8+204];
	xor.b32  	%r1104, %r1104, %r830;
	ld.global.u32 	%r831, [%rd8+208];
	xor.b32  	%r1103, %r1103, %r831;
	ld.global.u32 	%r832, [%rd8+212];
	xor.b32  	%r1102, %r1102, %r832;
	ld.global.u32 	%r833, [%rd8+216];
	xor.b32  	%r1101, %r1101, %r833;
$L__BB1_64:
	and.b32  	%r835, %r755, 2048;
	setp.eq.s32 	%p35, %r835, 0;
	@%p35 bra 	$L__BB1_66;
	ld.global.u32 	%r836, [%rd8+220];
	xor.b32  	%r1105, %r1105, %r836;
	ld.global.u32 	%r837, [%rd8+224];
	xor.b32  	%r1104, %r1104, %r837;
	ld.global.u32 	%r838, [%rd8+228];
	xor.b32  	%r1103, %r1103, %r838;
	ld.global.u32 	%r839, [%rd8+232];
	xor.b32  	%r1102, %r1102, %r839;
	ld.global.u32 	%r840, [%rd8+236];
	xor.b32  	%r1101, %r1101, %r840;
$L__BB1_66:
	and.b32  	%r842, %r755, 4096;
	setp.eq.s32 	%p36, %r842, 0;
	@%p36 bra 	$L__BB1_68;
	ld.global.u32 	%r843, [%rd8+240];
	xor.b32  	%r1105, %r1105, %r843;
	ld.global.u32 	%r844, [%rd8+244];
	xor.b32  	%r1104, %r1104, %r844;
	ld.global.u32 	%r845, [%rd8+248];
	xor.b32  	%r1103, %r1103, %r845;
	ld.global.u32 	%r846, [%rd8+252];
	xor.b32  	%r1102, %r1102, %r846;
	ld.global.u32 	%r847, [%rd8+256];
	xor.b32  	%r1101, %r1101, %r847;
$L__BB1_68:
	and.b32  	%r849, %r755, 8192;
	setp.eq.s32 	%p37, %r849, 0;
	@%p37 bra 	$L__BB1_70;
	ld.global.u32 	%r850, [%rd8+260];
	xor.b32  	%r1105, %r1105, %r850;
	ld.global.u32 	%r851, [%rd8+264];
	xor.b32  	%r1104, %r1104, %r851;
	ld.global.u32 	%r852, [%rd8+268];
	xor.b32  	%r1103, %r1103, %r852;
	ld.global.u32 	%r853, [%rd8+272];
	xor.b32  	%r1102, %r1102, %r853;
	ld.global.u32 	%r854, [%rd8+276];
	xor.b32  	%r1101, %r1101, %r854;
$L__BB1_70:
	and.b32  	%r856, %r755, 16384;
	setp.eq.s32 	%p38, %r856, 0;
	@%p38 bra 	$L__BB1_72;
	ld.global.u32 	%r857, [%rd8+280];
	xor.b32  	%r1105, %r1105, %r857;
	ld.global.u32 	%r858, [%rd8+284];
	xor.b32  	%r1104, %r1104, %r858;
	ld.global.u32 	%r859, [%rd8+288];
	xor.b32  	%r1103, %r1103, %r859;
	ld.global.u32 	%r860, [%rd8+292];
	xor.b32  	%r1102, %r1102, %r860;
	ld.global.u32 	%r861, [%rd8+296];
	xor.b32  	%r1101, %r1101, %r861;
$L__BB1_72:
	and.b32  	%r863, %r755, 32768;
	setp.eq.s32 	%p39, %r863, 0;
	@%p39 bra 	$L__BB1_74;
	ld.global.u32 	%r864, [%rd8+300];
	xor.b32  	%r1105, %r1105, %r864;
	ld.global.u32 	%r865, [%rd8+304];
	xor.b32  	%r1104, %r1104, %r865;
	ld.global.u32 	%r866, [%rd8+308];
	xor.b32  	%r1103, %r1103, %r866;
	ld.global.u32 	%r867, [%rd8+312];
	xor.b32  	%r1102, %r1102, %r867;
	ld.global.u32 	%r868, [%rd8+316];
	xor.b32  	%r1101, %r1101, %r868;
$L__BB1_74:
	add.s32 	%r1192, %r1192, 16;
	setp.ne.s32 	%p40, %r1192, 32;
	@%p40 bra 	$L__BB1_42;
	mad.lo.s32 	%r869, %r1186, -31, %r190;
	add.s32 	%r1186, %r869, 1;
	setp.ne.s32 	%p41, %r1186, 5;
	@%p41 bra 	$L__BB1_41;
	st.local.u32 	[%rd2+4], %r1105;
	st.local.v2.u32 	[%rd2+8], {%r1104, %r1103};
	st.local.v2.u32 	[%rd2+16], {%r1102, %r1101};
	setp.ne.s64 	%p42, %rd5, 3;
	@%p42 bra 	$L__BB1_114;
	mov.b32 	%r1101, 0;
	mov.u32 	%r1102, %r1101;
	mov.u32 	%r1103, %r1101;
	mov.u32 	%r1104, %r1101;
	mov.u32 	%r1105, %r1101;
	mov.u32 	%r1278, %r1101;
$L__BB1_78:
	mul.wide.u32 	%rd21, %r1278, 4;
	add.s64 	%rd22, %rd2, %rd21;
	ld.local.u32 	%r365, [%rd22+4];
	shl.b32 	%r366, %r1278, 5;
	mov.b32 	%r1284, 0;
$L__BB1_79:
	.pragma "nounroll";
	shr.u32 	%r872, %r365, %r1284;
	and.b32  	%r873, %r872, 1;
	setp.eq.b32 	%p43, %r873, 1;
	not.pred 	%p44, %p43;
	add.s32 	%r874, %r366, %r1284;
	mul.lo.s32 	%r875, %r874, 5;
	mul.wide.u32 	%rd23, %r875, 4;
	add.s64 	%rd9, %rd6, %rd23;
	@%p44 bra 	$L__BB1_81;
	ld.global.u32 	%r876, [%rd9];
	xor.b32  	%r1105, %r1105, %r876;
	ld.global.u32 	%r877, [%rd9+4];
	xor.b32  	%r1104, %r1104, %r877;
	ld.global.u32 	%r878, [%rd9+8];
	xor.b32  	%r1103, %r1103, %r878;
	ld.global.u32 	%r879, [%rd9+12];
	xor.b32  	%r1102, %r1102, %r879;
	ld.global.u32 	%r880, [%rd9+16];
	xor.b32  	%r1101, %r1101, %r880;
$L__BB1_81:
	and.b32  	%r882, %r872, 2;
	setp.eq.s32 	%p45, %r882, 0;
	@%p45 bra 	$L__BB1_83;
	ld.global.u32 	%r883, [%rd9+20];
	xor.b32  	%r1105, %r1105, %r883;
	ld.global.u32 	%r884, [%rd9+24];
	xor.b32  	%r1104, %r1104, %r884;
	ld.global.u32 	%r885, [%rd9+28];
	xor.b32  	%r1103, %r1103, %r885;
	ld.global.u32 	%r886, [%rd9+32];
	xor.b32  	%r1102, %r1102, %r886;
	ld.global.u32 	%r887, [%rd9+36];
	xor.b32  	%r1101, %r1101, %r887;
$L__BB1_83:
	and.b32  	%r889, %r872, 4;
	setp.eq.s32 	%p46, %r889, 0;
	@%p46 bra 	$L__BB1_85;
	ld.global.u32 	%r890, [%rd9+40];
	xor.b32  	%r1105, %r1105, %r890;
	ld.global.u32 	%r891, [%rd9+44];
	xor.b32  	%r1104, %r1104, %r891;
	ld.global.u32 	%r892, [%rd9+48];
	xor.b32  	%r1103, %r1103, %r892;
	ld.global.u32 	%r893, [%rd9+52];
	xor.b32  	%r1102, %r1102, %r893;
	ld.global.u32 	%r894, [%rd9+56];
	xor.b32  	%r1101, %r1101, %r894;
$L__BB1_85:
	and.b32  	%r896, %r872, 8;
	setp.eq.s32 	%p47, %r896, 0;
	@%p47 bra 	$L__BB1_87;
	ld.global.u32 	%r897, [%rd9+60];
	xor.b32  	%r1105, %r1105, %r897;
	ld.global.u32 	%r898, [%rd9+64];
	xor.b32  	%r1104, %r1104, %r898;
	ld.global.u32 	%r899, [%rd9+68];
	xor.b32  	%r1103, %r1103, %r899;
	ld.global.u32 	%r900, [%rd9+72];
	xor.b32  	%r1102, %r1102, %r900;
	ld.global.u32 	%r901, [%rd9+76];
	xor.b32  	%r1101, %r1101, %r901;
$L__BB1_87:
	and.b32  	%r903, %r872, 16;
	setp.eq.s32 	%p48, %r903, 0;
	@%p48 bra 	$L__BB1_89;
	ld.global.u32 	%r904, [%rd9+80];
	xor.b32  	%r1105, %r1105, %r904;
	ld.global.u32 	%r905, [%rd9+84];
	xor.b32  	%r1104, %r1104, %r905;
	ld.global.u32 	%r906, [%rd9+88];
	xor.b32  	%r1103, %r1103, %r906;
	ld.global.u32 	%r907, [%rd9+92];
	xor.b32  	%r1102, %r1102, %r907;
	ld.global.u32 	%r908, [%rd9+96];
	xor.b32  	%r1101, %r1101, %r908;
$L__BB1_89:
	and.b32  	%r910, %r872, 32;
	setp.eq.s32 	%p49, %r910, 0;
	@%p49 bra 	$L__BB1_91;
	ld.global.u32 	%r911, [%rd9+100];
	xor.b32  	%r1105, %r1105, %r911;
	ld.global.u32 	%r912, [%rd9+104];
	xor.b32  	%r1104, %r1104, %r912;
	ld.global.u32 	%r913, [%rd9+108];
	xor.b32  	%r1103, %r1103, %r913;
	ld.global.u32 	%r914, [%rd9+112];
	xor.b32  	%r1102, %r1102, %r914;
	ld.global.u32 	%r915, [%rd9+116];
	xor.b32  	%r1101, %r1101, %r915;
$L__BB1_91:
	and.b32  	%r917, %r872, 64;
	setp.eq.s32 	%p50, %r917, 0;
	@%p50 bra 	$L__BB1_93;
	ld.global.u32 	%r918, [%rd9+120];
	xor.b32  	%r1105, %r1105, %r918;
	ld.global.u32 	%r919, [%rd9+124];
	xor.b32  	%r1104, %r1104, %r919;
	ld.global.u32 	%r920, [%rd9+128];
	xor.b32  	%r1103, %r1103, %r920;
	ld.global.u32 	%r921, [%rd9+132];
	xor.b32  	%r1102, %r1102, %r921;
	ld.global.u32 	%r922, [%rd9+136];
	xor.b32  	%r1101, %r1101, %r922;
$L__BB1_93:
	and.b32  	%r924, %r872, 128;
	setp.eq.s32 	%p51, %r924, 0;
	@%p51 bra 	$L__BB1_95;
	ld.global.u32 	%r925, [%rd9+140];
	xor.b32  	%r1105, %r1105, %r925;
	ld.global.u32 	%r926, [%rd9+144];
	xor.b32  	%r1104, %r1104, %r926;
	ld.global.u32 	%r927, [%rd9+148];
	xor.b32  	%r1103, %r1103, %r927;
	ld.global.u32 	%r928, [%rd9+152];
	xor.b32  	%r1102, %r1102, %r928;
	ld.global.u32 	%r929, [%rd9+156];
	xor.b32  	%r1101, %r1101, %r929;
$L__BB1_95:
	and.b32  	%r931, %r872, 256;
	setp.eq.s32 	%p52, %r931, 0;
	@%p52 bra 	$L__BB1_97;
	ld.global.u32 	%r932, [%rd9+160];
	xor.b32  	%r1105, %r1105, %r932;
	ld.global.u32 	%r933, [%rd9+164];
	xor.b32  	%r1104, %r1104, %r933;
	ld.global.u32 	%r934, [%rd9+168];
	xor.b32  	%r1103, %r1103, %r934;
	ld.global.u32 	%r935, [%rd9+172];
	xor.b32  	%r1102, %r1102, %r935;
	ld.global.u32 	%r936, [%rd9+176];
	xor.b32  	%r1101, %r1101, %r936;
$L__BB1_97:
	and.b32  	%r938, %r872, 512;
	setp.eq.s32 	%p53, %r938, 0;
	@%p53 bra 	$L__BB1_99;
	ld.global.u32 	%r939, [%rd9+180];
	xor.b32  	%r1105, %r1105, %r939;
	ld.global.u32 	%r940, [%rd9+184];
	xor.b32  	%r1104, %r1104, %r940;
	ld.global.u32 	%r941, [%rd9+188];
	xor.b32  	%r1103, %r1103, %r941;
	ld.global.u32 	%r942, [%rd9+192];
	xor.b32  	%r1102, %r1102, %r942;
	ld.global.u32 	%r943, [%rd9+196];
	xor.b32  	%r1101, %r1101, %r943;
$L__BB1_99:
	and.b32  	%r945, %r872, 1024;
	setp.eq.s32 	%p54, %r945, 0;
	@%p54 bra 	$L__BB1_101;
	ld.global.u32 	%r946, [%rd9+200];
	xor.b32  	%r1105, %r1105, %r946;
	ld.global.u32 	%r947, [%rd9+204];
	xor.b32  	%r1104, %r1104, %r947;
	ld.global.u32 	%r948, [%rd9+208];
	xor.b32  	%r1103, %r1103, %r948;
	ld.global.u32 	%r949, [%rd9+212];
	xor.b32  	%r1102, %r1102, %r949;
	ld.global.u32 	%r950, [%rd9+216];
	xor.b32  	%r1101, %r1101, %r950;
$L__BB1_101:
	and.b32  	%r952, %r872, 2048;
	setp.eq.s32 	%p55, %r952, 0;
	@%p55 bra 	$L__BB1_103;
	ld.global.u32 	%r953, [%rd9+220];
	xor.b32  	%r1105, %r1105, %r953;
	ld.global.u32 	%r954, [%rd9+224];
	xor.b32  	%r1104, %r1104, %r954;
	ld.global.u32 	%r955, [%rd9+228];
	xor.b32  	%r1103, %r1103, %r955;
	ld.global.u32 	%r956, [%rd9+232];
	xor.b32  	%r1102, %r1102, %r956;
	ld.global.u32 	%r957, [%rd9+236];
	xor.b32  	%r1101, %r1101, %r957;
$L__BB1_103:
	and.b32  	%r959, %r872, 4096;
	setp.eq.s32 	%p56, %r959, 0;
	@%p56 bra 	$L__BB1_105;
	ld.global.u32 	%r960, [%rd9+240];
	xor.b32  	%r1105, %r1105, %r960;
	ld.global.u32 	%r961, [%rd9+244];
	xor.b32  	%r1104, %r1104, %r961;
	ld.global.u32 	%r962, [%rd9+248];
	xor.b32  	%r1103, %r1103, %r962;
	ld.global.u32 	%r963, [%rd9+252];
	xor.b32  	%r1102, %r1102, %r963;
	ld.global.u32 	%r964, [%rd9+256];
	xor.b32  	%r1101, %r1101, %r964;
$L__BB1_105:
	and.b32  	%r966, %r872, 8192;
	setp.eq.s32 	%p57, %r966, 0;
	@%p57 bra 	$L__BB1_107;
	ld.global.u32 	%r967, [%rd9+260];
	xor.b32  	%r1105, %r1105, %r967;
	ld.global.u32 	%r968, [%rd9+264];
	xor.b32  	%r1104, %r1104, %r968;
	ld.global.u32 	%r969, [%rd9+268];
	xor.b32  	%r1103, %r1103, %r969;
	ld.global.u32 	%r970, [%rd9+272];
	xor.b32  	%r1102, %r1102, %r970;
	ld.global.u32 	%r971, [%rd9+276];
	xor.b32  	%r1101, %r1101, %r971;
$L__BB1_107:
	and.b32  	%r973, %r872, 16384;
	setp.eq.s32 	%p58, %r973, 0;
	@%p58 bra 	$L__BB1_109;
	ld.global.u32 	%r974, [%rd9+280];
	xor.b32  	%r1105, %r1105, %r974;
	ld.global.u32 	%r975, [%rd9+284];
	xor.b32  	%r1104, %r1104, %r975;
	ld.global.u32 	%r976, [%rd9+288];
	xor.b32  	%r1103, %r1103, %r976;
	ld.global.u32 	%r977, [%rd9+292];
	xor.b32  	%r1102, %r1102, %r977;
	ld.global.u32 	%r978, [%rd9+296];
	xor.b32  	%r1101, %r1101, %r978;
$L__BB1_109:
	and.b32  	%r980, %r872, 32768;
	setp.eq.s32 	%p59, %r980, 0;
	@%p59 bra 	$L__BB1_111;
	ld.global.u32 	%r981, [%rd9+300];
	xor.b32  	%r1105, %r1105, %r981;
	ld.global.u32 	%r982, [%rd9+304];
	xor.b32  	%r1104, %r1104, %r982;
	ld.global.u32 	%r983, [%rd9+308];
	xor.b32  	%r1103, %r1103, %r983;
	ld.global.u32 	%r984, [%rd9+312];
	xor.b32  	%r1102, %r1102, %r984;
	ld.global.u32 	%r985, [%rd9+316];
	xor.b32  	%r1101, %r1101, %r985;
$L__BB1_111:
	add.s32 	%r1284, %r1284, 16;
	setp.ne.s32 	%p60, %r1284, 32;
	@%p60 bra 	$L__BB1_79;
	mad.lo.s32 	%r986, %r1278, -31, %r366;
	add.s32 	%r1278, %r986, 1;
	setp.ne.s32 	%p61, %r1278, 5;
	@%p61 bra 	$L__BB1_78;
	st.local.u32 	[%rd2+4], %r1105;
	st.local.v2.u32 	[%rd2+8], {%r1104, %r1103};
	st.local.v2.u32 	[%rd2+16], {%r1102, %r1101};
$L__BB1_114:
	shr.u64 	%rd36, %rd4, 2;
	add.s32 	%r1088, %r1088, 1;
	setp.gt.u64 	%p62, %rd4, 3;
	@%p62 bra 	$L__BB1_2;
$L__BB1_115:
	setp.leu.f32 	%p63, %f35, 0f00000000;
	@%p63 bra 	$L__BB1_143;
	setp.gtu.f32 	%p64, %f34, 0f00000000;
	rcp.rn.f32 	%f1, %f34;
	abs.f32 	%f2, %f1;
	@%p64 bra 	$L__BB1_119;
	mov.b32 	%r1433, 0;
$L__BB1_118:
	cvt.u64.u32 	%rd24, %r1433;
	add.s64 	%rd25, %rd24, %rd3;
	shl.b64 	%rd26, %rd25, 2;
	add.s64 	%rd27, %rd1, %rd26;
	mov.b32 	%r988, 0;
	st.global.u32 	[%rd27], %r988;
	add.s32 	%r1433, %r1433, 1;
	cvt.rn.f32.u32 	%f36, %r1433;
	setp.gt.f32 	%p65, %f35, %f36;
	@%p65 bra 	$L__BB1_118;
	bra.uni 	$L__BB1_143;
$L__BB1_119:
	setp.lt.f32 	%p66, %f34, 0f3F800000;
	@%p66 bra 	$L__BB1_129;
	add.f32 	%f3, %f34, 0fBEAAAAAB;
	mul.f32 	%f38, %f3, 0f41100000;
	sqrt.rn.f32 	%f39, %f38;
	rcp.rn.f32 	%f4, %f39;
	mov.b32 	%r1426, -771510409;
	mov.b32 	%r1425, 0;
	mov.f32 	%f279, 0f00000000;
	mov.u32 	%r1411, %r1425;
$L__BB1_121:
	mov.u32 	%r1421, %r1102;
	mov.u32 	%r1422, %r1103;
	mov.u32 	%r1431, %r1105;
$L__BB1_122:
	mov.u32 	%r1105, %r1104;
$L__BB1_123:
	setp.eq.s32 	%p67, %r1425, 1;
	mov.b32 	%r1425, 0;
	mov.u32 	%r1102, %r1101;
	mov.u32 	%r1103, %r1421;
	mov.u32 	%r1104, %r1422;
	mov.f32 	%f280, %f279;
	@%p67 bra 	$L__BB1_125;
	shr.u32 	%r993, %r1431, 2;
	xor.b32  	%r994, %r993, %r1431;
	shl.b32 	%r995, %r1101, 4;
	shl.b32 	%r996, %r994, 1;
	xor.b32  	%r997, %r996, %r995;
	xor.b32  	%r998, %r997, %r994;
	xor.b32  	%r1103, %r998, %r1101;
	add.s32 	%r999, %r1426, %r1103;
	add.s32 	%r1000, %r999, 362437;
	shr.u32 	%r1001, %r1105, 2;
	xor.b32  	%r1002, %r1001, %r1105;
	shl.b32 	%r1003, %r1103, 4;
	shl.b32 	%r1004, %r1002, 1;
	xor.b32  	%r1005, %r1004, %r1003;
	xor.b32  	%r1006, %r1005, %r1002;
	xor.b32  	%r1102, %r1006, %r1103;
	add.s32 	%r1426, %r1426, 724874;
	add.s32 	%r1007, %r1102, %r1426;
	cvt.rn.f32.u32 	%f40, %r1000;
	fma.rn.f32 	%f41, %f40, 0f2F800000, 0f2F000000;
	cvt.rn.f32.u32 	%f42, %r1007;
	fma.rn.f32 	%f43, %f42, 0f30C90FDB, 0f30490FDB;
	setp.lt.f32 	%p68, %f41, 0f00800000;
	mul.f32 	%f44, %f41, 0f4B000000;
	selp.f32 	%f45, %f44, %f41, %p68;
	selp.f32 	%f46, 0fC1B80000, 0f00000000, %p68;
	mov.b32 	%r1008, %f45;
	add.s32 	%r1009, %r1008, -1059760811;
	and.b32  	%r1010, %r1009, -8388608;
	sub.s32 	%r1011, %r1008, %r1010;
	mov.b32 	%f47, %r1011;
	cvt.rn.f32.s32 	%f48, %r1010;
	fma.rn.f32 	%f49, %f48, 0f34000000, %f46;
	add.f32 	%f50, %f47, 0fBF800000;
	fma.rn.f32 	%f51, %f50, 0fBE055027, 0f3E1039F6;
	fma.rn.f32 	%f52, %f51, %f50, 0fBDF8CDCC;
	fma.rn.f32 	%f53, %f52, %f50, 0f3E0F2955;
	fma.rn.f32 	%f54, %f53, %f50, 0fBE2AD8B9;
	fma.rn.f32 	%f55, %f54, %f50, 0f3E4CED0B;
	fma.rn.f32 	%f56, %f55, %f50, 0fBE7FFF22;
	fma.rn.f32 	%f57, %f56, %f50, 0f3EAAAA78;
	fma.rn.f32 	%f58, %f57, %f50, 0fBF000000;
	mul.f32 	%f59, %f50, %f58;
	fma.rn.f32 	%f60, %f59, %f50, %f50;
	fma.rn.f32 	%f61, %f49, 0f3F317218, %f60;
	setp.gt.u32 	%p69, %r1008, 2139095039;
	fma.rn.f32 	%f62, %f45, 0f7F800000, 0f7F800000;
	selp.f32 	%f63, %f62, %f61, %p69;
	setp.eq.f32 	%p70, %f45, 0f00000000;
	mul.f32 	%f64, %f63, 0fC0000000;
	selp.f32 	%f65, 0f7F800000, %f64, %p70;
	sqrt.rn.f32 	%f66, %f65;
	sin.approx.f32 	%f67, %f43;
	cos.approx.f32 	%f68, %f43;
	mul.f32 	%f280, %f66, %f67;
	mul.f32 	%f279, %f66, %f68;
	mov.b32 	%r1425, 1;
	mov.u32 	%r1104, %r1101;
	mov.u32 	%r1105, %r1421;
	mov.u32 	%r1431, %r1422;
	mov.u32 	%r1101, %r1102;
	mov.u32 	%r1421, %r1103;
	mov.u32 	%r1422, %r1104;
$L__BB1_125:
	fma.rn.f32 	%f31, %f4, %f280, 0f3F800000;
	setp.le.f32 	%p71, %f31, 0f00000000;
	@%p71 bra 	$L__BB1_123;
	mul.f32 	%f69, %f31, %f31;
	mul.f32 	%f32, %f31, %f69;
	shr.u32 	%r1012, %r1431, 2;
	xor.b32  	%r1013, %r1012, %r1431;
	shl.b32 	%r1014, %r1102, 4;
	shl.b32 	%r1015, %r1013, 1;
	xor.b32  	%r1016, %r1015, %r1014;
	xor.b32  	%r1017, %r1016, %r1013;
	xor.b32  	%r1101, %r1017, %r1102;
	add.s32 	%r1426, %r1426, 362437;
	add.s32 	%r1018, %r1101, %r1426;
	cvt.rn.f32.u32 	%f70, %r1018;
	fma.rn.f32 	%f33, %f70, 0f2F800000, 0f2F000000;
	cvt.f64.f32 	%fd1, %f33;
	cvt.f64.f32 	%fd2, %f280;
	mul.f64 	%fd3, %fd2, 0dBFA0F27BB2FEC56D;
	mul.f64 	%fd4, %fd3, %fd2;
	mul.f64 	%fd5, %fd4, %fd2;
	fma.rn.f64 	%fd6, %fd5, %fd2, 0d3FF0000000000000;
	setp.gt.f64 	%p72, %fd6, %fd1;
	@%p72 bra 	$L__BB1_128;
	setp.lt.f32 	%p73, %f33, 0f00800000;
	mul.f32 	%f71, %f33, 0f4B000000;
	selp.f32 	%f72, %f71, %f33, %p73;
	selp.f32 	%f73, 0fC1B80000, 0f00000000, %p73;
	mov.b32 	%r1019, %f72;
	add.s32 	%r1020, %r1019, -1059760811;
	and.b32  	%r1021, %r1020, -8388608;
	sub.s32 	%r1022, %r1019, %r1021;
	mov.b32 	%f74, %r1022;
	cvt.rn.f32.s32 	%f75, %r1021;
	fma.rn.f32 	%f76, %f75, 0f34000000, %f73;
	add.f32 	%f77, %f74, 0fBF800000;
	fma.rn.f32 	%f78, %f77, 0fBE055027, 0f3E1039F6;
	fma.rn.f32 	%f79, %f78, %f77, 0fBDF8CDCC;
	fma.rn.f32 	%f80, %f79, %f77, 0f3E0F2955;
	fma.rn.f32 	%f81, %f80, %f77, 0fBE2AD8B9;
	fma.rn.f32 	%f82, %f81, %f77, 0f3E4CED0B;
	fma.rn.f32 	%f83, %f82, %f77, 0fBE7FFF22;
	fma.rn.f32 	%f84, %f83, %f77, 0f3EAAAA78;
	fma.rn.f32 	%f85, %f84, %f77, 0fBF000000;
	mul.f32 	%f86, %f77, %f85;
	fma.rn.f32 	%f87, %f86, %f77, %f77;
	fma.rn.f32 	%f88, %f76, 0f3F317218, %f87;
	setp.gt.u32 	%p74, %r1019, 2139095039;
	fma.rn.f32 	%f89, %f72, 0f7F800000, 0f7F800000;
	selp.f32 	%f90, %f89, %f88, %p74;
	setp.eq.f32 	%p75, %f72, 0f00000000;
	selp.f32 	%f91, 0fFF800000, %f90, %p75;
	mul.f32 	%f92, %f280, 0f3F000000;
	mov.f32 	%f93, 0f3F800000;
	sub.f32 	%f94, %f93, %f32;
	setp.lt.f32 	%p76, %f32, 0f00800000;
	mul.f32 	%f95, %f32, 0f4B000000;
	selp.f32 	%f96, %f95, %f32, %p76;
	selp.f32 	%f97, 0fC1B80000, 0f00000000, %p76;
	mov.b32 	%r1023, %f96;
	add.s32 	%r1024, %r1023, -1059760811;
	and.b32  	%r1025, %r1024, -8388608;
	sub.s32 	%r1026, %r1023, %r1025;
	mov.b32 	%f98, %r1026;
	cvt.rn.f32.s32 	%f99, %r1025;
	fma.rn.f32 	%f100, %f99, 0f34000000, %f97;
	add.f32 	%f101, %f98, 0fBF800000;
	fma.rn.f32 	%f102, %f101, 0fBE055027, 0f3E1039F6;
	fma.rn.f32 	%f103, %f102, %f101, 0fBDF8CDCC;
	fma.rn.f32 	%f104, %f103, %f101, 0f3E0F2955;
	fma.rn.f32 	%f105, %f104, %f101, 0fBE2AD8B9;
	fma.rn.f32 	%f106, %f105, %f101, 0f3E4CED0B;
	fma.rn.f32 	%f107, %f106, %f101, 0fBE7FFF22;
	fma.rn.f32 	%f108, %f107, %f101, 0f3EAAAA78;
	fma.rn.f32 	%f109, %f108, %f101, 0fBF000000;
	mul.f32 	%f110, %f101, %f109;
	fma.rn.f32 	%f111, %f110, %f101, %f101;
	fma.rn.f32 	%f112, %f100, 0f3F317218, %f111;
	setp.gt.u32 	%p77, %r1023, 2139095039;
	fma.rn.f32 	%f113, %f96, 0f7F800000, 0f7F800000;
	selp.f32 	%f114, %f113, %f112, %p77;
	setp.eq.f32 	%p78, %f96, 0f00000000;
	selp.f32 	%f115, 0fFF800000, %f114, %p78;
	add.f32 	%f116, %f94, %f115;
	mul.f32 	%f117, %f3, %f116;
	fma.rn.f32 	%f118, %f280, %f92, %f117;
	setp.geu.f32 	%p79, %f91, %f118;
	mov.u32 	%r1421, %r1102;
	mov.u32 	%r1422, %r1103;
	mov.u32 	%r1431, %r1105;
	@%p79 bra 	$L__BB1_122;
$L__BB1_128:
	mul.f32 	%f119, %f3, %f32;
	cvt.u64.u32 	%rd28, %r1411;
	add.s64 	%rd29, %rd28, %rd3;
	shl.b64 	%rd30, %rd29, 2;
	add.s64 	%rd31, %rd1, %rd30;
	st.global.f32 	[%rd31], %f119;
	add.s32 	%r1411, %r1411, 1;
	cvt.rn.f32.u32 	%f120, %r1411;
	setp.gt.f32 	%p80, %f35, %f120;
	@%p80 bra 	$L__BB1_121;
	bra.uni 	$L__BB1_143;
$L__BB1_129:
	add.f32 	%f122, %f34, 0f3F800000;
	add.f32 	%f5, %f122, 0fBEAAAAAB;
	mul.f32 	%f123, %f5, 0f41100000;
	sqrt.rn.f32 	%f124, %f123;
	rcp.rn.f32 	%f6, %f124;
	mul.f32 	%f125, %f1, 0f3F000000;
	cvt.rzi.f32.f32 	%f126, %f125;
	add.f32 	%f127, %f126, %f126;
	sub.f32 	%f128, %f1, %f127;
	abs.f32 	%f7, %f128;
	mov.b32 	%r1397, -771510409;
	mov.b32 	%r1396, 0;
	mov.f32 	%f274, 0f00000000;
	mov.u32 	%r1382, %r1396;
$L__BB1_130:
	mov.u32 	%r1387, %r1103;
	setp.eq.f32 	%p81, %f1, 0f00000000;
	shr.u32 	%r1029, %r1105, 2;
	xor.b32  	%r1030, %r1029, %r1105;
	shl.b32 	%r1031, %r1101, 4;
	shl.b32 	%r1032, %r1030, 1;
	xor.b32  	%r1033, %r1032, %r1031;
	xor.b32  	%r1034, %r1033, %r1030;
	xor.b32  	%r1391, %r1034, %r1101;
	add.s32 	%r1397, %r1397, 362437;
	add.s32 	%r1035, %r1391, %r1397;
	cvt.rn.f32.u32 	%f130, %r1035;
	fma.rn.f32 	%f9, %f130, 0f2F800000, 0f2F000000;
	abs.f32 	%f10, %f9;
	setp.eq.f32 	%p82, %f9, 0f3F800000;
	or.pred  	%p83, %p81, %p82;
	mov.f32 	%f271, 0f3F800000;
	@%p83 bra 	$L__BB1_136;
	setp.nan.f32 	%p84, %f2, %f2;
	setp.nan.f32 	%p85, %f10, %f10;
	or.pred  	%p86, %p85, %p84;
	@%p86 bra 	$L__BB1_135;
	setp.eq.f32 	%p87, %f9, 0f00000000;
	setp.eq.f32 	%p88, %f10, 0f7F800000;
	or.pred  	%p89, %p87, %p88;
	@%p89 bra 	$L__BB1_134;
	setp.lt.f32 	%p90, %f10, 0f00800000;
	mul.f32 	%f131, %f10, 0f4B800000;
	selp.f32 	%f132, %f131, %f10, %p90;
	mov.b32 	%r1036, %f132;
	add.s32 	%r1037, %r1036, -1060439283;
	and.b32  	%r1038, %r1037, -8388608;
	sub.s32 	%r1039, %r1036, %r1038;
	mov.b32 	%f133, %r1039;
	cvt.rn.f32.s32 	%f134, %r1038;
	selp.f32 	%f135, 0fC1C00000, 0f00000000, %p90;
	fma.rn.f32 	%f136, %f134, 0f34000000, %f135;
	add.f32 	%f137, %f133, 0fBF800000;
	add.f32 	%f138, %f133, 0f3F800000;
	rcp.approx.ftz.f32 	%f139, %f138;
	add.f32 	%f140, %f137, %f137;
	mul.f32 	%f141, %f140, %f139;
	mul.f32 	%f142, %f141, %f141;
	neg.f32 	%f143, %f141;
	sub.f32 	%f144, %f137, %f141;
	add.f32 	%f145, %f144, %f144;
	fma.rn.f32 	%f146, %f143, %f137, %f145;
	mul.rn.f32 	%f147, %f139, %f146;
	fma.rn.f32 	%f148, %f142, 0f3A2C32E4, 0f3B52E7DB;
	fma.rn.f32 	%f149, %f148, %f142, 0f3C93BB73;
	fma.rn.f32 	%f150, %f149, %f142, 0f3DF6384F;
	mul.rn.f32 	%f151, %f150, %f142;
	fma.rn.f32 	%f152, %f141, 0f3FB8AA3B, %f136;
	mul.f32 	%f153, %f151, 0f40400000;
	sub.f32 	%f154, %f136, %f152;
	fma.rn.f32 	%f155, %f141, 0f3FB8AA3B, %f154;
	fma.rn.f32 	%f156, %f147, 0f3FB8AA3B, %f155;
	fma.rn.f32 	%f157, %f141, 0f32A55E34, %f156;
	fma.rn.f32 	%f158, %f153, %f147, %f157;
	fma.rn.f32 	%f159, %f151, %f141, %f158;
	add.rn.f32 	%f160, %f152, %f159;
	mul.rn.f32 	%f161, %f160, %f1;
	cvt.rni.f32.f32 	%f162, %f161;
	sub.f32 	%f163, %f161, %f162;
	neg.f32 	%f164, %f161;
	fma.rn.f32 	%f165, %f160, %f1, %f164;
	neg.f32 	%f166, %f152;
	add.rn.f32 	%f167, %f160, %f166;
	neg.f32 	%f168, %f167;
	add.rn.f32 	%f169, %f159, %f168;
	fma.rn.f32 	%f170, %f169, %f1, %f165;
	add.f32 	%f171, %f163, %f170;
	setp.gt.f32 	%p91, %f162, 0f00000000;
	selp.b32 	%r1040, 0, -2097152000, %p91;
	setp.eq.f32 	%p92, %f2, 0f7F800000;
	setp.eq.f32 	%p93, %f9, 0fBF800000;
	setp.lt.f32 	%p94, %f161, 0f00000000;
	selp.f32 	%f172, 0f00000000, 0f7F800000, %p94;
	abs.f32 	%f173, %f161;
	setp.gt.f32 	%p95, %f173, 0f43180000;
	cvt.rzi.s32.f32 	%r1041, %f162;
	shl.b32 	%r1042, %r1041, 23;
	sub.s32 	%r1043, %r1042, %r1040;
	mov.b32 	%f174, %r1043;
	add.s32 	%r1044, %r1040, 2130706432;
	mov.b32 	%f175, %r1044;
	fma.rn.f32 	%f176, %f171, 0f391FCB8E, 0f3AAF85ED;
	fma.rn.f32 	%f177, %f176, %f171, 0f3C1D9856;
	fma.rn.f32 	%f178, %f177, %f171, 0f3D6357BB;
	fma.rn.f32 	%f179, %f178, %f171, 0f3E75FDEC;
	fma.rn.f32 	%f180, %f179, %f171, 0f3F317218;
	fma.rn.f32 	%f181, %f180, %f171, 0f3F800000;
	mul.f32 	%f182, %f181, %f175;
	mul.f32 	%f183, %f182, %f174;
	selp.f32 	%f184, %f172, %f183, %p95;
	selp.f32 	%f185, 0f3F800000, %f184, %p92;
	selp.f32 	%f271, %f185, %f184, %p93;
	bra.uni 	$L__BB1_136;
$L__BB1_134:
	setp.neu.f32 	%p96, %f7, 0f3F800000;
	add.f32 	%f186, %f9, %f9;
	mov.b32 	%r1045, %f186;
	and.b32  	%r1046, %r1045, 2147483647;
	mov.b32 	%f187, %r1046;
	selp.f32 	%f271, %f187, %f186, %p96;
	bra.uni 	$L__BB1_136;
$L__BB1_135:
	add.rn.f32 	%f271, %f9, %f1;
$L__BB1_136:
	mov.u32 	%r1105, %r1387;
$L__BB1_137:
	setp.eq.s32 	%p97, %r1396, 1;
	mov.b32 	%r1396, 0;
	mov.u32 	%r1398, %r1391;
	mov.u32 	%r1103, %r1101;
	mov.u32 	%r1387, %r1102;
	mov.f32 	%f275, %f274;
	@%p97 bra 	$L__BB1_139;
	shr.u32 	%r1049, %r1104, 2;
	xor.b32  	%r1050, %r1049, %r1104;
	shl.b32 	%r1051, %r1391, 4;
	shl.b32 	%r1052, %r1050, 1;
	xor.b32  	%r1053, %r1052, %r1051;
	xor.b32  	%r1054, %r1053, %r1050;
	xor.b32  	%r1103, %r1054, %r1391;
	add.s32 	%r1055, %r1397, %r1103;
	add.s32 	%r1056, %r1055, 362437;
	shr.u32 	%r1057, %r1105, 2;
	xor.b32  	%r1058, %r1057, %r1105;
	shl.b32 	%r1059, %r1103, 4;
	shl.b32 	%r1060, %r1058, 1;
	xor.b32  	%r1061, %r1060, %r1059;
	xor.b32  	%r1062, %r1061, %r1058;
	xor.b32  	%r1398, %r1062, %r1103;
	add.s32 	%r1397, %r1397, 724874;
	add.s32 	%r1063, %r1398, %r1397;
	cvt.rn.f32.u32 	%f188, %r1056;
	fma.rn.f32 	%f189, %f188, 0f2F800000, 0f2F000000;
	cvt.rn.f32.u32 	%f190, %r1063;
	fma.rn.f32 	%f191, %f190, 0f30C90FDB, 0f30490FDB;
	setp.lt.f32 	%p98, %f189, 0f00800000;
	mul.f32 	%f192, %f189, 0f4B000000;
	selp.f32 	%f193, %f192, %f189, %p98;
	selp.f32 	%f194, 0fC1B80000, 0f00000000, %p98;
	mov.b32 	%r1064, %f193;
	add.s32 	%r1065, %r1064, -1059760811;
	and.b32  	%r1066, %r1065, -8388608;
	sub.s32 	%r1067, %r1064, %r1066;
	mov.b32 	%f195, %r1067;
	cvt.rn.f32.s32 	%f196, %r1066;
	fma.rn.f32 	%f197, %f196, 0f34000000, %f194;
	add.f32 	%f198, %f195, 0fBF800000;
	fma.rn.f32 	%f199, %f198, 0fBE055027, 0f3E1039F6;
	fma.rn.f32 	%f200, %f199, %f198, 0fBDF8CDCC;
	fma.rn.f32 	%f201, %f200, %f198, 0f3E0F2955;
	fma.rn.f32 	%f202, %f201, %f198, 0fBE2AD8B9;
	fma.rn.f32 	%f203, %f202, %f198, 0f3E4CED0B;
	fma.rn.f32 	%f204, %f203, %f198, 0fBE7FFF22;
	fma.rn.f32 	%f205, %f204, %f198, 0f3EAAAA78;
	fma.rn.f32 	%f206, %f205, %f198, 0fBF000000;
	mul.f32 	%f207, %f198, %f206;
	fma.rn.f32 	%f208, %f207, %f198, %f198;
	fma.rn.f32 	%f209, %f197, 0f3F317218, %f208;
	setp.gt.u32 	%p99, %r1064, 2139095039;
	fma.rn.f32 	%f210, %f193, 0f7F800000, 0f7F800000;
	selp.f32 	%f211, %f210, %f209, %p99;
	setp.eq.f32 	%p100, %f193, 0f00000000;
	mul.f32 	%f212, %f211, 0fC0000000;
	selp.f32 	%f213, 0f7F800000, %f212, %p100;
	sqrt.rn.f32 	%f214, %f213;
	sin.approx.f32 	%f215, %f191;
	cos.approx.f32 	%f216, %f191;
	mul.f32 	%f275, %f214, %f215;
	mul.f32 	%f274, %f214, %f216;
	mov.b32 	%r1396, 1;
	mov.u32 	%r1387, %r1391;
	mov.u32 	%r1105, %r1101;
	mov.u32 	%r1104, %r1102;
	mov.u32 	%r1391, %r1398;
	mov.u32 	%r1101, %r1103;
	mov.u32 	%r1102, %r1387;
$L__BB1_139:
	fma.rn.f32 	%f21, %f6, %f275, 0f3F800000;
	setp.le.f32 	%p101, %f21, 0f00000000;
	@%p101 bra 	$L__BB1_137;
	mul.f32 	%f217, %f21, %f21;
	mul.f32 	%f22, %f21, %f217;
	shr.u32 	%r1068, %r1104, 2;
	xor.b32  	%r1069, %r1068, %r1104;
	shl.b32 	%r1070, %r1398, 4;
	shl.b32 	%r1071, %r1069, 1;
	xor.b32  	%r1072, %r1071, %r1070;
	xor.b32  	%r1073, %r1072, %r1069;
	xor.b32  	%r1391, %r1073, %r1398;
	add.s32 	%r1397, %r1397, 362437;
	add.s32 	%r1074, %r1391, %r1397;
	cvt.rn.f32.u32 	%f218, %r1074;
	fma.rn.f32 	%f23, %f218, 0f2F800000, 0f2F000000;
	cvt.f64.f32 	%fd7, %f23;
	cvt.f64.f32 	%fd8, %f275;
	mul.f64 	%fd9, %fd8, 0dBFA0F27BB2FEC56D;
	mul.f64 	%fd10, %fd9, %fd8;
	mul.f64 	%fd11, %fd10, %fd8;
	fma.rn.f64 	%fd12, %fd11, %fd8, 0d3FF0000000000000;
	setp.gt.f64 	%p102, %fd12, %fd7;
	@%p102 bra 	$L__BB1_142;
	setp.lt.f32 	%p103, %f23, 0f00800000;
	mul.f32 	%f219, %f23, 0f4B000000;
	selp.f32 	%f220, %f219, %f23, %p103;
	selp.f32 	%f221, 0fC1B80000, 0f00000000, %p103;
	mov.b32 	%r1075, %f220;
	add.s32 	%r1076, %r1075, -1059760811;
	and.b32  	%r1077, %r1076, -8388608;
	sub.s32 	%r1078, %r1075, %r1077;
	mov.b32 	%f222, %r1078;
	cvt.rn.f32.s32 	%f223, %r1077;
	fma.rn.f32 	%f224, %f223, 0f34000000, %f221;
	add.f32 	%f225, %f222, 0fBF800000;
	fma.rn.f32 	%f226, %f225, 0fBE055027, 0f3E1039F6;
	fma.rn.f32 	%f227, %f226, %f225, 0fBDF8CDCC;
	fma.rn.f32 	%f228, %f227, %f225, 0f3E0F2955;
	fma.rn.f32 	%f229, %f228, %f225, 0fBE2AD8B9;
	fma.rn.f32 	%f230, %f229, %f225, 0f3E4CED0B;
	fma.rn.f32 	%f231, %f230, %f225, 0fBE7FFF22;
	fma.rn.f32 	%f232, %f231, %f225, 0f3EAAAA78;
	fma.rn.f32 	%f233, %f232, %f225, 0fBF000000;
	mul.f32 	%f234, %f225, %f233;
	fma.rn.f32 	%f235, %f234, %f225, %f225;
	fma.rn.f32 	%f236, %f224, 0f3F317218, %f235;
	setp.gt.u32 	%p104, %r1075, 2139095039;
	fma.rn.f32 	%f237, %f220, 0f7F800000, 0f7F800000;
	selp.f32 	%f238, %f237, %f236, %p104;
	setp.eq.f32 	%p105, %f220, 0f00000000;
	selp.f32 	%f239, 0fFF800000, %f238, %p105;
	mul.f32 	%f240, %f275, 0f3F000000;
	mov.f32 	%f241, 0f3F800000;
	sub.f32 	%f242, %f241, %f22;
	setp.lt.f32 	%p106, %f22, 0f00800000;
	mul.f32 	%f243, %f22, 0f4B000000;
	selp.f32 	%f244, %f243, %f22, %p106;
	selp.f32 	%f245, 0fC1B80000, 0f00000000, %p106;
	mov.b32 	%r1079, %f244;
	add.s32 	%r1080, %r1079, -1059760811;
	and.b32  	%r1081, %r1080, -8388608;
	sub.s32 	%r1082, %r1079, %r1081;
	mov.b32 	%f246, %r1082;
	cvt.rn.f32.s32 	%f247, %r1081;
	fma.rn.f32 	%f248, %f247, 0f34000000, %f245;
	add.f32 	%f249, %f246, 0fBF800000;
	fma.rn.f32 	%f250, %f249, 0fBE055027, 0f3E1039F6;
	fma.rn.f32 	%f251, %f250, %f249, 0fBDF8CDCC;
	fma.rn.f32 	%f252, %f251, %f249, 0f3E0F2955;
	fma.rn.f32 	%f253, %f252, %f249, 0fBE2AD8B9;
	fma.rn.f32 	%f254, %f253, %f249, 0f3E4CED0B;
	fma.rn.f32 	%f255, %f254, %f249, 0fBE7FFF22;
	fma.rn.f32 	%f256, %f255, %f249, 0f3EAAAA78;
	fma.rn.f32 	%f257, %f256, %f249, 0fBF000000;
	mul.f32 	%f258, %f249, %f257;
	fma.rn.f32 	%f259, %f258, %f249, %f249;
	fma.rn.f32 	%f260, %f248, 0f3F317218, %f259;
	setp.gt.u32 	%p107, %r1079, 2139095039;
	fma.rn.f32 	%f261, %f244, 0f7F800000, 0f7F800000;
	selp.f32 	%f262, %f261, %f260, %p107;
	setp.eq.f32 	%p108, %f244, 0f00000000;
	selp.f32 	%f263, 0fFF800000, %f262, %p108;
	add.f32 	%f264, %f242, %f263;
	mul.f32 	%f265, %f5, %f264;
	fma.rn.f32 	%f266, %f275, %f240, %f265;
	setp.geu.f32 	%p109, %f239, %f266;
	mov.u32 	%r1101, %r1398;
	mov.u32 	%r1102, %r1103;
	mov.u32 	%r1104, %r1105;
	@%p109 bra 	$L__BB1_136;
$L__BB1_142:
	mul.f32 	%f267, %f5, %f22;
	mul.f32 	%f268, %f271, %f267;
	cvt.u64.u32 	%rd32, %r1382;
	add.s64 	%rd33, %rd32, %rd3;
	shl.b64 	%rd34, %rd33, 2;
	add.s64 	%rd35, %rd1, %rd34;
	st.global.f32 	[%rd35], %f268;
	add.s32 	%r1382, %r1382, 1;
	cvt.rn.f32.u32 	%f269, %r1382;
	setp.gt.f32 	%p110, %f35, %f269;
	mov.u32 	%r1101, %r1391;
	mov.u32 	%r1102, %r1398;
	mov.u32 	%r1104, %r1387;
	@%p110 bra 	$L__BB1_130;
$L__BB1_143:
	ret;

}
	// .globl	_Z5exactPfS_S_S_S_f
.visible .entry _Z5exactPfS_S_S_S_f(
	.param .u64 .ptr .align 1 _Z5exactPfS_S_S_S_f_param_0,
	.param .u64 .ptr .align 1 _Z5exactPfS_S_S_S_f_param_1,
	.param .u64 .ptr .align 1 _Z5exactPfS_S_S_S_f_param_2,
	.param .u64 .ptr .align 1 _Z5exactPfS_S_S_S_f_param_3,
	.param .u64 .ptr .align 1 _Z5exactPfS_S_S_S_f_param_4,
	.param .f32 _Z5exactPfS_S_S_S_f_param_5
)
{
	.local .align 8 .b8 	__local_depot2[48];
	.reg .b64 	%SP;
	.reg .b64 	%SPL;
	.reg .pred 	%p<123>;
	.reg .b32 	%r<1588>;
	.reg .b32 	%f<368>;
	.reg .b64 	%rd<52>;
	.reg .b64 	%fd<181>;

	mov.u64 	%SPL, __local_depot2;
	ld.param.u64 	%rd11, [_Z5exactPfS_S_S_S_f_param_1];
	ld.param.u64 	%rd12, [_Z5exactPfS_S_S_S_f_param_2];
	ld.param.u64 	%rd13, [_Z5exactPfS_S_S_S_f_param_3];
	ld.param.u64 	%rd14, [_Z5exactPfS_S_S_S_f_param_4];
	ld.param.f32 	%f61, [_Z5exactPfS_S_S_S_f_param_5];
	cvta.to.global.u64 	%rd15, %rd11;
	cvta.to.global.u64 	%rd16, %rd13;
	cvta.to.global.u64 	%rd17, %rd14;
	cvta.to.global.u64 	%rd18, %rd12;
	add.u64 	%rd1, %SPL, 0;
	mov.u32 	%r1, %ntid.x;
	mov.u32 	%r2, %ctaid.x;
	mov.u32 	%r3, %tid.x;
	mad.lo.s32 	%r4, %r1, %r2, %r3;
	mul.wide.u32 	%rd20, %r2, 4;
	add.s64 	%rd21, %rd18, %rd20;
	ld.global.f32 	%f1, [%rd21];
	add.s64 	%rd22, %rd17, %rd20;
	ld.global.f32 	%f2, [%rd22];
	add.s64 	%rd23, %rd16, %rd20;
	ld.global.f32 	%f3, [%rd23];
	add.s64 	%rd24, %rd15, %rd20;
	ld.global.f32 	%f4, [%rd24];
	mul.f32 	%f5, %f2, %f2;
	mul.f32 	%f6, %f61, %f61;
	neg.f32 	%f62, %f1;
	mul.f32 	%f63, %f6, %f62;
	fma.rn.f32 	%f64, %f63, 0f3BBB989D, 0f3F000000;
	cvt.sat.f32.f32 	%f65, %f64;
	mov.f32 	%f66, 0f4B400001;
	mov.f32 	%f67, 0f437C0000;
	fma.rm.f32 	%f68, %f65, %f67, %f66;
	add.f32 	%f69, %f68, 0fCB40007F;
	neg.f32 	%f70, %f69;
	fma.rn.f32 	%f71, %f63, 0f3FB8AA3B, %f70;
	fma.rn.f32 	%f72, %f63, 0f32A57060, %f71;
	mov.b32 	%r668, %f68;
	shl.b32 	%r669, %r668, 23;
	mov.b32 	%f73, %r669;
	ex2.approx.ftz.f32 	%f74, %f72;
	mul.f32 	%f7, %f74, %f73;
	add.f32 	%f8, %f1, %f1;
	mov.f32 	%f75, 0f3F800000;
	sub.f32 	%f76, %f75, %f7;
	mul.f32 	%f9, %f5, %f76;
	mov.b32 	%r1238, -9920396;
	mov.b32 	%r670, -771510409;
	st.local.v2.u32 	[%rd1], {%r670, %r1238};
	mov.b32 	%r1236, -123459836;
	mov.b32 	%r1237, -308902214;
	st.local.v2.u32 	[%rd1+8], {%r1237, %r1236};
	mov.b32 	%r1234, -127593864;
	mov.b32 	%r1235, -589760388;
	st.local.v2.u32 	[%rd1+16], {%r1235, %r1234};
	setp.eq.s32 	%p1, %r4, 0;
	@%p1 bra 	$L__BB2_115;
	cvt.s64.s32 	%rd51, %r4;
	mov.b32 	%r1221, 0;
	mov.b32 	%r1238, -9920396;
	mov.b32 	%r1237, -308902214;
	mov.b32 	%r1236, -123459836;
	mov.b32 	%r1235, -589760388;
	mov.b32 	%r1234, -127593864;
$L__BB2_2:
	mov.u64 	%rd3, %rd51;
	and.b64  	%rd4, %rd3, 3;
	setp.eq.s64 	%p2, %rd4, 0;
	@%p2 bra 	$L__BB2_114;
	mul.wide.u32 	%rd25, %r1221, 3200;
	mov.u64 	%rd26, precalc_xorwow_matrix;
	add.s64 	%rd5, %rd26, %rd25;
	mov.b32 	%r1234, 0;
	mov.u32 	%r1235, %r1234;
	mov.u32 	%r1236, %r1234;
	mov.u32 	%r1237, %r1234;
	mov.u32 	%r1238, %r1234;
	mov.u32 	%r1227, %r1234;
$L__BB2_4:
	mul.wide.u32 	%rd27, %r1227, 4;
	add.s64 	%rd28, %rd1, %rd27;
	ld.local.u32 	%r17, [%rd28+4];
	shl.b32 	%r18, %r1227, 5;
	mov.b32 	%r1233, 0;
$L__BB2_5:
	.pragma "nounroll";
	shr.u32 	%r679, %r17, %r1233;
	and.b32  	%r680, %r679, 1;
	setp.eq.b32 	%p3, %r680, 1;
	not.pred 	%p4, %p3;
	add.s32 	%r681, %r18, %r1233;
	mul.lo.s32 	%r682, %r681, 5;
	mul.wide.u32 	%rd29, %r682, 4;
	add.s64 	%rd6, %rd5, %rd29;
	@%p4 bra 	$L__BB2_7;
	ld.global.u32 	%r683, [%rd6];
	xor.b32  	%r1238, %r1238, %r683;
	ld.global.u32 	%r684, [%rd6+4];
	xor.b32  	%r1237, %r1237, %r684;
	ld.global.u32 	%r685, [%rd6+8];
	xor.b32  	%r1236, %r1236, %r685;
	ld.global.u32 	%r686, [%rd6+12];
	xor.b32  	%r1235, %r1235, %r686;
	ld.global.u32 	%r687, [%rd6+16];
	xor.b32  	%r1234, %r1234, %r687;
$L__BB2_7:
	and.b32  	%r689, %r679, 2;
	setp.eq.s32 	%p5, %r689, 0;
	@%p5 bra 	$L__BB2_9;
	ld.global.u32 	%r690, [%rd6+20];
	xor.b32  	%r1238, %r1238, %r690;
	ld.global.u32 	%r691, [%rd6+24];
	xor.b32  	%r1237, %r1237, %r691;
	ld.global.u32 	%r692, [%rd6+28];
	xor.b32  	%r1236, %r1236, %r692;
	ld.global.u32 	%r693, [%rd6+32];
	xor.b32  	%r1235, %r1235, %r693;
	ld.global.u32 	%r694, [%rd6+36];
	xor.b32  	%r1234, %r1234, %r694;
$L__BB2_9:
	and.b32  	%r696, %r679, 4;
	setp.eq.s32 	%p6, %r696, 0;
	@%p6 bra 	$L__BB2_11;
	ld.global.u32 	%r697, [%rd6+40];
	xor.b32  	%r1238, %r1238, %r697;
	ld.global.u32 	%r698, [%rd6+44];
	xor.b32  	%r1237, %r1237, %r698;
	ld.global.u32 	%r699, [%rd6+48];
	xor.b32  	%r1236, %r1236, %r699;
	ld.global.u32 	%r700, [%rd6+52];
	xor.b32  	%r1235, %r1235, %r700;
	ld.global.u32 	%r701, [%rd6+56];
	xor.b32  	%r1234, %r1234, %r701;
$L__BB2_11:
	and.b32  	%r703, %r679, 8;
	setp.eq.s32 	%p7, %r703, 0;
	@%p7 bra 	$L__BB2_13;
	ld.global.u32 	%r704, [%rd6+60];
	xor.b32  	%r1238, %r1238, %r704;
	ld.global.u32 	%r705, [%rd6+64];
	xor.b32  	%r1237, %r1237, %r705;
	ld.global.u32 	%r706, [%rd6+68];
	xor.b32  	%r1236, %r1236, %r706;
	ld.global.u32 	%r707, [%rd6+72];
	xor.b32  	%r1235, %r1235, %r707;
	ld.global.u32 	%r708, [%rd6+76];
	xor.b32  	%r1234, %r1234, %r708;
$L__BB2_13:
	and.b32  	%r710, %r679, 16;
	setp.eq.s32 	%p8, %r710, 0;
	@%p8 bra 	$L__BB2_15;
	ld.global.u32 	%r711, [%rd6+80];
	xor.b32  	%r1238, %r1238, %r711;
	ld.global.u32 	%r712, [%rd6+84];
	xor.b32  	%r1237, %r1237, %r712;
	ld.global.u32 	%r713, [%rd6+88];
	xor.b32  	%r1236, %r1236, %r713;
	ld.global.u32 	%r714, [%rd6+92];
	xor.b32  	%r1235, %r1235, %r714;
	ld.global.u32 	%r715, [%rd6+96];
	xor.b32  	%r1234, %r1234, %r715;
$L__BB2_15:
	and.b32  	%r717, %r679, 32;
	setp.eq.s32 	%p9, %r717, 0;
	@%p9 bra 	$L__BB2_17;
	ld.global.u32 	%r718, [%rd6+100];
	xor.b32  	%r1238, %r1238, %r718;
	ld.global.u32 	%r719, [%rd6+104];
	xor.b32  	%r1237, %r1237, %r719;
	ld.global.u32 	%r720, [%rd6+108];
	xor.b32  	%r1236, %r1236, %r720;
	ld.global.u32 	%r721, [%rd6+112];
	xor.b32  	%r1235, %r1235, %r721;
	ld.global.u32 	%r722, [%rd6+116];
	xor.b32  	%r1234, %r1234, %r722;
$L__BB2_17:
	and.b32  	%r724, %r679, 64;
	setp.eq.s32 	%p10, %r724, 0;
	@%p10 bra 	$L__BB2_19;
	ld.global.u32 	%r725, [%rd6+120];
	xor.b32  	%r1238, %r1238, %r725;
	ld.global.u32 	%r726, [%rd6+124];
	xor.b32  	%r1237, %r1237, %r726;
	ld.global.u32 	%r727, [%rd6+128];
	xor.b32  	%r1236, %r1236, %r727;
	ld.global.u32 	%r728, [%rd6+132];
	xor.b32  	%r1235, %r1235, %r728;
	ld.global.u32 	%r729, [%rd6+136];
	xor.b32  	%r1234, %r1234, %r729;
$L__BB2_19:
	and.b32  	%r731, %r679, 128;
	setp.eq.s32 	%p11, %r731, 0;
	@%p11 bra 	$L__BB2_21;
	ld.global.u32 	%r732, [%rd6+140];
	xor.b32  	%r1238, %r1238, %r732;
	ld.global.u32 	%r733, [%rd6+144];
	xor.b32  	%r1237, %r1237, %r733;
	ld.global.u32 	%r734, [%rd6+148];
	xor.b32  	%r1236, %r1236, %r734;
	ld.global.u32 	%r735, [%rd6+152];
	xor.b32  	%r1235, %r1235, %r735;
	ld.global.u32 	%r736, [%rd6+156];
	xor.b32  	%r1234, %r1234, %r736;
$L__BB2_21:
	and.b32  	%r738, %r679, 256;
	setp.eq.s32 	%p12, %r738, 0;
	@%p12 bra 	$L__BB2_23;
	ld.global.u32 	%r739, [%rd6+160];
	xor.b32  	%r1238, %r1238, %r739;
	ld.global.u32 	%r740, [%rd6+164];
	xor.b32  	%r1237, %r1237, %r740;
	ld.global.u32 	%r741, [%rd6+168];
	xor.b32  	%r1236, %r1236, %r741;
	ld.global.u32 	%r742, [%rd6+172];
	xor.b32  	%r1235, %r1235, %r742;
	ld.global.u32 	%r743, [%rd6+176];
	xor.b32  	%r1234, %r1234, %r743;
$L__BB2_23:
	and.b32  	%r745, %r679, 512;
	setp.eq.s32 	%p13, %r745, 0;
	@%p13 bra 	$L__BB2_25;
	ld.global.u32 	%r746, [%rd6+180];
	xor.b32  	%r1238, %r1238, %r746;
	ld.global.u32 	%r747, [%rd6+184];
	xor.b32  	%r1237, %r1237, %r747;
	ld.global.u32 	%r748, [%rd6+188];
	xor.b32  	%r1236, %r1236, %r748;
	ld.global.u32 	%r749, [%rd6+192];
	xor.b32  	%r1235, %r1235, %r749;
	ld.global.u32 	%r750, [%rd6+196];
	xor.b32  	%r1234, %r1234, %r750;
$L__BB2_25:
	and.b32  	%r752, %r679, 1024;
	setp.eq.s32 	%p14, %r752, 0;
	@%p14 bra 	$L__BB2_27;
	ld.global.u32 	%r753, [%rd6+200];
	xor.b32  	%r1238, %r1238, %r753;
	ld.global.u32 	%r754, [%rd6+204];
	xor.b32  	%r1237, %r1237, %r754;
	ld.global.u32 	%r755, [%rd6+208];
	xor.b32  	%r1236, %r1236, %r755;
	ld.global.u32 	%r756, [%rd6+212];
	xor.b32  	%r1235, %r1235, %r756;
	ld.global.u32 	%r757, [%rd6+216];
	xor.b32  	%r1234, %r1234, %r757;
$L__BB2_27:
	and.b32  	%r759, %r679, 2048;
	setp.eq.s32 	%p15, %r759, 0;
	@%p15 bra 	$L__BB2_29;
	ld.global.u32 	%r760, [%rd6+220];
	xor.b32  	%r1238, %r1238, %r760;
	ld.global.u32 	%r761, [%rd6+224];
	xor.b32  	%r1237, %r1237, %r761;
	ld.global.u32 	%r762, [%rd6+228];
	xor.b32  	%r1236, %r1236, %r762;
	ld.global.u32 	%r763, [%rd6+232];
	xor.b32  	%r1235, %r1235, %r763;
	ld.global.u32 	%r764, [%rd6+236];
	xor.b32  	%r1234, %r1234, %r764;
$L__BB2_29:
	and.b32  	%r766, %r679, 4096;
	setp.eq.s32 	%p16, %r766, 0;
	@%p16 bra 	$L__BB2_31;
	ld.global.u32 	%r767, [%rd6+240];
	xor.b32  	%r1238, %r1238, %r767;
	ld.global.u32 	%r768, [%rd6+244];
	xor.b32  	%r1237, %r1237, %r768;
	ld.global.u32 	%r769, [%rd6+248];
	xor.b32  	%r1236, %r1236, %r769;
	ld.global.u32 	%r770, [%rd6+252];
	xor.b32  	%r1235, %r1235, %r770;
	ld.global.u32 	%r771, [%rd6+256];
	xor.b32  	%r1234, %r1234, %r771;
$L__BB2_31:
	and.b32  	%r773, %r679, 8192;
	setp.eq.s32 	%p17, %r773, 0;
	@%p17 bra 	$L__BB2_33;
	ld.global.u32 	%r774, [%rd6+260];
	xor.b32  	%r1238, %r1238, %r774;
	ld.global.u32 	%r775, [%rd6+264];
	xor.b32  	%r1237, %r1237, %r775;
	ld.global.u32 	%r776, [%rd6+268];
	xor.b32  	%r1236, %r1236, %r776;
	ld.global.u32 	%r777, [%rd6+272];
	xor.b32  	%r1235, %r1235, %r777;
	ld.global.u32 	%r778, [%rd6+276];
	xor.b32  	%r1234, %r1234, %r778;
$L__BB2_33:
	and.b32  	%r780, %r679, 16384;
	setp.eq.s32 	%p18, %r780, 0;
	@%p18 bra 	$L__BB2_35;
	ld.global.u32 	%r781, [%rd6+280];
	xor.b32  	%r1238, %r1238, %r781;
	ld.global.u32 	%r782, [%rd6+284];
	xor.b32  	%r1237, %r1237, %r782;
	ld.global.u32 	%r783, [%rd6+288];
	xor.b32  	%r1236, %r1236, %r783;
	ld.global.u32 	%r784, [%rd6+292];
	xor.b32  	%r1235, %r1235, %r784;
	ld.global.u32 	%r785, [%rd6+296];
	xor.b32  	%r1234, %r1234, %r785;
$L__BB2_35:
	and.b32  	%r787, %r679, 32768;
	setp.eq.s32 	%p19, %r787, 0;
	@%p19 bra 	$L__BB2_37;
	ld.global.u32 	%r788, [%rd6+300];
	xor.b32  	%r1238, %r1238, %r788;
	ld.global.u32 	%r789, [%rd6+304];
	xor.b32  	%r1237, %r1237, %r789;
	ld.global.u32 	%r790, [%rd6+308];
	xor.b32  	%r1236, %r1236, %r790;
	ld.global.u32 	%r791, [%rd6+312];
	xor.b32  	%r1235, %r1235, %r791;
	ld.global.u32 	%r792, [%rd6+316];
	xor.b32  	%r1234, %r1234, %r792;
$L__BB2_37:
	add.s32 	%r1233, %r1233, 16;
	setp.ne.s32 	%p20, %r1233, 32;
	@%p20 bra 	$L__BB2_5;
	mad.lo.s32 	%r793, %r1227, -31, %r18;
	add.s32 	%r1227, %r793, 1;
	setp.ne.s32 	%p21, %r1227, 5;
	@%p21 bra 	$L__BB2_4;
	st.local.u32 	[%rd1+4], %r1238;
	st.local.v2.u32 	[%rd1+8], {%r1237, %r1236};
	st.local.v2.u32 	[%rd1+16], {%r1235, %r1234};
	setp.eq.s64 	%p22, %rd4, 1;
	@%p22 bra 	$L__BB2_114;
	mov.b32 	%r1234, 0;
	mov.u32 	%r1235, %r1234;
	mov.u32 	%r1236, %r1234;
	mov.u32 	%r1237, %r1234;
	mov.u32 	%r1238, %r1234;
	mov.u32 	%r1319, %r1234;
$L__BB2_41:
	mul.wide.u32 	%rd30, %r1319, 4;
	add.s64 	%rd31, %rd1, %rd30;
	ld.local.u32 	%r193, [%rd31+4];
	shl.b32 	%r194, %r1319, 5;
	mov.b32 	%r1325, 0;
$L__BB2_42:
	.pragma "nounroll";
	shr.u32 	%r796, %r193, %r1325;
	and.b32  	%r797, %r796, 1;
	setp.eq.b32 	%p23, %r797, 1;
	not.pred 	%p24, %p23;
	add.s32 	%r798, %r194, %r1325;
	mul.lo.s32 	%r799, %r798, 5;
	mul.wide.u32 	%rd32, %r799, 4;
	add.s64 	%rd7, %rd5, %rd32;
	@%p24 bra 	$L__BB2_44;
	ld.global.u32 	%r800, [%rd7];
	xor.b32  	%r1238, %r1238, %r800;
	ld.global.u32 	%r801, [%rd7+4];
	xor.b32  	%r1237, %r1237, %r801;
	ld.global.u32 	%r802, [%rd7+8];
	xor.b32  	%r1236, %r1236, %r802;
	ld.global.u32 	%r803, [%rd7+12];
	xor.b32  	%r1235, %r1235, %r803;
	ld.global.u32 	%r804, [%rd7+16];
	xor.b32  	%r1234, %r1234, %r804;
$L__BB2_44:
	and.b32  	%r806, %r796, 2;
	setp.eq.s32 	%p25, %r806, 0;
	@%p25 bra 	$L__BB2_46;
	ld.global.u32 	%r807, [%rd7+20];
	xor.b32  	%r1238, %r1238, %r807;
	ld.global.u32 	%r808, [%rd7+24];
	xor.b32  	%r1237, %r1237, %r808;
	ld.global.u32 	%r809, [%rd7+28];
	xor.b32  	%r1236, %r1236, %r809;
	ld.global.u32 	%r810, [%rd7+32];
	xor.b32  	%r1235, %r1235, %r810;
	ld.global.u32 	%r811, [%rd7+36];
	xor.b32  	%r1234, %r1234, %r811;
$L__BB2_46:
	and.b32  	%r813, %r796, 4;
	setp.eq.s32 	%p26, %r813, 0;
	@%p26 bra 	$L__BB2_48;
	ld.global.u32 	%r814, [%rd7+40];
	xor.b32  	%r1238, %r1238, %r814;
	ld.global.u32 	%r815, [%rd7+44];
	xor.b32  	%r1237, %r1237, %r815;
	ld.global.u32 	%r816, [%rd7+48];
	xor.b32  	%r1236, %r1236, %r816;
	ld.global.u32 	%r817, [%rd7+52];
	xor.b32  	%r1235, %r1235, %r817;
	ld.global.u32 	%r818, [%rd7+56];
	xor.b32  	%r1234, %r1234, %r818;
$L__BB2_48:
	and.b32  	%r820, %r796, 8;
	setp.eq.s32 	%p27, %r820, 0;
	@%p27 bra 	$L__BB2_50;
	ld.global.u32 	%r821, [%rd7+60];
	xor.b32  	%r1238, %r1238, %r821;
	ld.global.u32 	%r822, [%rd7+64];
	xor.b32  	%r1237, %r1237, %r822;
	ld.global.u32 	%r823, [%rd7+68];
	xor.b32  	%r1236, %r1236, %r823;
	ld.global.u32 	%r824, [%rd7+72];
	xor.b32  	%r1235, %r1235, %r824;
	ld.global.u32 	%r825, [%rd7+76];
	xor.b32  	%r1234, %r1234, %r825;
$L__BB2_50:
	and.b32  	%r827, %r796, 16;
	setp.eq.s32 	%p28, %r827, 0;
	@%p28 bra 	$L__BB2_52;
	ld.global.u32 	%r828, [%rd7+80];
	xor.b32  	%r1238, %r1238, %r828;
	ld.global.u32 	%r829, [%rd7+84];
	xor.b32  	%r1237, %r1237, %r829;
	ld.global.u32 	%r830, [%rd7+88];
	xor.b32  	%r1236, %r1236, %r830;
	ld.global.u32 	%r831, [%rd7+92];
	xor.b32  	%r1235, %r1235, %r831;
	ld.global.u32 	%r832, [%rd7+96];
	xor.b32  	%r1234, %r1234, %r832;
$L__BB2_52:
	and.b32  	%r834, %r796, 32;
	setp.eq.s32 	%p29, %r834, 0;
	@%p29 bra 	$L__BB2_54;
	ld.global.u32 	%r835, [%rd7+100];
	xor.b32  	%r1238, %r1238, %r835;
	ld.global.u32 	%r836, [%rd7+104];
	xor.b32  	%r1237, %r1237, %r836;
	ld.global.u32 	%r837, [%rd7+108];
	xor.b32  	%r1236, %r1236, %r837;
	ld.global.u32 	%r838, [%rd7+112];
	xor.b32  	%r1235, %r1235, %r838;
	ld.global.u32 	%r839, [%rd7+116];
	xor.b32  	%r1234, %r1234, %r839;
$L__BB2_54:
	and.b32  	%r841, %r796, 64;
	setp.eq.s32 	%p30, %r841, 0;
	@%p30 bra 	$L__BB2_56;
	ld.global.u32 	%r842, [%rd7+120];
	xor.b32  	%r1238, %r1238, %r842;
	ld.global.u32 	%r843, [%rd7+124];
	xor.b32  	%r1237, %r1237, %r843;
	ld.global.u32 	%r844, [%rd7+128];
	xor.b32  	%r1236, %r1236, %r844;
	ld.global.u32 	%r845, [%rd7+132];
	xor.b32  	%r1235, %r1235, %r845;
	ld.global.u32 	%r846, [%rd7+136];
	xor.b32  	%r1234, %r1234, %r846;
$L__BB2_56:
	and.b32  	%r848, %r796, 128;
	setp.eq.s32 	%p31, %r848, 0;
	@%p31 bra 	$L__BB2_58;
	ld.global.u32 	%r849, [%rd7+140];
	xor.b32  	%r1238, %r1238, %r849;
	ld.global.u32 	%r850, [%rd7+144];
	xor.b32  	%r1237, %r1237, %r850;
	ld.global.u32 	%r851, [%rd7+148];
	xor.b32  	%r1236, %r1236, %r851;
	ld.global.u32 	%r852, [%rd7+152];
	xor.b32  	%r1235, %r1235, %r852;
	ld.global.u32 	%r853, [%rd7+156];
	xor.b32  	%r1234, %r1234, %r853;
$L__BB2_58:
	and.b32  	%r855, %r796, 256;
	setp.eq.s32 	%p32, %r855, 0;
	@%p32 bra 	$L__BB2_60;
	ld.global.u32 	%r856, [%rd7+160];
	xor.b32  	%r1238, %r1238, %r856;
	ld.global.u32 	%r857, [%rd7+164];
	xor.b32  	%r1237, %r1237, %r857;
	ld.global.u32 	%r858, [%rd7+168];
	xor.b32  	%r1236, %r1236, %r858;
	ld.global.u32 	%r859, [%rd7+172];
	xor.b32  	%r1235, %r1235, %r859;
	ld.global.u32 	%r860, [%rd7+176];
	xor.b32  	%r1234, %r1234, %r860;
$L__BB2_60:
	and.b32  	%r862, %r796, 512;
	setp.eq.s32 	%p33, %r862, 0;
	@%p33 bra 	$L__BB2_62;
	ld.global.u32 	%r863, [%rd7+180];
	xor.b32  	%r1238, %r1238, %r863;
	ld.global.u32 	%r864, [%rd7+184];
	xor.b32  	%r1237, %r1237, %r864;
	ld.global.u32 	%r865, [%rd7+188];
	xor.b32  	%r1236, %r1236, %r865;
	ld.global.u32 	%r866, [%rd7+192];
	xor.b32  	%r1235, %r1235, %r866;
	ld.global.u32 	%r867, [%rd7+196];
	xor.b32  	%r1234, %r1234, %r867;
$L__BB2_62:
	and.b32  	%r869, %r796, 1024;
	setp.eq.s32 	%p34, %r869, 0;
	@%p34 bra 	$L__BB2_64;
	ld.global.u32 	%r870, [%rd7+200];
	xor.b32  	%r1238, %r1238, %r870;
	ld.global.u32 	%r871, [%rd7+204];
	xor.b32  	%r1237, %r1237, %r871;
	ld.global.u32 	%r872, [%rd7+208];
	xor.b32  	%r1236, %r1236, %r872;
	ld.global.u32 	%r873, [%rd7+212];
	xor.b32  	%r1235, %r1235, %r873;
	ld.global.u32 	%r874, [%rd7+216];
	xor.b32  	%r1234, %r1234, %r874;
$L__BB2_64:
	and.b32  	%r876, %r796, 2048;
	setp.eq.s32 	%p35, %r876, 0;
	@%p35 bra 	$L__BB2_66;
	ld.global.u32 	%r877, [%rd7+220];
	xor.b32  	%r1238, %r1238, %r877;
	ld.global.u32 	%r878, [%rd7+224];
	xor.b32  	%r1237, %r1237, %r878;
	ld.global.u32 	%r879, [%rd7+228];
	xor.b32  	%r1236, %r1236, %r879;
	ld.global.u32 	%r880, [%rd7+232];
	xor.b32  	%r1235, %r1235, %r880;
	ld.global.u32 	%r881, [%rd7+236];
	xor.b32  	%r1234, %r1234, %r881;
$L__BB2_66:
	and.b32  	%r883, %r796, 4096;
	setp.eq.s32 	%p36, %r883, 0;
	@%p36 bra 	$L__BB2_68;
	ld.global.u32 	%r884, [%rd7+240];
	xor.b32  	%r1238, %r1238, %r884;
	ld.global.u32 	%r885, [%rd7+244];
	xor.b32  	%r1237, %r1237, %r885;
	ld.global.u32 	%r886, [%rd7+248];
	xor.b32  	%r1236, %r1236, %r886;
	ld.global.u32 	%r887, [%rd7+252];
	xor.b32  	%r1235, %r1235, %r887;
	ld.global.u32 	%r888, [%rd7+256];
	xor.b32  	%r1234, %r1234, %r888;
$L__BB2_68:
	and.b32  	%r890, %r796, 8192;
	setp.eq.s32 	%p37, %r890, 0;
	@%p37 bra 	$L__BB2_70;
	ld.global.u32 	%r891, [%rd7+260];
	xor.b32  	%r1238, %r1238, %r891;
	ld.global.u32 	%r892, [%rd7+264];
	xor.b32  	%r1237, %r1237, %r892;
	ld.global.u32 	%r893, [%rd7+268];
	xor.b32  	%r1236, %r1236, %r893;
	ld.global.u32 	%r894, [%rd7+272];
	xor.b32  	%r1235, %r1235, %r894;
	ld.global.u32 	%r895, [%rd7+276];
	xor.b32  	%r1234, %r1234, %r895;
$L__BB2_70:
	and.b32  	%r897, %r796, 16384;
	setp.eq.s32 	%p38, %r897, 0;
	@%p38 bra 	$L__BB2_72;
	ld.global.u32 	%r898, [%rd7+280];
	xor.b32  	%r1238, %r1238, %r898;
	ld.global.u32 	%r899, [%rd7+284];
	xor.b32  	%r1237, %r1237, %r899;
	ld.global.u32 	%r900, [%rd7+288];
	xor.b32  	%r1236, %r1236, %r900;
	ld.global.u32 	%r901, [%rd7+292];
	xor.b32  	%r1235, %r1235, %r901;
	ld.global.u32 	%r902, [%rd7+296];
	xor.b32  	%r1234, %r1234, %r902;
$L__BB2_72:
	and.b32  	%r904, %r796, 32768;
	setp.eq.s32 	%p39, %r904, 0;
	@%p39 bra 	$L__BB2_74;
	ld.global.u32 	%r905, [%rd7+300];
	xor.b32  	%r1238, %r1238, %r905;
	ld.global.u32 	%r906, [%rd7+304];
	xor.b32  	%r1237, %r1237, %r906;
	ld.global.u32 	%r907, [%rd7+308];
	xor.b32  	%r1236, %r1236, %r907;
	ld.global.u32 	%r908, [%rd7+312];
	xor.b32  	%r1235, %r1235, %r908;
	ld.global.u32 	%r909, [%rd7+316];
	xor.b32  	%r1234, %r1234, %r909;
$L__BB2_74:
	add.s32 	%r1325, %r1325, 16;
	setp.ne.s32 	%p40, %r1325, 32;
	@%p40 bra 	$L__BB2_42;
	mad.lo.s32 	%r910, %r1319, -31, %r194;
	add.s32 	%r1319, %r910, 1;
	setp.ne.s32 	%p41, %r1319, 5;
	@%p41 bra 	$L__BB2_41;
	st.local.u32 	[%rd1+4], %r1238;
	st.local.v2.u32 	[%rd1+8], {%r1237, %r1236};
	st.local.v2.u32 	[%rd1+16], {%r1235, %r1234};
	setp.ne.s64 	%p42, %rd4, 3;
	@%p42 bra 	$L__BB2_114;
	mov.b32 	%r1234, 0;
	mov.u32 	%r1235, %r1234;
	mov.u32 	%r1236, %r1234;
	mov.u32 	%r1237, %r1234;
	mov.u32 	%r1238, %r1234;
	mov.u32 	%r1411, %r1234;
$L__BB2_78:
	mul.wide.u32 	%rd33, %r1411, 4;
	add.s64 	%rd34, %rd1, %rd33;
	ld.local.u32 	%r369, [%rd34+4];
	shl.b32 	%r370, %r1411, 5;
	mov.b32 	%r1417, 0;
$L__BB2_79:
	.pragma "nounroll";
	shr.u32 	%r913, %r369, %r1417;
	and.b32  	%r914, %r913, 1;
	setp.eq.b32 	%p43, %r914, 1;
	not.pred 	%p44, %p43;
	add.s32 	%r915, %r370, %r1417;
	mul.lo.s32 	%r916, %r915, 5;
	mul.wide.u32 	%rd35, %r916, 4;
	add.s64 	%rd8, %rd5, %rd35;
	@%p44 bra 	$L__BB2_81;
	ld.global.u32 	%r917, [%rd8];
	xor.b32  	%r1238, %r1238, %r917;
	ld.global.u32 	%r918, [%rd8+4];
	xor.b32  	%r1237, %r1237, %r918;
	ld.global.u32 	%r919, [%rd8+8];
	xor.b32  	%r1236, %r1236, %r919;
	ld.global.u32 	%r920, [%rd8+12];
	xor.b32  	%r1235, %r1235, %r920;
	ld.global.u32 	%r921, [%rd8+16];
	xor.b32  	%r1234, %r1234, %r921;
$L__BB2_81:
	and.b32  	%r923, %r913, 2;
	setp.eq.s32 	%p45, %r923, 0;
	@%p45 bra 	$L__BB2_83;
	ld.global.u32 	%r924, [%rd8+20];
	xor.b32  	%r1238, %r1238, %r924;
	ld.global.u32 	%r925, [%rd8+24];
	xor.b32  	%r1237, %r1237, %r925;
	ld.global.u32 	%r926, [%rd8+28];
	xor.b32  	%r1236, %r1236, %r926;
	ld.global.u32 	%r927, [%rd8+32];
	xor.b32  	%r1235, %r1235, %r927;
	ld.global.u32 	%r928, [%rd8+36];
	xor.b32  	%r1234, %r1234, %r928;
$L__BB2_83:
	and.b32  	%r930, %r913, 4;
	setp.eq.s32 	%p46, %r930, 0;
	@%p46 bra 	$L__BB2_85;
	ld.global.u32 	%r931, [%rd8+40];
	xor.b32  	%r1238, %r1238, %r931;
	ld.global.u32 	%r932, [%rd8+44];
	xor.b32  	%r1237, %r1237, %r932;
	ld.global.u32 	%r933, [%rd8+48];
	xor.b32  	%r1236, %r1236, %r933;
	ld.global.u32 	%r934, [%rd8+52];
	xor.b32  	%r1235, %r1235, %r934;
	ld.global.u32 	%r935, [%rd8+56];
	xor.b32  	%r1234, %r1234, %r935;
$L__BB2_85:
	and.b32  	%r937, %r913, 8;
	setp.eq.s32 	%p47, %r937, 0;
	@%p47 bra 	$L__BB2_87;
	ld.global.u32 	%r938, [%rd8+60];
	xor.b32  	%r1238, %r1238, %r938;
	ld.global.u32 	%r939, [%rd8+64];
	xor.b32  	%r1237, %r1237, %r939;
	ld.global.u32 	%r940, [%rd8+68];
	xor.b32  	%r1236, %r1236, %r940;
	ld.global.u32 	%r941, [%rd8+72];
	xor.b32  	%r1235, %r1235, %r941;
	ld.global.u32 	%r942, [%rd8+76];
	xor.b32  	%r1234, %r1234, %r942;
$L__BB2_87:
	and.b32  	%r944, %r913, 16;
	setp.eq.s32 	%p48, %r944, 0;
	@%p48 bra 	$L__BB2_89;
	ld.global.u32 	%r945, [%rd8+80];
	xor.b32  	%r1238, %r1238, %r945;
	ld.global.u32 	%r946, [%rd8+84];
	xor.b32  	%r1237, %r1237, %r946;
	ld.global.u32 	%r947, [%rd8+88];
	xor.b32  	%r1236, %r1236, %r947;
	ld.global.u32 	%r948, [%rd8+92];
	xor.b32  	%r1235, %r1235, %r948;
	ld.global.u32 	%r949, [%rd8+96];
	xor.b32  	%r1234, %r1234, %r949;
$L__BB2_89:
	and.b32  	%r951, %r913, 32;
	setp.eq.s32 	%p49, %r951, 0;
	@%p49 bra 	$L__BB2_91;
	ld.global.u32 	%r952, [%rd8+100];
	xor.b32  	%r1238, %r1238, %r952;
	ld.global.u32 	%r953, [%rd8+104];
	xor.b32  	%r1237, %r1237, %r953;
	ld.global.u32 	%r954, [%rd8+108];
	xor.b32  	%r1236, %r1236, %r954;
	ld.global.u32 	%r955, [%rd8+112];
	xor.b32  	%r1235, %r1235, %r955;
	ld.global.u32 	%r956, [%rd8+116];
	xor.b32  	%r1234, %r1234, %r956;
$L__BB2_91:
	and.b32  	%r958, %r913, 64;
	setp.eq.s32 	%p50, %r958, 0;
	@%p50 bra 	$L__BB2_93;
	ld.global.u32 	%r959, [%rd8+120];
	xor.b32  	%r1238, %r1238, %r959;
	ld.global.u32 	%r960, [%rd8+124];
	xor.b32  	%r1237, %r1237, %r960;
	ld.global.u32 	%r961, [%rd8+128];
	xor.b32  	%r1236, %r1236, %r961;
	ld.global.u32 	%r962, [%rd8+132];
	xor.b32  	%r1235, %r1235, %r962;
	ld.global.u32 	%r963, [%rd8+136];
	xor.b32  	%r1234, %r1234, %r963;
$L__BB2_93:
	and.b32  	%r965, %r913, 128;
	setp.eq.s32 	%p51, %r965, 0;
	@%p51 bra 	$L__BB2_95;
	ld.global.u32 	%r966, [%rd8+140];
	xor.b32  	%r1238, %r1238, %r966;
	ld.global.u32 	%r967, [%rd8+144];
	xor.b32  	%r1237, %r1237, %r967;
	ld.global.u32 	%r968, [%rd8+148];
	xor.b32  	%r1236, %r1236, %r968;
	ld.global.u32 	%r969, [%rd8+152];
	xor.b32  	%r1235, %r1235, %r969;
	ld.global.u32 	%r970, [%rd8+156];
	xor.b32  	%r1234, %r1234, %r970;
$L__BB2_95:
	and.b32  	%r972, %r913, 256;
	setp.eq.s32 	%p52, %r972, 0;
	@%p52 bra 	$L__BB2_97;
	ld.global.u32 	%r973, [%rd8+160];
	xor.b32  	%r1238, %r1238, %r973;
	ld.global.u32 	%r974, [%rd8+164];
	xor.b32  	%r1237, %r1237, %r974;
	ld.global.u32 	%r975, [%rd8+168];
	xor.b32  	%r1236, %r1236, %r975;
	ld.global.u32 	%r976, [%rd8+172];
	xor.b32  	%r1235, %r1235, %r976;
	ld.global.u32 	%r977, [%rd8+176];
	xor.b32  	%r1234, %r1234, %r977;
$L__BB2_97:
	and.b32  	%r979, %r913, 512;
	setp.eq.s32 	%p53, %r979, 0;
	@%p53 bra 	$L__BB2_99;
	ld.global.u32 	%r980, [%rd8+180];
	xor.b32  	%r1238, %r1238, %r980;
	ld.global.u32 	%r981, [%rd8+184];
	xor.b32  	%r1237, %r1237, %r981;
	ld.global.u32 	%r982, [%rd8+188];
	xor.b32  	%r1236, %r1236, %r982;
	ld.global.u32 	%r983, [%rd8+192];
	xor.b32  	%r1235, %r1235, %r983;
	ld.global.u32 	%r984, [%rd8+196];
	xor.b32  	%r1234, %r1234, %r984;
$L__BB2_99:
	and.b32  	%r986, %r913, 1024;
	setp.eq.s32 	%p54, %r986, 0;
	@%p54 bra 	$L__BB2_101;
	ld.global.u32 	%r987, [%rd8+200];
	xor.b32  	%r1238, %r1238, %r987;
	ld.global.u32 	%r988, [%rd8+204];
	xor.b32  	%r1237, %r1237, %r988;
	ld.global.u32 	%r989, [%rd8+208];
	xor.b32  	%r1236, %r1236, %r989;
	ld.global.u32 	%r990, [%rd8+212];
	xor.b32  	%r1235, %r1235, %r990;
	ld.global.u32 	%r991, [%rd8+216];
	xor.b32  	%r1234, %r1234, %r991;
$L__BB2_101:
	and.b32  	%r993, %r913, 2048;
	setp.eq.s32 	%p55, %r993, 0;
	@%p55 bra 	$L__BB2_103;
	ld.global.u32 	%r994, [%rd8+220];
	xor.b32  	%r1238, %r1238, %r994;
	ld.global.u32 	%r995, [%rd8+224];
	xor.b32  	%r1237, %r1237, %r995;
	ld.global.u32 	%r996, [%rd8+228];
	xor.b32  	%r1236, %r1236, %r996;
	ld.global.u32 	%r997, [%rd8+232];
	xor.b32  	%r1235, %r1235, %r997;
	ld.global.u32 	%r998, [%rd8+236];
	xor.b32  	%r1234, %r1234, %r998;
$L__BB2_103:
	and.b32  	%r1000, %r913, 4096;
	setp.eq.s32 	%p56, %r1000, 0;
	@%p56 bra 	$L__BB2_105;
	ld.global.u32 	%r1001, [%rd8+240];
	xor.b32  	%r1238, %r1238, %r1001;
	ld.global.u32 	%r1002, [%rd8+244];
	xor.b32  	%r1237, %r1237, %r1002;
	ld.global.u32 	%r1003, [%rd8+248];
	xor.b32  	%r1236, %r1236, %r1003;
	ld.global.u32 	%r1004, [%rd8+252];
	xor.b32  	%r1235, %r1235, %r1004;
	ld.global.u32 	%r1005, [%rd8+256];
	xor.b32  	%r1234, %r1234, %r1005;
$L__BB2_105:
	and.b32  	%r1007, %r913, 8192;
	setp.eq.s32 	%p57, %r1007, 0;
	@%p57 bra 	$L__BB2_107;
	ld.global.u32 	%r1008, [%rd8+260];
	xor.b32  	%r1238, %r1238, %r1008;
	ld.global.u32 	%r1009, [%rd8+264];
	xor.b32  	%r1237, %r1237, %r1009;
	ld.global.u32 	%r1010, [%rd8+268];
	xor.b32  	%r1236, %r1236, %r1010;
	ld.global.u32 	%r1011, [%rd8+272];
	xor.b32  	%r1235, %r1235, %r1011;
	ld.global.u32 	%r1012, [%rd8+276];
	xor.b32  	%r1234, %r1234, %r1012;
$L__BB2_107:
	and.b32  	%r1014, %r913, 16384;
	setp.eq.s32 	%p58, %r1014, 0;
	@%p58 bra 	$L__BB2_109;
	ld.global.u32 	%r1015, [%rd8+280];
	xor.b32  	%r1238, %r1238, %r1015;
	ld.global.u32 	%r1016, [%rd8+284];
	xor.b32  	%r1237, %r1237, %r1016;
	ld.global.u32 	%r1017, [%rd8+288];
	xor.b32  	%r1236, %r1236, %r1017;
	ld.global.u32 	%r1018, [%rd8+292];
	xor.b32  	%r1235, %r1235, %r1018;
	ld.global.u32 	%r1019, [%rd8+296];
	xor.b32  	%r1234, %r1234, %r1019;
$L__BB2_109:
	and.b32  	%r1021, %r913, 32768;
	setp.eq.s32 	%p59, %r1021, 0;
	@%p59 bra 	$L__BB2_111;
	ld.global.u32 	%r1022, [%rd8+300];
	xor.b32  	%r1238, %r1238, %r1022;
	ld.global.u32 	%r1023, [%rd8+304];
	xor.b32  	%r1237, %r1237, %r1023;
	ld.global.u32 	%r1024, [%rd8+308];
	xor.b32  	%r1236, %r1236, %r1024;
	ld.global.u32 	%r1025, [%rd8+312];
	xor.b32  	%r1235, %r1235, %r1025;
	ld.global.u32 	%r1026, [%rd8+316];
	xor.b32  	%r1234, %r1234, %r1026;
$L__BB2_111:
	add.s32 	%r1417, %r1417, 16;
	setp.ne.s32 	%p60, %r1417, 32;
	@%p60 bra 	$L__BB2_79;
	mad.lo.s32 	%r1027, %r1411, -31, %r370;
	add.s32 	%r1411, %r1027, 1;
	setp.ne.s32 	%p61, %r1411, 5;
	@%p61 bra 	$L__BB2_78;
	st.local.u32 	[%rd1+4], %r1238;
	st.local.v2.u32 	[%rd1+8], {%r1237, %r1236};
	st.local.v2.u32 	[%rd1+16], {%r1235, %r1234};
$L__BB2_114:
	shr.u64 	%rd51, %rd3, 2;
	add.s32 	%r1221, %r1221, 1;
	setp.gt.u64 	%p62, %rd3, 3;
	@%p62 bra 	$L__BB2_2;
$L__BB2_115:
	mov.b32 	%r1030, 1127219200;
	mov.b32 	%r1031, -2147483648;
	mov.b64 	%fd1, {%r1031, %r1030};
	mul.f32 	%f79, %f8, %f7;
	div.rn.f32 	%f10, %f79, %f9;
	mul.f32 	%f80, %f8, %f3;
	div.rn.f32 	%f11, %f80, %f5;
	mov.f32 	%f356, 0f3DCCCCCD;
	mov.b32 	%r1545, -771510409;
	mov.f64 	%fd180, 0d0000000000000000;
	mov.b32 	%r1578, 0;
	mov.f32 	%f363, 0f00000000;
	mov.u64 	%rd37, __cr_lgamma_table;
	mov.u32 	%r1544, %r1578;
	mov.f32 	%f354, %f363;
	mov.f32 	%f355, %f363;
$L__BB2_116:
	mov.f32 	%f15, %f356;
	mul.f32 	%f16, %f10, %f15;
	setp.geu.f32 	%p63, %f16, 0f42800000;
	@%p63 bra 	$L__BB2_119;
	fma.rn.f32 	%f126, %f16, 0f3BBB989D, 0f3F000000;
	cvt.sat.f32.f32 	%f127, %f126;
	mov.f32 	%f128, 0f4B400001;
	mov.f32 	%f129, 0f437C0000;
	fma.rm.f32 	%f130, %f127, %f129, %f128;
	add.f32 	%f131, %f130, 0fCB40007F;
	neg.f32 	%f132, %f131;
	fma.rn.f32 	%f133, %f16, 0f3FB8AA3B, %f132;
	fma.rn.f32 	%f134, %f16, 0f32A57060, %f133;
	mov.b32 	%r1125, %f130;
	shl.b32 	%r1126, %r1125, 23;
	mov.b32 	%f135, %r1126;
	ex2.approx.ftz.f32 	%f136, %f134;
	mul.f32 	%f357, %f136, %f135;
	mov.b32 	%r1522, 0;
	mov.u32 	%r1521, %r1238;
$L__BB2_118:
	mov.u32 	%r1551, %r1522;
	mov.u32 	%r1238, %r1237;
	mov.u32 	%r1237, %r1236;
	mov.u32 	%r1236, %r1235;
	mov.u32 	%r1235, %r1234;
	add.s32 	%r1522, %r1551, 1;
	shr.u32 	%r1127, %r1521, 2;
	xor.b32  	%r1128, %r1127, %r1521;
	shl.b32 	%r1129, %r1235, 4;
	shl.b32 	%r1130, %r1128, 1;
	xor.b32  	%r1131, %r1130, %r1129;
	xor.b32  	%r1132, %r1131, %r1128;
	xor.b32  	%r1234, %r1132, %r1235;
	add.s32 	%r1545, %r1545, 362437;
	add.s32 	%r1133, %r1234, %r1545;
	cvt.rn.f32.u32 	%f137, %r1133;
	fma.rn.f32 	%f138, %f137, 0f2F800000, 0f2F000000;
	mul.f32 	%f357, %f357, %f138;
	setp.gt.f32 	%p82, %f357, 0f3F800000;
	mov.u32 	%r1521, %r1238;
	@%p82 bra 	$L__BB2_118;
	bra.uni 	$L__BB2_145;
$L__BB2_119:
	setp.leu.f32 	%p64, %f16, 0f457A0000;
	@%p64 bra 	$L__BB2_132;
	setp.eq.s32 	%p73, %r1544, 1;
	mov.b32 	%r1544, 0;
	mov.f64 	%fd175, %fd180;
	@%p73 bra 	$L__BB2_131;
	shr.u32 	%r1064, %r1238, 2;
	xor.b32  	%r1065, %r1064, %r1238;
	shl.b32 	%r1066, %r1234, 4;
	shl.b32 	%r1067, %r1065, 1;
	xor.b32  	%r1068, %r1067, %r1066;
	xor.b32  	%r1069, %r1068, %r1065;
	xor.b32  	%r568, %r1069, %r1234;
	add.s32 	%r1070, %r1545, %r568;
	add.s32 	%r1071, %r1070, 362437;
	shr.u32 	%r1072, %r1237, 2;
	xor.b32  	%r1073, %r1072, %r1237;
	shl.b32 	%r1074, %r568, 4;
	shl.b32 	%r1075, %r1073, 1;
	xor.b32  	%r1076, %r1075, %r1074;
	xor.b32  	%r1077, %r1076, %r1073;
	xor.b32  	%r569, %r1077, %r568;
	add.s32 	%r1078, %r1545, %r569;
	add.s32 	%r1079, %r1078, 724874;
	shr.u32 	%r1080, %r1236, 2;
	xor.b32  	%r1081, %r1080, %r1236;
	shl.b32 	%r1082, %r569, 4;
	shl.b32 	%r1083, %r1081, 1;
	xor.b32  	%r1084, %r1083, %r1082;
	xor.b32  	%r1085, %r1084, %r1081;
	xor.b32  	%r570, %r1085, %r569;
	add.s32 	%r1086, %r1545, %r570;
	add.s32 	%r1087, %r1086, 1087311;
	shr.u32 	%r1088, %r1235, 2;
	xor.b32  	%r1089, %r1088, %r1235;
	shl.b32 	%r1090, %r570, 4;
	shl.b32 	%r1091, %r1089, 1;
	xor.b32  	%r1092, %r1091, %r1090;
	xor.b32  	%r1093, %r1092, %r1089;
	xor.b32  	%r1587, %r1093, %r570;
	add.s32 	%r1545, %r1545, 1449748;
	add.s32 	%r1094, %r1587, %r1545;
	cvt.u64.u32 	%rd39, %r1071;
	mul.wide.u32 	%rd40, %r1079, 2097152;
	xor.b64  	%rd41, %rd40, %rd39;
	cvt.rn.f64.u64 	%fd95, %rd41;
	fma.rn.f64 	%fd169, %fd95, 0d3CA0000000000000, 0d3C90000000000000;
	cvt.u64.u32 	%rd42, %r1087;
	mul.wide.u32 	%rd43, %r1094, 2097152;
	xor.b64  	%rd44, %rd43, %rd42;
	cvt.rn.f64.u64 	%fd96, %rd44;
	fma.rn.f64 	%fd4, %fd96, 0d3CB0000000000000, 0d3CA0000000000000;
	{
	.reg .b32 %temp; 
	mov.b64 	{%temp, %r1523}, %fd169;
	}
	{
	.reg .b32 %temp; 
	mov.b64 	{%r1524, %temp}, %fd169;
	}
	setp.gt.s32 	%p74, %r1523, 1048575;
	mov.b32 	%r1525, -1023;
	@%p74 bra 	$L__BB2_123;
	mul.f64 	%fd169, %fd169, 0d4350000000000000;
	{
	.reg .b32 %temp; 
	mov.b64 	{%temp, %r1523}, %fd169;
	}
	{
	.reg .b32 %temp; 
	mov.b64 	{%r1524, %temp}, %fd169;
	}
	mov.b32 	%r1525, -1077;
$L__BB2_123:
	add.s32 	%r1096, %r1523, -1;
	setp.gt.u32 	%p75, %r1096, 2146435070;
	@%p75 bra 	$L__BB2_127;
	shr.u32 	%r1099, %r1523, 20;
	add.s32 	%r1526, %r1525, %r1099;
	and.b32  	%r1100, %r1523, 1048575;
	or.b32  	%r1101, %r1100, 1072693248;
	mov.b64 	%fd170, {%r1524, %r1101};
	setp.lt.u32 	%p77, %r1101, 1073127583;
	@%p77 bra 	$L__BB2_126;
	{
	.reg .b32 %temp; 
	mov.b64 	{%r1102, %temp}, %fd170;
	}
	{
	.reg .b32 %temp; 
	mov.b64 	{%temp, %r1103}, %fd170;
	}
	add.s32 	%r1104, %r1103, -1048576;
	mov.b64 	%fd170, {%r1102, %r1104};
	add.s32 	%r1526, %r1526, 1;
$L__BB2_126:
	add.f64 	%fd98, %fd170, 0dBFF0000000000000;
	add.f64 	%fd99, %fd170, 0d3FF0000000000000;
	rcp.approx.ftz.f64 	%fd100, %fd99;
	neg.f64 	%fd101, %fd99;
	fma.rn.f64 	%fd102, %fd101, %fd100, 0d3FF0000000000000;
	fma.rn.f64 	%fd103, %fd102, %fd102, %fd102;
	fma.rn.f64 	%fd104, %fd103, %fd100, %fd100;
	mul.f64 	%fd105, %fd98, %fd104;
	fma.rn.f64 	%fd106, %fd98, %fd104, %fd105;
	mul.f64 	%fd107, %fd106, %fd106;
	fma.rn.f64 	%fd108, %fd107, 0d3EB1380B3AE80F1E, 0d3ED0EE258B7A8B04;
	fma.rn.f64 	%fd109, %fd108, %fd107, 0d3EF3B2669F02676F;
	fma.rn.f64 	%fd110, %fd109, %fd107, 0d3F1745CBA9AB0956;
	fma.rn.f64 	%fd111, %fd110, %fd107, 0d3F3C71C72D1B5154;
	fma.rn.f64 	%fd112, %fd111, %fd107, 0d3F624924923BE72D;
	fma.rn.f64 	%fd113, %fd112, %fd107, 0d3F8999999999A3C4;
	fma.rn.f64 	%fd114, %fd113, %fd107, 0d3FB5555555555554;
	sub.f64 	%fd115, %fd98, %fd106;
	add.f64 	%fd116, %fd115, %fd115;
	neg.f64 	%fd117, %fd106;
	fma.rn.f64 	%fd118, %fd117, %fd98, %fd116;
	mul.f64 	%fd119, %fd104, %fd118;
	mul.f64 	%fd120, %fd107, %fd114;
	fma.rn.f64 	%fd121, %fd120, %fd106, %fd119;
	xor.b32  	%r1105, %r1526, -2147483648;
	mov.b32 	%r1106, 1127219200;
	mov.b64 	%fd122, {%r1105, %r1106};
	sub.f64 	%fd123, %fd122, %fd1;
	fma.rn.f64 	%fd124, %fd123, 0d3FE62E42FEFA39EF, %fd106;
	fma.rn.f64 	%fd125, %fd123, 0dBFE62E42FEFA39EF, %fd124;
	sub.f64 	%fd126, %fd125, %fd106;
	sub.f64 	%fd127, %fd121, %fd126;
	fma.rn.f64 	%fd128, %fd123, 0d3C7ABC9E3B39803F, %fd127;
	add.f64 	%fd171, %fd124, %fd128;
	bra.uni 	$L__BB2_128;
$L__BB2_127:
	fma.rn.f64 	%fd97, %fd169, 0d7FF0000000000000, 0d7FF0000000000000;
	{
	.reg .b32 %temp; 
	mov.b64 	{%temp, %r1097}, %fd169;
	}
	and.b32  	%r1098, %r1097, 2147483647;
	setp.eq.s32 	%p76, %r1098, 0;
	selp.f64 	%fd171, 0dFFF0000000000000, %fd97, %p76;
$L__BB2_128:
	mul.f64 	%fd13, %fd171, 0dC000000000000000;
	{
	.reg .b32 %temp; 
	mov.b64 	{%temp, %r1107}, %fd4;
	}
	shl.b32 	%r1108, %r1107, 1;
	setp.gt.u32 	%p78, %r1108, -2038431744;
	mov.f64 	%fd129, 0d0000000000000000;
	mul.rn.f64 	%fd130, %fd4, %fd129;
	selp.f64 	%fd14, %fd130, %fd4, %p78;
	{
	.reg .b32 %temp; 
	mov.b64 	{%r1109, %temp}, %fd14;
	}
	{
	.reg .b32 %temp; 
	mov.b64 	{%temp, %r1110}, %fd14;
	}
	add.s32 	%r1111, %r1110, 1048576;
	mov.b64 	%fd131, {%r1109, %r1111};
	cvt.rni.f64.f64 	%fd132, %fd131;
	cvt.rzi.s64.f64 	%rd45, %fd132;
	cvt.u32.u64 	%r1112, %rd45;
	fma.rn.f64 	%fd133, %fd132, 0dBFE0000000000000, %fd14;
	mul.f64 	%fd134, %fd133, 0d3CA1A62633145C07;
	fma.rn.f64 	%fd135, %fd133, 0d400921FB54442D18, %fd134;
	mul.rn.f64 	%fd136, %fd135, %fd135;
	fma.rn.f64 	%fd137, %fd136, 0dBDA8FF8320FD8164, 0d3E21EEA7C1EF8528;
	fma.rn.f64 	%fd138, %fd137, %fd136, 0dBE927E4F8E06E6D9;
	fma.rn.f64 	%fd139, %fd138, %fd136, 0d3EFA01A019DDBCE9;
	fma.rn.f64 	%fd140, %fd139, %fd136, 0dBF56C16C16C15D47;
	fma.rn.f64 	%fd141, %fd140, %fd136, 0d3FA5555555555551;
	fma.rn.f64 	%fd142, %fd141, %fd136, 0dBFE0000000000000;
	fma.rn.f64 	%fd143, %fd142, %fd136, 0d3FF0000000000000;
	fma.rn.f64 	%fd144, %fd136, 0d3DE5DB65F9785EBA, 0dBE5AE5F12CB0D246;
	fma.rn.f64 	%fd145, %fd144, %fd136, 0d3EC71DE369ACE392;
	fma.rn.f64 	%fd146, %fd145, %fd136, 0dBF2A01A019DB62A1;
	fma.rn.f64 	%fd147, %fd146, %fd136, 0d3F81111111110818;
	fma.rn.f64 	%fd148, %fd147, %fd136, 0dBFC5555555555554;
	fma.rn.f64 	%fd149, %fd148, %fd136, 0d0000000000000000;
	fma.rn.f64 	%fd150, %fd149, %fd135, %fd135;
	and.b64  	%rd46, %rd45, 1;
	setp.eq.b64 	%p79, %rd46, 1;
	{
	.reg .b32 %temp; 
	mov.b64 	{%temp, %r1113}, %fd150;
	}
	{
	.reg .b32 %temp; 
	mov.b64 	{%r1114, %temp}, %fd150;
	}
	xor.b32  	%r1115, %r1113, -2147483648;
	mov.b64 	%fd151, {%r1114, %r1115};
	selp.f64 	%fd172, %fd143, %fd150, %p79;
	selp.f64 	%fd173, %fd151, %fd143, %p79;
	and.b32  	%r1116, %r1112, 2;
	setp.eq.s32 	%p80, %r1116, 0;
	@%p80 bra 	$L__BB2_130;
	{
	.reg .b32 %temp; 
	mov.b64 	{%temp, %r1117}, %fd172;
	}
	{
	.reg .b32 %temp; 
	mov.b64 	{%r1118, %temp}, %fd172;
	}
	xor.b32  	%r1119, %r1117, -2147483648;
	mov.b64 	%fd172, {%r1118, %r1119};
	{
	.reg .b32 %temp; 
	mov.b64 	{%temp, %r1120}, %fd173;
	}
	{
	.reg .b32 %temp; 
	mov.b64 	{%r1121, %temp}, %fd173;
	}
	xor.b32  	%r1122, %r1120, -2147483648;
	mov.b64 	%fd173, {%r1121, %r1122};
$L__BB2_130:
	sqrt.rn.f64 	%fd152, %fd13;
	mov.f64 	%fd153, 0d0000000000000000;
	add.rn.f64 	%fd154, %fd173, %fd153;
	cvt.rzi.f64.f64 	%fd155, %fd14;
	setp.eq.f64 	%p81, %fd14, %fd155;
	mul.rn.f64 	%fd156, %fd14, %fd153;
	selp.f64 	%fd157, %fd156, %fd172, %p81;
	mul.f64 	%fd175, %fd152, %fd157;
	mul.f64 	%fd180, %fd152, %fd154;
	mov.b32 	%r1544, 1;
	mov.u32 	%r1235, %r570;
	mov.u32 	%r1236, %r569;
	mov.u32 	%r1237, %r568;
	mov.u32 	%r1238, %r1234;
	mov.u32 	%r1234, %r1587;
$L__BB2_131:
	cvt.f64.f32 	%fd158, %f16;
	sqrt.rn.f64 	%fd159, %fd158;
	fma.rn.f64 	%fd160, %fd159, %fd175, %fd158;
	add.f64 	%fd161, %fd160, 0d3FE0000000000000;
	cvt.rzi.u32.f64 	%r1551, %fd161;
	bra.uni 	$L__BB2_145;
$L__BB2_132:
	// begin inline asm
	lg2.approx.f32.ftz %f81, %f16;
	// end inline asm
	cvt.f64.f32 	%fd40, %f81;
	mul.f64 	%fd41, %fd40, 0d3FE62E42FEFA39EF;
	cvt.rn.f32.f64 	%f20, %fd41;
	add.f32 	%f84, %f16, 0fBDFDF8D9;
	// begin inline asm
	rsqrt.approx.f32.ftz %f83, %f84;
	// end inline asm
	fma.rn.f32 	%f21, %f83, 0f3FB75B84, 0f3984F70F;
	add.f32 	%f86, %f16, 0fBFFCA5DC;
	// begin inline asm
	rsqrt.approx.f32.ftz %f85, %f86;
	// end inline asm
	fma.rn.f32 	%f22, %f85, 0f3E5807D3, 0f3F71280C;
	// begin inline asm
	rcp.approx.f32.ftz %f87, %f21;
	// end inline asm
$L__BB2_133:
	mov.u32 	%r594, %r1236;
	mov.u32 	%r593, %r1235;
	mov.u32 	%r1236, %r1234;
	shr.u32 	%r1032, %r1238, 2;
	xor.b32  	%r1033, %r1032, %r1238;
	shl.b32 	%r1034, %r1236, 4;
	shl.b32 	%r1035, %r1033, 1;
	xor.b32  	%r1036, %r1035, %r1034;
	xor.b32  	%r1037, %r1036, %r1033;
	xor.b32  	%r1235, %r1037, %r1236;
	add.s32 	%r1038, %r1545, %r1235;
	add.s32 	%r1039, %r1038, 362437;
	cvt.rn.f32.u32 	%f101, %r1039;
	fma.rn.f32 	%f90, %f101, 0f2F800000, 0f2F000000;
	// begin inline asm
	rsqrt.approx.f32.ftz %f89, %f90;
	// end inline asm
	add.f32 	%f92, %f89, 0fBF800000;
	// begin inline asm
	lg2.approx.f32.ftz %f91, %f92;
	// end inline asm
	cvt.f64.f32 	%fd42, %f91;
	mul.f64 	%fd43, %fd42, 0d3FE62E42FEFA39EF;
	cvt.rn.f32.f64 	%f102, %fd43;
	add.f32 	%f103, %f22, %f102;
	mul.f32 	%f104, %f87, %f103;
	sub.f32 	%f105, %f16, %f104;
	cvt.rmi.f32.f32 	%f24, %f105;
	shr.u32 	%r1040, %r1237, 2;
	xor.b32  	%r1041, %r1040, %r1237;
	shl.b32 	%r1042, %r1235, 4;
	shl.b32 	%r1043, %r1041, 1;
	xor.b32  	%r1044, %r1043, %r1042;
	xor.b32  	%r1045, %r1044, %r1041;
	xor.b32  	%r1234, %r1045, %r1235;
	add.s32 	%r1545, %r1545, 724874;
	add.s32 	%r1046, %r1234, %r1545;
	cvt.rn.f32.u32 	%f106, %r1046;
	fma.rn.f32 	%f25, %f106, 0f2F800000, 0f2F000000;
	add.f32 	%f107, %f24, 0f3F800000;
	sub.f32 	%f108, %f16, %f107;
	mul.f32 	%f109, %f21, %f108;
	sub.f32 	%f110, %f109, %f22;
	cvt.f64.f32 	%fd44, %f110;
	mul.f64 	%fd45, %fd44, 0d3FF71547652B82FE;
	cvt.rn.f32.f64 	%f94, %fd45;
	// begin inline asm
	ex2.approx.f32.ftz %f93, %f94;
	// end inline asm
	add.f32 	%f111, %f93, 0f3F800000;
	mul.f32 	%f96, %f111, %f111;
	// begin inline asm
	rcp.approx.f32.ftz %f95, %f96;
	// end inline asm
	sub.f32 	%f112, %f16, %f24;
	mul.f32 	%f113, %f21, %f112;
	sub.f32 	%f114, %f113, %f22;
	cvt.f64.f32 	%fd46, %f114;
	mul.f64 	%fd47, %fd46, 0d3FF71547652B82FE;
	cvt.rn.f32.f64 	%f98, %fd47;
	// begin inline asm
	ex2.approx.f32.ftz %f97, %f98;
	// end inline asm
	add.f32 	%f115, %f97, 0f3F800000;
	mul.f32 	%f100, %f115, %f115;
	// begin inline asm
	rcp.approx.f32.ftz %f99, %f100;
	// end inline asm
	sub.f32 	%f26, %f95, %f99;
	cvt.rzi.s32.f32 	%r1047, %f107;
	cvt.rn.f32.s32 	%f116, %r1047;
	abs.f32 	%f117, %f116;
	cvt.f64.f32 	%fd25, %f117;
	setp.lt.s32 	%p65, %r1047, 9;
	@%p65 bra 	$L__BB2_142;
	rcp.rn.f64 	%fd48, %fd25;
	mul.f64 	%fd49, %fd48, %fd48;
	fma.rn.f64 	%fd50, %fd49, 0dBF5AC321034783F9, 0d3F4B68B992738FBF;
	fma.rn.f64 	%fd51, %fd49, %fd50, 0dBF4380D01E4F7B8C;
	fma.rn.f64 	%fd52, %fd49, %fd51, 0d3F4A019FA29F7264;
	fma.rn.f64 	%fd53, %fd49, %fd52, 0dBF66C16C16B2ACEC;
	fma.rn.f64 	%fd54, %fd49, %fd53, 0d3FB5555555555545;
	fma.rn.f64 	%fd26, %fd48, %fd54, 0d3FED67F1C864BEAE;
	{
	.reg .b32 %temp; 
	mov.b64 	{%temp, %r1540}, %fd25;
	}
	{
	.reg .b32 %temp; 
	mov.b64 	{%r1541, %temp}, %fd25;
	}
	setp.gt.s32 	%p66, %r1540, 1048575;
	mov.b32 	%r1542, -1023;
	mov.f64 	%fd176, %fd25;
	@%p66 bra 	$L__BB2_136;
	mul.f64 	%fd176, %fd25, 0d4350000000000000;
	{
	.reg .b32 %temp; 
	mov.b64 	{%temp, %r1540}, %fd176;
	}
	{
	.reg .b32 %temp; 
	mov.b64 	{%r1541, %temp}, %fd176;
	}
	mov.b32 	%r1542, -1077;
$L__BB2_136:
	add.s32 	%r1051, %r1540, -1;
	setp.gt.u32 	%p67, %r1051, 2146435070;
	@%p67 bra 	$L__BB2_140;
	shr.u32 	%r1054, %r1540, 20;
	add.s32 	%r1543, %r1542, %r1054;
	and.b32  	%r1055, %r1540, 1048575;
	or.b32  	%r1056, %r1055, 1072693248;
	mov.b64 	%fd177, {%r1541, %r1056};
	setp.lt.u32 	%p69, %r1056, 1073127583;
	@%p69 bra 	$L__BB2_139;
	{
	.reg .b32 %temp; 
	mov.b64 	{%r1057, %temp}, %fd177;
	}
	{
	.reg .b32 %temp; 
	mov.b64 	{%temp, %r1058}, %fd177;
	}
	add.s32 	%r1059, %r1058, -1048576;
	mov.b64 	%fd177, {%r1057, %r1059};
	add.s32 	%r1543, %r1543, 1;
$L__BB2_139:
	add.f64 	%fd56, %fd177, 0dBFF0000000000000;
	add.f64 	%fd57, %fd177, 0d3FF0000000000000;
	rcp.approx.ftz.f64 	%fd58, %fd57;
	neg.f64 	%fd59, %fd57;
	fma.rn.f64 	%fd60, %fd59, %fd58, 0d3FF0000000000000;
	fma.rn.f64 	%fd61, %fd60, %fd60, %fd60;
	fma.rn.f64 	%fd62, %fd61, %fd58, %fd58;
	mul.f64 	%fd63, %fd56, %fd62;
	fma.rn.f64 	%fd64, %fd56, %fd62, %fd63;
	mul.f64 	%fd65, %fd64, %fd64;
	fma.rn.f64 	%fd66, %fd65, 0d3EB1380B3AE80F1E, 0d3ED0EE258B7A8B04;
	fma.rn.f64 	%fd67, %fd66, %fd65, 0d3EF3B2669F02676F;
	fma.rn.f64 	%fd68, %fd67, %fd65, 0d3F1745CBA9AB0956;
	fma.rn.f64 	%fd69, %fd68, %fd65, 0d3F3C71C72D1B5154;
	fma.rn.f64 	%fd70, %fd69, %fd65, 0d3F624924923BE72D;
	fma.rn.f64 	%fd71, %fd70, %fd65, 0d3F8999999999A3C4;
	fma.rn.f64 	%fd72, %fd71, %fd65, 0d3FB5555555555554;
	sub.f64 	%fd73, %fd56, %fd64;
	add.f64 	%fd74, %fd73, %fd73;
	neg.f64 	%fd75, %fd64;
	fma.rn.f64 	%fd76, %fd75, %fd56, %fd74;
	mul.f64 	%fd77, %fd62, %fd76;
	mul.f64 	%fd78, %fd65, %fd72;
	fma.rn.f64 	%fd79, %fd78, %fd64, %fd77;
	xor.b32  	%r1060, %r1543, -2147483648;
	mov.b32 	%r1061, 1127219200;
	mov.b64 	%fd80, {%r1060, %r1061};
	sub.f64 	%fd81, %fd80, %fd1;
	fma.rn.f64 	%fd82, %fd81, 0d3FE62E42FEFA39EF, %fd64;
	fma.rn.f64 	%fd83, %fd81, 0dBFE62E42FEFA39EF, %fd82;
	sub.f64 	%fd84, %fd83, %fd64;
	sub.f64 	%fd85, %fd79, %fd84;
	fma.rn.f64 	%fd86, %fd81, 0d3C7ABC9E3B39803F, %fd85;
	add.f64 	%fd178, %fd82, %fd86;
	bra.uni 	$L__BB2_141;
$L__BB2_140:
	fma.rn.f64 	%fd55, %fd176, 0d7FF0000000000000, 0d7FF0000000000000;
	{
	.reg .b32 %temp; 
	mov.b64 	{%temp, %r1052}, %fd176;
	}
	and.b32  	%r1053, %r1052, 2147483647;
	setp.eq.s32 	%p68, %r1053, 0;
	selp.f64 	%fd178, 0dFFF0000000000000, %fd55, %p68;
$L__BB2_141:
	mul.f64 	%fd87, %fd178, 0d3FE0000000000000;
	add.f64 	%fd88, %fd25, 0dBFE0000000000000;
	mul.f64 	%fd89, %fd88, %fd87;
	sub.f64 	%fd90, %fd89, %fd25;
	add.f64 	%fd91, %fd26, %fd89;
	add.f64 	%fd179, %fd90, %fd91;
	bra.uni 	$L__BB2_143;
$L__BB2_142:
	cvt.rzi.s32.f64 	%r1048, %fd25;
	mul.wide.s32 	%rd36, %r1048, 8;
	add.s64 	%rd38, %rd37, %rd36;
	ld.const.f64 	%fd179, [%rd38+-8];
$L__BB2_143:
	mul.f32 	%f120, %f26, 0f3FA66666;
	cvt.rn.f32.f64 	%f121, %fd179;
	mul.f32 	%f122, %f24, %f20;
	sub.f32 	%f123, %f122, %f16;
	sub.f32 	%f124, %f123, %f121;
	cvt.f64.f32 	%fd92, %f124;
	mul.f64 	%fd93, %fd92, 0d3FF71547652B82FE;
	cvt.rn.f32.f64 	%f119, %fd93;
	// begin inline asm
	ex2.approx.f32.ftz %f118, %f119;
	// end inline asm
	mul.f32 	%f125, %f25, %f120;
	setp.geu.f32 	%p70, %f125, %f118;
	cvt.f64.f32 	%fd94, %f120;
	setp.ltu.f64 	%p71, %fd94, 0d3BC79CA10C924223;
	or.pred  	%p72, %p71, %p70;
	mov.u32 	%r1237, %r593;
	mov.u32 	%r1238, %r594;
	@%p72 bra 	$L__BB2_133;
	cvt.rzi.u32.f32 	%r1551, %f24;
	mov.u32 	%r1237, %r593;
	mov.u32 	%r1238, %r594;
$L__BB2_145:
	cvt.rn.f32.u32 	%f140, %r1551;
	add.f32 	%f360, %f11, %f140;
	setp.le.f32 	%p83, %f360, 0f00000000;
	mov.f32 	%f366, 0f00000000;
	@%p83 bra 	$L__BB2_163;
	setp.geu.f32 	%p84, %f360, 0f3F800000;
	mov.f32 	%f358, 0f3F800000;
	mov.u32 	%r1566, %r1234;
	mov.u32 	%r1567, %r1235;
	mov.u32 	%r1568, %r1236;
	mov.u32 	%r1575, %r1237;
	@%p84 bra 	$L__BB2_154;
	shr.u32 	%r1134, %r1238, 2;
	xor.b32  	%r1135, %r1134, %r1238;
	shl.b32 	%r1136, %r1234, 4;
	shl.b32 	%r1137, %r1135, 1;
	xor.b32  	%r1138, %r1137, %r1136;
	xor.b32  	%r1139, %r1138, %r1135;
	xor.b32  	%r1566, %r1139, %r1234;
	add.s32 	%r1545, %r1545, 362437;
	add.s32 	%r1140, %r1566, %r1545;
	cvt.rn.f32.u32 	%f143, %r1140;
	fma.rn.f32 	%f28, %f143, 0f2F800000, 0f2F000000;
	rcp.rn.f32 	%f29, %f360;
	abs.f32 	%f30, %f28;
	setp.eq.f32 	%p85, %f28, 0f3F800000;
	setp.eq.f32 	%p86, %f29, 0f00000000;
	or.pred  	%p87, %p86, %p85;
	mov.f32 	%f358, 0f3F800000;
	@%p87 bra 	$L__BB2_153;
	setp.num.f32 	%p88, %f30, %f30;
	abs.f32 	%f144, %f29;
	setp.num.f32 	%p89, %f144, %f144;
	and.pred  	%p90, %p88, %p89;
	@%p90 bra 	$L__BB2_150;
	add.rn.f32 	%f358, %f28, %f29;
	bra.uni 	$L__BB2_153;
$L__BB2_150:
	setp.neu.f32 	%p91, %f28, 0f00000000;
	setp.neu.f32 	%p92, %f30, 0f7F800000;
	and.pred  	%p93, %p91, %p92;
	@%p93 bra 	$L__BB2_152;
	mul.f32 	%f200, %f29, 0f3F000000;
	cvt.rzi.f32.f32 	%f201, %f200;
	add.f32 	%f202, %f201, %f201;
	sub.f32 	%f203, %f29, %f202;
	abs.f32 	%f204, %f203;
	setp.neu.f32 	%p100, %f204, 0f3F800000;
	add.f32 	%f205, %f28, %f28;
	mov.b32 	%r1150, %f205;
	and.b32  	%r1151, %r1150, 2147483647;
	mov.b32 	%f206, %r1151;
	selp.f32 	%f358, %f206, %f205, %p100;
	bra.uni 	$L__BB2_153;
$L__BB2_152:
	setp.lt.f32 	%p94, %f30, 0f00800000;
	mul.f32 	%f145, %f30, 0f4B800000;
	selp.f32 	%f146, %f145, %f30, %p94;
	mov.b32 	%r1141, %f146;
	add.s32 	%r1142, %r1141, -1060439283;
	and.b32  	%r1143, %r1142, -8388608;
	sub.s32 	%r1144, %r1141, %r1143;
	mov.b32 	%f147, %r1144;
	cvt.rn.f32.s32 	%f148, %r1143;
	selp.f32 	%f149, 0fC1C00000, 0f00000000, %p94;
	fma.rn.f32 	%f150, %f148, 0f34000000, %f149;
	add.f32 	%f151, %f147, 0fBF800000;
	add.f32 	%f152, %f147, 0f3F800000;
	rcp.approx.ftz.f32 	%f153, %f152;
	add.f32 	%f154, %f151, %f151;
	mul.f32 	%f155, %f154, %f153;
	mul.f32 	%f156, %f155, %f155;
	neg.f32 	%f157, %f155;
	sub.f32 	%f158, %f151, %f155;
	add.f32 	%f159, %f158, %f158;
	fma.rn.f32 	%f160, %f157, %f151, %f159;
	mul.rn.f32 	%f161, %f153, %f160;
	fma.rn.f32 	%f162, %f156, 0f3A2C32E4, 0f3B52E7DB;
	fma.rn.f32 	%f163, %f162, %f156, 0f3C93BB73;
	fma.rn.f32 	%f164, %f163, %f156, 0f3DF6384F;
	mul.rn.f32 	%f165, %f164, %f156;
	fma.rn.f32 	%f166, %f155, 0f3FB8AA3B, %f150;
	mul.f32 	%f167, %f165, 0f40400000;
	sub.f32 	%f168, %f150, %f166;
	fma.rn.f32 	%f169, %f155, 0f3FB8AA3B, %f168;
	fma.rn.f32 	%f170, %f161, 0f3FB8AA3B, %f169;
	fma.rn.f32 	%f171, %f155, 0f32A55E34, %f170;
	fma.rn.f32 	%f172, %f167, %f161, %f171;
	fma.rn.f32 	%f173, %f165, %f155, %f172;
	add.rn.f32 	%f174, %f166, %f173;
	mul.rn.f32 	%f175, %f174, %f29;
	cvt.rni.f32.f32 	%f176, %f175;
	sub.f32 	%f177, %f175, %f176;
	neg.f32 	%f178, %f175;
	fma.rn.f32 	%f179, %f174, %f29, %f178;
	neg.f32 	%f180, %f166;
	add.rn.f32 	%f181, %f174, %f180;
	neg.f32 	%f182, %f181;
	add.rn.f32 	%f183, %f173, %f182;
	fma.rn.f32 	%f184, %f183, %f29, %f179;
	add.f32 	%f185, %f177, %f184;
	setp.gt.f32 	%p95, %f176, 0f00000000;
	selp.b32 	%r1145, 0, -2097152000, %p95;
	setp.eq.f32 	%p96, %f28, 0fBF800000;
	setp.eq.f32 	%p97, %f144, 0f7F800000;
	setp.lt.f32 	%p98, %f175, 0f00000000;
	selp.f32 	%f186, 0f00000000, 0f7F800000, %p98;
	abs.f32 	%f187, %f175;
	setp.gt.f32 	%p99, %f187, 0f43180000;
	cvt.rzi.s32.f32 	%r1146, %f176;
	shl.b32 	%r1147, %r1146, 23;
	sub.s32 	%r1148, %r1147, %r1145;
	mov.b32 	%f188, %r1148;
	add.s32 	%r1149, %r1145, 2130706432;
	mov.b32 	%f189, %r1149;
	fma.rn.f32 	%f190, %f185, 0f391FCB8E, 0f3AAF85ED;
	fma.rn.f32 	%f191, %f190, %f185, 0f3C1D9856;
	fma.rn.f32 	%f192, %f191, %f185, 0f3D6357BB;
	fma.rn.f32 	%f193, %f192, %f185, 0f3E75FDEC;
	fma.rn.f32 	%f194, %f193, %f185, 0f3F317218;
	fma.rn.f32 	%f195, %f194, %f185, 0f3F800000;
	mul.f32 	%f196, %f195, %f189;
	mul.f32 	%f197, %f196, %f188;
	selp.f32 	%f198, %f186, %f197, %p99;
	selp.f32 	%f199, 0f3F800000, %f198, %p97;
	selp.f32 	%f358, %f199, %f198, %p96;
$L__BB2_153:
	add.f32 	%f360, %f360, 0f3F800000;
	mov.u32 	%r1567, %r1234;
	mov.u32 	%r1568, %r1235;
	mov.u32 	%r1575, %r1236;
	mov.u32 	%r1238, %r1237;
$L__BB2_154:
	add.f32 	%f39, %f360, 0fBEAAAAAB;
	mul.f32 	%f207, %f39, 0f41100000;
	sqrt.rn.f32 	%f208, %f207;
	rcp.rn.f32 	%f40, %f208;
$L__BB2_155:
	mov.u32 	%r1576, %r1575;
$L__BB2_156:
	setp.eq.s32 	%p101, %r1578, 1;
	mov.b32 	%r1578, 0;
	mov.u32 	%r1235, %r1566;
	mov.u32 	%r1236, %r1567;
	mov.u32 	%r1575, %r1568;
	mov.f32 	%f364, %f363;
	@%p101 bra 	$L__BB2_158;
	shr.u32 	%r1154, %r1238, 2;
	xor.b32  	%r1155, %r1154, %r1238;
	shl.b32 	%r1156, %r1566, 4;
	shl.b32 	%r1157, %r1155, 1;
	xor.b32  	%r1158, %r1157, %r1156;
	xor.b32  	%r1159, %r1158, %r1155;
	xor.b32  	%r1236, %r1159, %r1566;
	add.s32 	%r1160, %r1545, %r1236;
	add.s32 	%r1161, %r1160, 362437;
	shr.u32 	%r1162, %r1576, 2;
	xor.b32  	%r1163, %r1162, %r1576;
	shl.b32 	%r1164, %r1236, 4;
	shl.b32 	%r1165, %r1163, 1;
	xor.b32  	%r1166, %r1165, %r1164;
	xor.b32  	%r1167, %r1166, %r1163;
	xor.b32  	%r1235, %r1167, %r1236;
	add.s32 	%r1545, %r1545, 724874;
	add.s32 	%r1168, %r1235, %r1545;
	cvt.rn.f32.u32 	%f209, %r1161;
	fma.rn.f32 	%f210, %f209, 0f2F800000, 0f2F000000;
	cvt.rn.f32.u32 	%f211, %r1168;
	fma.rn.f32 	%f212, %f211, 0f30C90FDB, 0f30490FDB;
	setp.lt.f32 	%p102, %f210, 0f00800000;
	mul.f32 	%f213, %f210, 0f4B000000;
	selp.f32 	%f214, %f213, %f210, %p102;
	selp.f32 	%f215, 0fC1B80000, 0f00000000, %p102;
	mov.b32 	%r1169, %f214;
	add.s32 	%r1170, %r1169, -1059760811;
	and.b32  	%r1171, %r1170, -8388608;
	sub.s32 	%r1172, %r1169, %r1171;
	mov.b32 	%f216, %r1172;
	cvt.rn.f32.s32 	%f217, %r1171;
	fma.rn.f32 	%f218, %f217, 0f34000000, %f215;
	add.f32 	%f219, %f216, 0fBF800000;
	fma.rn.f32 	%f220, %f219, 0fBE055027, 0f3E1039F6;
	fma.rn.f32 	%f221, %f220, %f219, 0fBDF8CDCC;
	fma.rn.f32 	%f222, %f221, %f219, 0f3E0F2955;
	fma.rn.f32 	%f223, %f222, %f219, 0fBE2AD8B9;
	fma.rn.f32 	%f224, %f223, %f219, 0f3E4CED0B;
	fma.rn.f32 	%f225, %f224, %f219, 0fBE7FFF22;
	fma.rn.f32 	%f226, %f225, %f219, 0f3EAAAA78;
	fma.rn.f32 	%f227, %f226, %f219, 0fBF000000;
	mul.f32 	%f228, %f219, %f227;
	fma.rn.f32 	%f229, %f228, %f219, %f219;
	fma.rn.f32 	%f230, %f218, 0f3F317218, %f229;
	setp.gt.u32 	%p103, %r1169, 2139095039;
	fma.rn.f32 	%f231, %f214, 0f7F800000, 0f7F800000;
	selp.f32 	%f232, %f231, %f230, %p103;
	setp.eq.f32 	%p104, %f214, 0f00000000;
	mul.f32 	%f233, %f232, 0fC0000000;
	selp.f32 	%f234, 0f7F800000, %f233, %p104;
	sqrt.rn.f32 	%f235, %f234;
	sin.approx.f32 	%f236, %f212;
	cos.approx.f32 	%f237, %f212;
	mul.f32 	%f364, %f235, %f236;
	mul.f32 	%f363, %f235, %f237;
	mov.b32 	%r1578, 1;
	mov.u32 	%r1575, %r1566;
	mov.u32 	%r1576, %r1567;
	mov.u32 	%r1238, %r1568;
	mov.u32 	%r1566, %r1235;
	mov.u32 	%r1567, %r1236;
	mov.u32 	%r1568, %r1575;
$L__BB2_158:
	fma.rn.f32 	%f47, %f40, %f364, 0f3F800000;
	setp.le.f32 	%p105, %f47, 0f00000000;
	@%p105 bra 	$L__BB2_156;
	mul.f32 	%f238, %f47, %f47;
	mul.f32 	%f48, %f47, %f238;
	shr.u32 	%r1173, %r1238, 2;
	xor.b32  	%r1174, %r1173, %r1238;
	shl.b32 	%r1175, %r1235, 4;
	shl.b32 	%r1176, %r1174, 1;
	xor.b32  	%r1177, %r1176, %r1175;
	xor.b32  	%r1178, %r1177, %r1174;
	xor.b32  	%r1566, %r1178, %r1235;
	add.s32 	%r1545, %r1545, 362437;
	add.s32 	%r1179, %r1566, %r1545;
	cvt.rn.f32.u32 	%f239, %r1179;
	fma.rn.f32 	%f49, %f239, 0f2F800000, 0f2F000000;
	cvt.f64.f32 	%fd162, %f49;
	cvt.f64.f32 	%fd163, %f364;
	mul.f64 	%fd164, %fd163, 0dBFA0F27BB2FEC56D;
	mul.f64 	%fd165, %fd164, %fd163;
	mul.f64 	%fd166, %fd165, %fd163;
	fma.rn.f64 	%fd167, %fd166, %fd163, 0d3FF0000000000000;
	setp.leu.f64 	%p106, %fd167, %fd162;
	@%p106 bra 	$L__BB2_161;
	mul.f32 	%f289, %f39, %f48;
	mul.f32 	%f366, %f358, %f289;
	mov.u32 	%r1234, %r1566;
	mov.u32 	%r1237, %r1575;
	mov.u32 	%r1238, %r1576;
	bra.uni 	$L__BB2_163;
$L__BB2_161:
	setp.lt.f32 	%p107, %f49, 0f00800000;
	mul.f32 	%f240, %f49, 0f4B000000;
	selp.f32 	%f241, %f240, %f49, %p107;
	selp.f32 	%f242, 0fC1B80000, 0f00000000, %p107;
	mov.b32 	%r1180, %f241;
	add.s32 	%r1181, %r1180, -1059760811;
	and.b32  	%r1182, %r1181, -8388608;
	sub.s32 	%r1183, %r1180, %r1182;
	mov.b32 	%f243, %r1183;
	cvt.rn.f32.s32 	%f244, %r1182;
	fma.rn.f32 	%f245, %f244, 0f34000000, %f242;
	add.f32 	%f246, %f243, 0fBF800000;
	fma.rn.f32 	%f247, %f246, 0fBE055027, 0f3E1039F6;
	fma.rn.f32 	%f248, %f247, %f246, 0fBDF8CDCC;
	fma.rn.f32 	%f249, %f248, %f246, 0f3E0F2955;
	fma.rn.f32 	%f250, %f249, %f246, 0fBE2AD8B9;
	fma.rn.f32 	%f251, %f250, %f246, 0f3E4CED0B;
	fma.rn.f32 	%f252, %f251, %f246, 0fBE7FFF22;
	fma.rn.f32 	%f253, %f252, %f246, 0f3EAAAA78;
	fma.rn.f32 	%f254, %f253, %f246, 0fBF000000;
	mul.f32 	%f255, %f246, %f254;
	fma.rn.f32 	%f256, %f255, %f246, %f246;
	fma.rn.f32 	%f257, %f245, 0f3F317218, %f256;
	setp.gt.u32 	%p108, %r1180, 2139095039;
	fma.rn.f32 	%f258, %f241, 0f7F800000, 0f7F800000;
	selp.f32 	%f259, %f258, %f257, %p108;
	setp.eq.f32 	%p109, %f241, 0f00000000;
	selp.f32 	%f260, 0fFF800000, %f259, %p109;
	mul.f32 	%f261, %f364, 0f3F000000;
	mov.f32 	%f262, 0f3F800000;
	sub.f32 	%f263, %f262, %f48;
	setp.lt.f32 	%p110, %f48, 0f00800000;
	mul.f32 	%f264, %f48, 0f4B000000;
	selp.f32 	%f265, %f264, %f48, %p110;
	selp.f32 	%f266, 0fC1B80000, 0f00000000, %p110;
	mov.b32 	%r1184, %f265;
	add.s32 	%r1185, %r1184, -1059760811;
	and.b32  	%r1186, %r1185, -8388608;
	sub.s32 	%r1187, %r1184, %r1186;
	mov.b32 	%f267, %r1187;
	cvt.rn.f32.s32 	%f268, %r1186;
	fma.rn.f32 	%f269, %f268, 0f34000000, %f266;
	add.f32 	%f270, %f267, 0fBF800000;
	fma.rn.f32 	%f271, %f270, 0fBE055027, 0f3E1039F6;
	fma.rn.f32 	%f272, %f271, %f270, 0fBDF8CDCC;
	fma.rn.f32 	%f273, %f272, %f270, 0f3E0F2955;
	fma.rn.f32 	%f274, %f273, %f270, 0fBE2AD8B9;
	fma.rn.f32 	%f275, %f274, %f270, 0f3E4CED0B;
	fma.rn.f32 	%f276, %f275, %f270, 0fBE7FFF22;
	fma.rn.f32 	%f277, %f276, %f270, 0f3EAAAA78;
	fma.rn.f32 	%f278, %f277, %f270, 0fBF000000;
	mul.f32 	%f279, %f270, %f278;
	fma.rn.f32 	%f280, %f279, %f270, %f270;
	fma.rn.f32 	%f281, %f269, 0f3F317218, %f280;
	setp.gt.u32 	%p111, %r1184, 2139095039;
	fma.rn.f32 	%f282, %f265, 0f7F800000, 0f7F800000;
	selp.f32 	%f283, %f282, %f281, %p111;
	setp.eq.f32 	%p112, %f265, 0f00000000;
	selp.f32 	%f284, 0fFF800000, %f283, %p112;
	add.f32 	%f285, %f263, %f284;
	mul.f32 	%f286, %f39, %f285;
	fma.rn.f32 	%f287, %f364, %f261, %f286;
	setp.geu.f32 	%p113, %f260, %f287;
	mov.u32 	%r1567, %r1235;
	mov.u32 	%r1568, %r1236;
	mov.u32 	%r1238, %r1576;
	@%p113 bra 	$L__BB2_155;
	mul.f32 	%f288, %f39, %f48;
	mul.f32 	%f366, %f358, %f288;
	mov.u32 	%r1234, %r1566;
	mov.u32 	%r1237, %r1575;
	mov.u32 	%r1238, %r1576;
$L__BB2_163:
	mul.f32 	%f290, %f9, %f366;
	add.f32 	%f291, %f1, %f1;
	div.rn.f32 	%f356, %f290, %f291;
	add.f32 	%f292, %f15, %f356;
	mul.f32 	%f293, %f292, 0f3F000000;
	fma.rn.f32 	%f355, %f6, %f293, %f355;
	add.f32 	%f354, %f6, %f354;
	setp.lt.f32 	%p114, %f354, 0f3F800000;
	@%p114 bra 	$L__BB2_116;
	mul.f32 	%f294, %f355, 0fBF000000;
	div.rn.f32 	%f295, %f4, %f2;
	add.f32 	%f296, %f356, 0fBDCCCCCD;
	mul.f32 	%f297, %f1, %f3;
	sub.f32 	%f298, %f296, %f297;
	fma.rn.f32 	%f299, %f1, %f355, %f298;
	fma.rn.f32 	%f57, %f295, %f299, %f294;
	sqrt.rn.f32 	%f300, %f355;
	mul.f32 	%f301, %f4, %f4;
	mov.f32 	%f302, 0f3F800000;
	sub.f32 	%f303, %f302, %f301;
	sqrt.rn.f32 	%f304, %f303;
	mul.f32 	%f58, %f304, %f300;
	setp.eq.s32 	%p115, %r1578, 1;
	@%p115 bra 	$L__BB2_166;
	shr.u32 	%r1188, %r1238, 2;
	xor.b32  	%r1189, %r1188, %r1238;
	shl.b32 	%r1190, %r1234, 4;
	shl.b32 	%r1191, %r1189, 1;
	xor.b32  	%r1192, %r1191, %r1190;
	xor.b32  	%r1193, %r1192, %r1189;
	xor.b32  	%r1194, %r1193, %r1234;
	add.s32 	%r1195, %r1545, %r1194;
	add.s32 	%r1196, %r1195, 362437;
	shr.u32 	%r1197, %r1237, 2;
	xor.b32  	%r1198, %r1197, %r1237;
	shl.b32 	%r1199, %r1194, 4;
	shl.b32 	%r1200, %r1198, 1;
	xor.b32  	%r1201, %r1200, %r1199;
	xor.b32  	%r1202, %r1201, %r1198;
	xor.b32  	%r1203, %r1202, %r1194;
	add.s32 	%r1204, %r1545, %r1203;
	add.s32 	%r1205, %r1204, 724874;
	cvt.rn.f32.u32 	%f305, %r1196;
	fma.rn.f32 	%f306, %f305, 0f2F800000, 0f2F000000;
	cvt.rn.f32.u32 	%f307, %r1205;
	fma.rn.f32 	%f308, %f307, 0f30C90FDB, 0f30490FDB;
	setp.lt.f32 	%p116, %f306, 0f00800000;
	mul.f32 	%f309, %f306, 0f4B000000;
	selp.f32 	%f310, %f309, %f306, %p116;
	selp.f32 	%f311, 0fC1B80000, 0f00000000, %p116;
	mov.b32 	%r1206, %f310;
	add.s32 	%r1207, %r1206, -1059760811;
	and.b32  	%r1208, %r1207, -8388608;
	sub.s32 	%r1209, %r1206, %r1208;
	mov.b32 	%f312, %r1209;
	cvt.rn.f32.s32 	%f313, %r1208;
	fma.rn.f32 	%f314, %f313, 0f34000000, %f311;
	add.f32 	%f315, %f312, 0fBF800000;
	fma.rn.f32 	%f316, %f315, 0fBE055027, 0f3E1039F6;
	fma.rn.f32 	%f317, %f316, %f315, 0fBDF8CDCC;
	fma.rn.f32 	%f318, %f317, %f315, 0f3E0F2955;
	fma.rn.f32 	%f319, %f318, %f315, 0fBE2AD8B9;
	fma.rn.f32 	%f320, %f319, %f315, 0f3E4CED0B;
	fma.rn.f32 	%f321, %f320, %f315, 0fBE7FFF22;
	fma.rn.f32 	%f322, %f321, %f315, 0f3EAAAA78;
	fma.rn.f32 	%f323, %f322, %f315, 0fBF000000;
	mul.f32 	%f324, %f315, %f323;
	fma.rn.f32 	%f325, %f324, %f315, %f315;
	fma.rn.f32 	%f326, %f314, 0f3F317218, %f325;
	setp.gt.u32 	%p117, %r1206, 2139095039;
	fma.rn.f32 	%f327, %f310, 0f7F800000, 0f7F800000;
	selp.f32 	%f328, %f327, %f326, %p117;
	setp.eq.f32 	%p118, %f310, 0f00000000;
	mul.f32 	%f329, %f328, 0fC0000000;
	selp.f32 	%f330, 0f7F800000, %f329, %p118;
	sqrt.rn.f32 	%f331, %f330;
	sin.approx.f32 	%f332, %f308;
	mul.f32 	%f363, %f331, %f332;
$L__BB2_166:
	fma.rn.f32 	%f333, %f58, %f363, %f57;
	fma.rn.f32 	%f334, %f333, 0f3BBB989D, 0f3F000000;
	cvt.sat.f32.f32 	%f335, %f334;
	mov.f32 	%f336, 0f4B400001;
	mov.f32 	%f337, 0f437C0000;
	fma.rm.f32 	%f338, %f335, %f337, %f336;
	add.f32 	%f339, %f338, 0fCB40007F;
	neg.f32 	%f340, %f339;
	fma.rn.f32 	%f341, %f333, 0f3FB8AA3B, %f340;
	fma.rn.f32 	%f342, %f333, 0f32A57060, %f341;
	mov.b32 	%r1210, %f338;
	shl.b32 	%r1211, %r1210, 23;
	mov.b32 	%f343, %r1211;
	ex2.approx.ftz.f32 	%f344, %f342;
	fma.rn.f32 	%f345, %f344, %f343, 0fBF800000;
	max.f32 	%f346, %f345, 0f00000000;
	shl.b32 	%r1212, %r3, 2;
	mov.u32 	%r1213, data;
	add.s32 	%r660, %r1213, %r1212;
	st.shared.f32 	[%r660], %f346;
	bar.sync 	0;
	setp.lt.u32 	%p119, %r1, 2;
	@%p119 bra 	$L__BB2_171;
	mov.u32 	%r1586, %r1;
$L__BB2_168:
	shr.u32 	%r662, %r1586, 1;
	setp.ge.u32 	%p120, %r3, %r662;
	@%p120 bra 	$L__BB2_170;
	shl.b32 	%r1214, %r662, 2;
	add.s32 	%r1215, %r660, %r1214;
	ld.shared.f32 	%f347, [%r1215];
	ld.shared.f32 	%f348, [%r660];
	add.f32 	%f349, %f347, %f348;
	st.shared.f32 	[%r660], %f349;
$L__BB2_170:
	bar.sync 	0;
	setp.gt.u32 	%p121, %r1586, 3;
	mov.u32 	%r1586, %r662;
	@%p121 bra 	$L__BB2_168;
$L__BB2_171:
	setp.ne.s32 	%p122, %r3, 0;
	@%p122 bra 	$L__BB2_173;
	ld.param.u64 	%rd50, [_Z5exactPfS_S_S_S_f_param_0];
	ld.shared.f32 	%f350, [data];
	cvt.rn.f32.u32 	%f351, %r1;
	div.rn.f32 	%f352, %f350, %f351;
	cvta.to.global.u64 	%rd47, %rd50;
	mul.wide.u32 	%rd48, %r2, 4;
	add.s64 	%rd49, %rd47, %rd48;
	st.global.f32 	[%rd49], %f352;
$L__BB2_173:
	ret;

}
	// .globl	_Z6almostPfS_S_S_S_f
.visible .entry _Z6almostPfS_S_S_S_f(
	.param .u64 .ptr .align 1 _Z6almostPfS_S_S_S_f_param_0,
	.param .u64 .ptr .align 1 _Z6almostPfS_S_S_S_f_param_1,
	.param .u64 .ptr .align 1 _Z6almostPfS_S_S_S_f_param_2,
	.param .u64 .ptr .align 1 _Z6almostPfS_S_S_S_f_param_3,
	.param .u64 .ptr .align 1 _Z6almostPfS_S_S_S_f_param_4,
	.param .f32 _Z6almostPfS_S_S_S_f_param_5
)
{
	.local .align 8 .b8 	__local_depot3[48];
	.reg .b64 	%SP;
	.reg .b64 	%SPL;
	.reg .pred 	%p<127>;
	.reg .b32 	%r<1638>;
	.reg .b32 	%f<417>;
	.reg .b64 	%rd<52>;
	.reg .b64 	%fd<190>;

	mov.u64 	%SPL, __local_depot3;
	ld.param.u64 	%rd11, [_Z6almostPfS_S_S_S_f_param_1];
	ld.param.u64 	%rd12, [_Z6almostPfS_S_S_S_f_param_2];
	ld.param.u64 	%rd13, [_Z6almostPfS_S_S_S_f_param_3];
	ld.param.u64 	%rd14, [_Z6almostPfS_S_S_S_f_param_4];
	ld.param.f32 	%f66, [_Z6almostPfS_S_S_S_f_param_5];
	cvta.to.global.u64 	%rd15, %rd11;
	cvta.to.global.u64 	%rd16, %rd13;
	cvta.to.global.u64 	%rd17, %rd14;
	cvta.to.global.u64 	%rd18, %rd12;
	add.u64 	%rd1, %SPL, 0;
	mov.u32 	%r1, %ntid.x;
	mov.u32 	%r687, %ctaid.x;
	mov.u32 	%r2, %tid.x;
	mad.lo.s32 	%r3, %r1, %r687, %r2;
	mul.wide.u32 	%rd20, %r687, 4;
	add.s64 	%rd21, %rd18, %rd20;
	ld.global.f32 	%f1, [%rd21];
	add.s64 	%rd22, %rd17, %rd20;
	ld.global.f32 	%f2, [%rd22];
	add.s64 	%rd23, %rd16, %rd20;
	ld.global.f32 	%f3, [%rd23];
	add.s64 	%rd24, %rd15, %rd20;
	ld.global.f32 	%f4, [%rd24];
	mul.f32 	%f5, %f66, %f66;
	add.f32 	%f6, %f1, %f1;
	div.rn.f32 	%f7, %f4, %f2;
	mov.b32 	%r1276, -9920396;
	mov.b32 	%r688, -771510409;
	st.local.v2.u32 	[%rd1], {%r688, %r1276};
	mov.b32 	%r1274, -123459836;
	mov.b32 	%r1275, -308902214;
	st.local.v2.u32 	[%rd1+8], {%r1275, %r1274};
	mov.b32 	%r1272, -127593864;
	mov.b32 	%r1273, -589760388;
	st.local.v2.u32 	[%rd1+16], {%r1273, %r1272};
	setp.eq.s32 	%p1, %r3, 0;
	@%p1 bra 	$L__BB3_115;
	cvt.s64.s32 	%rd51, %r3;
	mov.b32 	%r1259, 0;
	mov.b32 	%r1276, -9920396;
	mov.b32 	%r1275, -308902214;
	mov.b32 	%r1274, -123459836;
	mov.b32 	%r1273, -589760388;
	mov.b32 	%r1272, -127593864;
$L__BB3_2:
	mov.u64 	%rd3, %rd51;
	and.b64  	%rd4, %rd3, 3;
	setp.eq.s64 	%p2, %rd4, 0;
	@%p2 bra 	$L__BB3_114;
	mul.wide.u32 	%rd25, %r1259, 3200;
	mov.u64 	%rd26, precalc_xorwow_matrix;
	add.s64 	%rd5, %rd26, %rd25;
	mov.b32 	%r1272, 0;
	mov.u32 	%r1273, %r1272;
	mov.u32 	%r1274, %r1272;
	mov.u32 	%r1275, %r1272;
	mov.u32 	%r1276, %r1272;
	mov.u32 	%r1265, %r1272;
$L__BB3_4:
	mul.wide.u32 	%rd27, %r1265, 4;
	add.s64 	%rd28, %rd1, %rd27;
	ld.local.u32 	%r16, [%rd28+4];
	shl.b32 	%r17, %r1265, 5;
	mov.b32 	%r1271, 0;
$L__BB3_5:
	.pragma "nounroll";
	shr.u32 	%r697, %r16, %r1271;
	and.b32  	%r698, %r697, 1;
	setp.eq.b32 	%p3, %r698, 1;
	not.pred 	%p4, %p3;
	add.s32 	%r699, %r17, %r1271;
	mul.lo.s32 	%r700, %r699, 5;
	mul.wide.u32 	%rd29, %r700, 4;
	add.s64 	%rd6, %rd5, %rd29;
	@%p4 bra 	$L__BB3_7;
	ld.global.u32 	%r701, [%rd6];
	xor.b32  	%r1276, %r1276, %r701;
	ld.global.u32 	%r702, [%rd6+4];
	xor.b32  	%r1275, %r1275, %r702;
	ld.global.u32 	%r703, [%rd6+8];
	xor.b32  	%r1274, %r1274, %r703;
	ld.global.u32 	%r704, [%rd6+12];
	xor.b32  	%r1273, %r1273, %r704;
	ld.global.u32 	%r705, [%rd6+16];
	xor.b32  	%r1272, %r1272, %r705;
$L__BB3_7:
	and.b32  	%r707, %r697, 2;
	setp.eq.s32 	%p5, %r707, 0;
	@%p5 bra 	$L__BB3_9;
	ld.global.u32 	%r708, [%rd6+20];
	xor.b32  	%r1276, %r1276, %r708;
	ld.global.u32 	%r709, [%rd6+24];
	xor.b32  	%r1275, %r1275, %r709;
	ld.global.u32 	%r710, [%rd6+28];
	xor.b32  	%r1274, %r1274, %r710;
	ld.global.u32 	%r711, [%rd6+32];
	xor.b32  	%r1273, %r1273, %r711;
	ld.global.u32 	%r712, [%rd6+36];
	xor.b32  	%r1272, %r1272, %r712;
$L__BB3_9:
	and.b32  	%r714, %r697, 4;
	setp.eq.s32 	%p6, %r714, 0;
	@%p6 bra 	$L__BB3_11;
	ld.global.u32 	%r715, [%rd6+40];
	xor.b32  	%r1276, %r1276, %r715;
	ld.global.u32 	%r716, [%rd6+44];
	xor.b32  	%r1275, %r1275, %r716;
	ld.global.u32 	%r717, [%rd6+48];
	xor.b32  	%r1274, %r1274, %r717;
	ld.global.u32 	%r718, [%rd6+52];
	xor.b32  	%r1273, %r1273, %r718;
	ld.global.u32 	%r719, [%rd6+56];
	xor.b32  	%r1272, %r1272, %r719;
$L__BB3_11:
	and.b32  	%r721, %r697, 8;
	setp.eq.s32 	%p7, %r721, 0;
	@%p7 bra 	$L__BB3_13;
	ld.global.u32 	%r722, [%rd6+60];
	xor.b32  	%r1276, %r1276, %r722;
	ld.global.u32 	%r723, [%rd6+64];
	xor.b32  	%r1275, %r1275, %r723;
	ld.global.u32 	%r724, [%rd6+68];
	xor.b32  	%r1274, %r1274, %r724;
	ld.global.u32 	%r725, [%rd6+72];
	xor.b32  	%r1273, %r1273, %r725;
	ld.global.u32 	%r726, [%rd6+76];
	xor.b32  	%r1272, %r1272, %r726;
$L__BB3_13:
	and.b32  	%r728, %r697, 16;
	setp.eq.s32 	%p8, %r728, 0;
	@%p8 bra 	$L__BB3_15;
	ld.global.u32 	%r729, [%rd6+80];
	xor.b32  	%r1276, %r1276, %r729;
	ld.global.u32 	%r730, [%rd6+84];
	xor.b32  	%r1275, %r1275, %r730;
	ld.global.u32 	%r731, [%rd6+88];
	xor.b32  	%r1274, %r1274, %r731;
	ld.global.u32 	%r732, [%rd6+92];
	xor.b32  	%r1273, %r1273, %r732;
	ld.global.u32 	%r733, [%rd6+96];
	xor.b32  	%r1272, %r1272, %r733;
$L__BB3_15:
	and.b32  	%r735, %r697, 32;
	setp.eq.s32 	%p9, %r735, 0;
	@%p9 bra 	$L__BB3_17;
	ld.global.u32 	%r736, [%rd6+100];
	xor.b32  	%r1276, %r1276, %r736;
	ld.global.u32 	%r737, [%rd6+104];
	xor.b32  	%r1275, %r1275, %r737;
	ld.global.u32 	%r738, [%rd6+108];
	xor.b32  	%r1274, %r1274, %r738;
	ld.global.u32 	%r739, [%rd6+112];
	xor.b32  	%r1273, %r1273, %r739;
	ld.global.u32 	%r740, [%rd6+116];
	xor.b32  	%r1272, %r1272, %r740;
$L__BB3_17:
	and.b32  	%r742, %r697, 64;
	setp.eq.s32 	%p10, %r742, 0;
	@%p10 bra 	$L__BB3_19;
	ld.global.u32 	%r743, [%rd6+120];
	xor.b32  	%r1276, %r1276, %r743;
	ld.global.u32 	%r744, [%rd6+124];
	xor.b32  	%r1275, %r1275, %r744;
	ld.global.u32 	%r745, [%rd6+128];
	xor.b32  	%r1274, %r1274, %r745;
	ld.global.u32 	%r746, [%rd6+132];
	xor.b32  	%r1273, %r1273, %r746;
	ld.global.u32 	%r747, [%rd6+136];
	xor.b32  	%r1272, %r1272, %r747;
$L__BB3_19:
	and.b32  	%r749, %r697, 128;
	setp.eq.s32 	%p11, %r749, 0;
	@%p11 bra 	$L__BB3_21;
	ld.global.u32 	%r750, [%rd6+140];
	xor.b32  	%r1276, %r1276, %r750;
	ld.global.u32 	%r751, [%rd6+144];
	xor.b32  	%r1275, %r1275, %r751;
	ld.global.u32 	%r752, [%rd6+148];
	xor.b32  	%r1274, %r1274, %r752;
	ld.global.u32 	%r753, [%rd6+152];
	xor.b32  	%r1273, %r1273, %r753;
	ld.global.u32 	%r754, [%rd6+156];
	xor.b32  	%r1272, %r1272, %r754;
$L__BB3_21:
	and.b32  	%r756, %r697, 256;
	setp.eq.s32 	%p12, %r756, 0;
	@%p12 bra 	$L__BB3_23;
	ld.global.u32 	%r757, [%rd6+160];
	xor.b32  	%r1276, %r1276, %r757;
	ld.global.u32 	%r758, [%rd6+164];
	xor.b32  	%r1275, %r1275, %r758;
	ld.global.u32 	%r759, [%rd6+168];
	xor.b32  	%r1274, %r1274, %r759;
	ld.global.u32 	%r760, [%rd6+172];
	xor.b32  	%r1273, %r1273, %r760;
	ld.global.u32 	%r761, [%rd6+176];
	xor.b32  	%r1272, %r1272, %r761;
$L__BB3_23:
	and.b32  	%r763, %r697, 512;
	setp.eq.s32 	%p13, %r763, 0;
	@%p13 bra 	$L__BB3_25;
	ld.global.u32 	%r764, [%rd6+180];
	xor.b32  	%r1276, %r1276, %r764;
	ld.global.u32 	%r765, [%rd6+184];
	xor.b32  	%r1275, %r1275, %r765;
	ld.global.u32 	%r766, [%rd6+188];
	xor.b32  	%r1274, %r1274, %r766;
	ld.global.u32 	%r767, [%rd6+192];
	xor.b32  	%r1273, %r1273, %r767;
	ld.global.u32 	%r768, [%rd6+196];
	xor.b32  	%r1272, %r1272, %r768;
$L__BB3_25:
	and.b32  	%r770, %r697, 1024;
	setp.eq.s32 	%p14, %r770, 0;
	@%p14 bra 	$L__BB3_27;
	ld.global.u32 	%r771, [%rd6+200];
	xor.b32  	%r1276, %r1276, %r771;
	ld.global.u32 	%r772, [%rd6+204];
	xor.b32  	%r1275, %r1275, %r772;
	ld.global.u32 	%r773, [%rd6+208];
	xor.b32  	%r1274, %r1274, %r773;
	ld.global.u32 	%r774, [%rd6+212];
	xor.b32  	%r1273, %r1273, %r774;
	ld.global.u32 	%r775, [%rd6+216];
	xor.b32  	%r1272, %r1272, %r775;
$L__BB3_27:
	and.b32  	%r777, %r697, 2048;
	setp.eq.s32 	%p15, %r777, 0;
	@%p15 bra 	$L__BB3_29;
	ld.global.u32 	%r778, [%rd6+220];
	xor.b32  	%r1276, %r1276, %r778;
	ld.global.u32 	%r779, [%rd6+224];
	xor.b32  	%r1275, %r1275, %r779;
	ld.global.u32 	%r780, [%rd6+228];
	xor.b32  	%r1274, %r1274, %r780;
	ld.global.u32 	%r781, [%rd6+232];
	xor.b32  	%r1273, %r1273, %r781;
	ld.global.u32 	%r782, [%rd6+236];
	xor.b32  	%r1272, %r1272, %r782;
$L__BB3_29:
	and.b32  	%r784, %r697, 4096;
	setp.eq.s32 	%p16, %r784, 0;
	@%p16 bra 	$L__BB3_31;
	ld.global.u32 	%r785, [%rd6+240];
	xor.b32  	%r1276, %r1276, %r785;
	ld.global.u32 	%r786, [%rd6+244];
	xor.b32  	%r1275, %r1275, %r786;
	ld.global.u32 	%r787, [%rd6+248];
	xor.b32  	%r1274, %r1274, %r787;
	ld.global.u32 	%r788, [%rd6+252];
	xor.b32  	%r1273, %r1273, %r788;
	ld.global.u32 	%r789, [%rd6+256];
	xor.b32  	%r1272, %r1272, %r789;
$L__BB3_31:
	and.b32  	%r791, %r697, 8192;
	setp.eq.s32 	%p17, %r791, 0;
	@%p17 bra 	$L__BB3_33;
	ld.global.u32 	%r792, [%rd6+260];
	xor.b32  	%r1276, %r1276, %r792;
	ld.global.u32 	%r793, [%rd6+264];
	xor.b32  	%r1275, %r1275, %r793;
	ld.global.u32 	%r794, [%rd6+268];
	xor.b32  	%r1274, %r1274, %r794;
	ld.global.u32 	%r795, [%rd6+272];
	xor.b32  	%r1273, %r1273, %r795;
	ld.global.u32 	%r796, [%rd6+276];
	xor.b32  	%r1272, %r1272, %r796;
$L__BB3_33:
	and.b32  	%r798, %r697, 16384;
	setp.eq.s32 	%p18, %r798, 0;
	@%p18 bra 	$L__BB3_35;
	ld.global.u32 	%r799, [%rd6+280];
	xor.b32  	%r1276, %r1276, %r799;
	ld.global.u32 	%r800, [%rd6+284];
	xor.b32  	%r1275, %r1275, %r800;
	ld.global.u32 	%r801, [%rd6+288];
	xor.b32  	%r1274, %r1274, %r801;
	ld.global.u32 	%r802, [%rd6+292];
	xor.b32  	%r1273, %r1273, %r802;
	ld.global.u32 	%r803, [%rd6+296];
	xor.b32  	%r1272, %r1272, %r803;
$L__BB3_35:
	and.b32  	%r805, %r697, 32768;
	setp.eq.s32 	%p19, %r805, 0;
	@%p19 bra 	$L__BB3_37;
	ld.global.u32 	%r806, [%rd6+300];
	xor.b32  	%r1276, %r1276, %r806;
	ld.global.u32 	%r807, [%rd6+304];
	xor.b32  	%r1275, %r1275, %r807;
	ld.global.u32 	%r808, [%rd6+308];
	xor.b32  	%r1274, %r1274, %r808;
	ld.global.u32 	%r809, [%rd6+312];
	xor.b32  	%r1273, %r1273, %r809;
	ld.global.u32 	%r810, [%rd6+316];
	xor.b32  	%r1272, %r1272, %r810;
$L__BB3_37:
	add.s32 	%r1271, %r1271, 16;
	setp.ne.s32 	%p20, %r1271, 32;
	@%p20 bra 	$L__BB3_5;
	mad.lo.s32 	%r811, %r1265, -31, %r17;
	add.s32 	%r1265, %r811, 1;
	setp.ne.s32 	%p21, %r1265, 5;
	@%p21 bra 	$L__BB3_4;
	st.local.u32 	[%rd1+4], %r1276;
	st.local.v2.u32 	[%rd1+8], {%r1275, %r1274};
	st.local.v2.u32 	[%rd1+16], {%r1273, %r1272};
	setp.eq.s64 	%p22, %rd4, 1;
	@%p22 bra 	$L__BB3_114;
	mov.b32 	%r1272, 0;
	mov.u32 	%r1273, %r1272;
	mov.u32 	%r1274, %r1272;
	mov.u32 	%r1275, %r1272;
	mov.u32 	%r1276, %r1272;
	mov.u32 	%r1357, %r1272;
$L__BB3_41:
	mul.wide.u32 	%rd30, %r1357, 4;
	add.s64 	%rd31, %rd1, %rd30;
	ld.local.u32 	%r192, [%rd31+4];
	shl.b32 	%r193, %r1357, 5;
	mov.b32 	%r1363, 0;
$L__BB3_42:
	.pragma "nounroll";
	shr.u32 	%r814, %r192, %r1363;
	and.b32  	%r815, %r814, 1;
	setp.eq.b32 	%p23, %r815, 1;
	not.pred 	%p24, %p23;
	add.s32 	%r816, %r193, %r1363;
	mul.lo.s32 	%r817, %r816, 5;
	mul.wide.u32 	%rd32, %r817, 4;
	add.s64 	%rd7, %rd5, %rd32;
	@%p24 bra 	$L__BB3_44;
	ld.global.u32 	%r818, [%rd7];
	xor.b32  	%r1276, %r1276, %r818;
	ld.global.u32 	%r819, [%rd7+4];
	xor.b32  	%r1275, %r1275, %r819;
	ld.global.u32 	%r820, [%rd7+8];
	xor.b32  	%r1274, %r1274, %r820;
	ld.global.u32 	%r821, [%rd7+12];
	xor.b32  	%r1273, %r1273, %r821;
	ld.global.u32 	%r822, [%rd7+16];
	xor.b32  	%r1272, %r1272, %r822;
$L__BB3_44:
	and.b32  	%r824, %r814, 2;
	setp.eq.s32 	%p25, %r824, 0;
	@%p25 bra 	$L__BB3_46;
	ld.global.u32 	%r825, [%rd7+20];
	xor.b32  	%r1276, %r1276, %r825;
	ld.global.u32 	%r826, [%rd7+24];
	xor.b32  	%r1275, %r1275, %r826;
	ld.global.u32 	%r827, [%rd7+28];
	xor.b32  	%r1274, %r1274, %r827;
	ld.global.u32 	%r828, [%rd7+32];
	xor.b32  	%r1273, %r1273, %r828;
	ld.global.u32 	%r829, [%rd7+36];
	xor.b32  	%r1272, %r1272, %r829;
$L__BB3_46:
	and.b32  	%r831, %r814, 4;
	setp.eq.s32 	%p26, %r831, 0;
	@%p26 bra 	$L__BB3_48;
	ld.global.u32 	%r832, [%rd7+40];
	xor.b32  	%r1276, %r1276, %r832;
	ld.global.u32 	%r833, [%rd7+44];
	xor.b32  	%r1275, %r1275, %r833;
	ld.global.u32 	%r834, [%rd7+48];
	xor.b32  	%r1274, %r1274, %r834;
	ld.global.u32 	%r835, [%rd7+52];
	xor.b32  	%r1273, %r1273, %r835;
	ld.global.u32 	%r836, [%rd7+56];
	xor.b32  	%r1272, %r1272, %r836;
$L__BB3_48:
	and.b32  	%r838, %r814, 8;
	setp.eq.s32 	%p27, %r838, 0;
	@%p27 bra 	$L__BB3_50;
	ld.global.u32 	%r839, [%rd7+60];
	xor.b32  	%r1276, %r1276, %r839;
	ld.global.u32 	%r840, [%rd7+64];
	xor.b32  	%r1275, %r1275, %r840;
	ld.global.u32 	%r841, [%rd7+68];
	xor.b32  	%r1274, %r1274, %r841;
	ld.global.u32 	%r842, [%rd7+72];
	xor.b32  	%r1273, %r1273, %r842;
	ld.global.u32 	%r843, [%rd7+76];
	xor.b32  	%r1272, %r1272, %r843;
$L__BB3_50:
	and.b32  	%r845, %r814, 16;
	setp.eq.s32 	%p28, %r845, 0;
	@%p28 bra 	$L__BB3_52;
	ld.global.u32 	%r846, [%rd7+80];
	xor.b32  	%r1276, %r1276, %r846;
	ld.global.u32 	%r847, [%rd7+84];
	xor.b32  	%r1275, %r1275, %r847;
	ld.global.u32 	%r848, [%rd7+88];
	xor.b32  	%r1274, %r1274, %r848;
	ld.global.u32 	%r849, [%rd7+92];
	xor.b32  	%r1273, %r1273, %r849;
	ld.global.u32 	%r850, [%rd7+96];
	xor.b32  	%r1272, %r1272, %r850;
$L__BB3_52:
	and.b32  	%r852, %r814, 32;
	setp.eq.s32 	%p29, %r852, 0;
	@%p29 bra 	$L__BB3_54;
	ld.global.u32 	%r853, [%rd7+100];
	xor.b32  	%r1276, %r1276, %r853;
	ld.global.u32 	%r854, [%rd7+104];
	xor.b32  	%r1275, %r1275, %r854;
	ld.global.u32 	%r855, [%rd7+108];
	xor.b32  	%r1274, %r1274, %r855;
	ld.global.u32 	%r856, [%rd7+112];
	xor.b32  	%r1273, %r1273, %r856;
	ld.global.u32 	%r857, [%rd7+116];
	xor.b32  	%r1272, %r1272, %r857;
$L__BB3_54:
	and.b32  	%r859, %r814, 64;
	setp.eq.s32 	%p30, %r859, 0;
	@%p30 bra 	$L__BB3_56;
	ld.global.u32 	%r860, [%rd7+120];
	xor.b32  	%r1276, %r1276, %r860;
	ld.global.u32 	%r861, [%rd7+124];
	xor.b32  	%r1275, %r1275, %r861;
	ld.global.u32 	%r862, [%rd7+128];
	xor.b32  	%r1274, %r1274, %r862;
	ld.global.u32 	%r863, [%rd7+132];
	xor.b32  	%r1273, %r1273, %r863;
	ld.global.u32 	%r864, [%rd7+136];
	xor.b32  	%r1272, %r1272, %r864;
$L__BB3_56:
	and.b32  	%r866, %r814, 128;
	setp.eq.s32 	%p31, %r866, 0;
	@%p31 bra 	$L__BB3_58;
	ld.global.u32 	%r867, [%rd7+140];
	xor.b32  	%r1276, %r1276, %r867;
	ld.global.u32 	%r868, [%rd7+144];
	xor.b32  	%r1275, %r1275, %r868;
	ld.global.u32 	%r869, [%rd7+148];
	xor.b32  	%r1274, %r1274, %r869;
	ld.global.u32 	%r870, [%rd7+152];
	xor.b32  	%r1273, %r1273, %r870;
	ld.global.u32 	%r871, [%rd7+156];
	xor.b32  	%r1272, %r1272, %r871;
$L__BB3_58:
	and.b32  	%r873, %r814, 256;
	setp.eq.s32 	%p32, %r873, 0;
	@%p32 bra 	$L__BB3_60;
	ld.global.u32 	%r874, [%rd7+160];
	xor.b32  	%r1276, %r1276, %r874;
	ld.global.u32 	%r875, [%rd7+164];
	xor.b32  	%r1275, %r1275, %r875;
	ld.global.u32 	%r876, [%rd7+168];
	xor.b32  	%r1274, %r1274, %r876;
	ld.global.u32 	%r877, [%rd7+172];
	xor.b32  	%r1273, %r1273, %r877;
	ld.global.u32 	%r878, [%rd7+176];
	xor.b32  	%r1272, %r1272, %r878;
$L__BB3_60:
	and.b32  	%r880, %r814, 512;
	setp.eq.s32 	%p33, %r880, 0;
	@%p33 bra 	$L__BB3_62;
	ld.global.u32 	%r881, [%rd7+180];
	xor.b32  	%r1276, %r1276, %r881;
	ld.global.u32 	%r882, [%rd7+184];
	xor.b32  	%r1275, %r1275, %r882;
	ld.global.u32 	%r883, [%rd7+188];
	xor.b32  	%r1274, %r1274, %r883;
	ld.global.u32 	%r884, [%rd7+192];
	xor.b32  	%r1273, %r1273, %r884;
	ld.global.u32 	%r885, [%rd7+196];
	xor.b32  	%r1272, %r1272, %r885;
$L__BB3_62:
	and.b32  	%r887, %r814, 1024;
	setp.eq.s32 	%p34, %r887, 0;
	@%p34 bra 	$L__BB3_64;
	ld.global.u32 	%r888, [%rd7+200];
	xor.b32  	%r1276, %r1276, %r888;
	ld.global.u32 	%r889, [%rd7+204];
	xor.b32  	%r1275, %r1275, %r889;
	ld.global.u32 	%r890, [%rd7+208];
	xor.b32  	%r1274, %r1274, %r890;
	ld.global.u32 	%r891, [%rd7+212];
	xor.b32  	%r1273, %r1273, %r891;
	ld.global.u32 	%r892, [%rd7+216];
	xor.b32  	%r1272, %r1272, %r892;
$L__BB3_64:
	and.b32  	%r894, %r814, 2048;
	setp.eq.s32 	%p35, %r894, 0;
	@%p35 bra 	$L__BB3_66;
	ld.global.u32 	%r895, [%rd7+220];
	xor.b32  	%r1276, %r1276, %r895;
	ld.global.u32 	%r896, [%rd7+224];
	xor.b32  	%r1275, %r1275, %r896;
	ld.global.u32 	%r897, [%rd7+228];
	xor.b32  	%r1274, %r1274, %r897;
	ld.global.u32 	%r898, [%rd7+232];
	xor.b32  	%r1273, %r1273, %r898;
	ld.global.u32 	%r899, [%rd7+236];
	xor.b32  	%r1272, %r1272, %r899;
$L__BB3_66:
	and.b32  	%r901, %r814, 4096;
	setp.eq.s32 	%p36, %r901, 0;
	@%p36 bra 	$L__BB3_68;
	ld.global.u32 	%r902, [%rd7+240];
	xor.b32  	%r1276, %r1276, %r902;
	ld.global.u32 	%r903, [%rd7+244];
	xor.b32  	%r1275, %r1275, %r903;
	ld.global.u32 	%r904, [%rd7+248];
	xor.b32  	%r1274, %r1274, %r904;
	ld.global.u32 	%r905, [%rd7+252];
	xor.b32  	%r1273, %r1273, %r905;
	ld.global.u32 	%r906, [%rd7+256];
	xor.b32  	%r1272, %r1272, %r906;
$L__BB3_68:
	and.b32  	%r908, %r814, 8192;
	setp.eq.s32 	%p37, %r908, 0;
	@%p37 bra 	$L__BB3_70;
	ld.global.u32 	%r909, [%rd7+260];
	xor.b32  	%r1276, %r1276, %r909;
	ld.global.u32 	%r910, [%rd7+264];
	xor.b32  	%r1275, %r1275, %r910;
	ld.global.u32 	%r911, [%rd7+268];
	xor.b32  	%r1274, %r1274, %r911;
	ld.global.u32 	%r912, [%rd7+272];
	xor.b32  	%r1273, %r1273, %r912;
	ld.global.u32 	%r913, [%rd7+276];
	xor.b32  	%r1272, %r1272, %r913;
$L__BB3_70:
	and.b32  	%r915, %r814, 16384;
	setp.eq.s32 	%p38, %r915, 0;
	@%p38 bra 	$L__BB3_72;
	ld.global.u32 	%r916, [%rd7+280];
	xor.b32  	%r1276, %r1276, %r916;
	ld.global.u32 	%r917, [%rd7+284];
	xor.b32  	%r1275, %r1275, %r917;
	ld.global.u32 	%r918, [%rd7+288];
	xor.b32  	%r1274, %r1274, %r918;
	ld.global.u32 	%r919, [%rd7+292];
	xor.b32  	%r1273, %r1273, %r919;
	ld.global.u32 	%r920, [%rd7+296];
	xor.b32  	%r1272, %r1272, %r920;
$L__BB3_72:
	and.b32  	%r922, %r814, 32768;
	setp.eq.s32 	%p39, %r922, 0;
	@%p39 bra 	$L__BB3_74;
	ld.global.u32 	%r923, [%rd7+300];
	xor.b32  	%r1276, %r1276, %r923;
	ld.global.u32 	%r924, [%rd7+304];
	xor.b32  	%r1275, %r1275, %r924;
	ld.global.u32 	%r925, [%rd7+308];
	xor.b32  	%r1274, %r1274, %r925;
	ld.global.u32 	%r926, [%rd7+312];
	xor.b32  	%r1273, %r1273, %r926;
	ld.global.u32 	%r927, [%rd7+316];
	xor.b32  	%r1272, %r1272, %r927;
$L__BB3_74:
	add.s32 	%r1363, %r1363, 16;
	setp.ne.s32 	%p40, %r1363, 32;
	@%p40 bra 	$L__BB3_42;
	mad.lo.s32 	%r928, %r1357, -31, %r193;
	add.s32 	%r1357, %r928, 1;
	setp.ne.s32 	%p41, %r1357, 5;
	@%p41 bra 	$L__BB3_41;
	st.local.u32 	[%rd1+4], %r1276;
	st.local.v2.u32 	[%rd1+8], {%r1275, %r1274};
	st.local.v2.u32 	[%rd1+16], {%r1273, %r1272};
	setp.ne.s64 	%p42, %rd4, 3;
	@%p42 bra 	$L__BB3_114;
	mov.b32 	%r1272, 0;
	mov.u32 	%r1273, %r1272;
	mov.u32 	%r1274, %r1272;
	mov.u32 	%r1275, %r1272;
	mov.u32 	%r1276, %r1272;
	mov.u32 	%r1449, %r1272;
$L__BB3_78:
	mul.wide.u32 	%rd33, %r1449, 4;
	add.s64 	%rd34, %rd1, %rd33;
	ld.local.u32 	%r368, [%rd34+4];
	shl.b32 	%r369, %r1449, 5;
	mov.b32 	%r1455, 0;
$L__BB3_79:
	.pragma "nounroll";
	shr.u32 	%r931, %r368, %r1455;
	and.b32  	%r932, %r931, 1;
	setp.eq.b32 	%p43, %r932, 1;
	not.pred 	%p44, %p43;
	add.s32 	%r933, %r369, %r1455;
	mul.lo.s32 	%r934, %r933, 5;
	mul.wide.u32 	%rd35, %r934, 4;
	add.s64 	%rd8, %rd5, %rd35;
	@%p44 bra 	$L__BB3_81;
	ld.global.u32 	%r935, [%rd8];
	xor.b32  	%r1276, %r1276, %r935;
	ld.global.u32 	%r936, [%rd8+4];
	xor.b32  	%r1275, %r1275, %r936;
	ld.global.u32 	%r937, [%rd8+8];
	xor.b32  	%r1274, %r1274, %r937;
	ld.global.u32 	%r938, [%rd8+12];
	xor.b32  	%r1273, %r1273, %r938;
	ld.global.u32 	%r939, [%rd8+16];
	xor.b32  	%r1272, %r1272, %r939;
$L__BB3_81:
	and.b32  	%r941, %r931, 2;
	setp.eq.s32 	%p45, %r941, 0;
	@%p45 bra 	$L__BB3_83;
	ld.global.u32 	%r942, [%rd8+20];
	xor.b32  	%r1276, %r1276, %r942;
	ld.global.u32 	%r943, [%rd8+24];
	xor.b32  	%r1275, %r1275, %r943;
	ld.global.u32 	%r944, [%rd8+28];
	xor.b32  	%r1274, %r1274, %r944;
	ld.global.u32 	%r945, [%rd8+32];
	xor.b32  	%r1273, %r1273, %r945;
	ld.global.u32 	%r946, [%rd8+36];
	xor.b32  	%r1272, %r1272, %r946;
$L__BB3_83:
	and.b32  	%r948, %r931, 4;
	setp.eq.s32 	%p46, %r948, 0;
	@%p46 bra 	$L__BB3_85;
	ld.global.u32 	%r949, [%rd8+40];
	xor.b32  	%r1276, %r1276, %r949;
	ld.global.u32 	%r950, [%rd8+44];
	xor.b32  	%r1275, %r1275, %r950;
	ld.global.u32 	%r951, [%rd8+48];
	xor.b32  	%r1274, %r1274, %r951;
	ld.global.u32 	%r952, [%rd8+52];
	xor.b32  	%r1273, %r1273, %r952;
	ld.global.u32 	%r953, [%rd8+56];
	xor.b32  	%r1272, %r1272, %r953;
$L__BB3_85:
	and.b32  	%r955, %r931, 8;
	setp.eq.s32 	%p47, %r955, 0;
	@%p47 bra 	$L__BB3_87;
	ld.global.u32 	%r956, [%rd8+60];
	xor.b32  	%r1276, %r1276, %r956;
	ld.global.u32 	%r957, [%rd8+64];
	xor.b32  	%r1275, %r1275, %r957;
	ld.global.u32 	%r958, [%rd8+68];
	xor.b32  	%r1274, %r1274, %r958;
	ld.global.u32 	%r959, [%rd8+72];
	xor.b32  	%r1273, %r1273, %r959;
	ld.global.u32 	%r960, [%rd8+76];
	xor.b32  	%r1272, %r1272, %r960;
$L__BB3_87:
	and.b32  	%r962, %r931, 16;
	setp.eq.s32 	%p48, %r962, 0;
	@%p48 bra 	$L__BB3_89;
	ld.global.u32 	%r963, [%rd8+80];
	xor.b32  	%r1276, %r1276, %r963;
	ld.global.u32 	%r964, [%rd8+84];
	xor.b32  	%r1275, %r1275, %r964;
	ld.global.u32 	%r965, [%rd8+88];
	xor.b32  	%r1274, %r1274, %r965;
	ld.global.u32 	%r966, [%rd8+92];
	xor.b32  	%r1273, %r1273, %r966;
	ld.global.u32 	%r967, [%rd8+96];
	xor.b32  	%r1272, %r1272, %r967;
$L__BB3_89:
	and.b32  	%r969, %r931, 32;
	setp.eq.s32 	%p49, %r969, 0;
	@%p49 bra 	$L__BB3_91;
	ld.global.u32 	%r970, [%rd8+100];
	xor.b32  	%r1276, %r1276, %r970;
	ld.global.u32 	%r971, [%rd8+104];
	xor.b32  	%r1275, %r1275, %r971;
	ld.global.u32 	%r972, [%rd8+108];
	xor.b32  	%r1274, %r1274, %r972;
	ld.global.u32 	%r973, [%rd8+112];
	xor.b32  	%r1273, %r1273, %r973;
	ld.global.u32 	%r974, [%rd8+116];
	xor.b32  	%r1272, %r1272, %r974;
$L__BB3_91:
	and.b32  	%r976, %r931, 64;
	setp.eq.s32 	%p50, %r976, 0;
	@%p50 bra 	$L__BB3_93;
	ld.global.u32 	%r977, [%rd8+120];
	xor.b32  	%r1276, %r1276, %r977;
	ld.global.u32 	%r978, [%rd8+124];
	xor.b32  	%r1275, %r1275, %r978;
	ld.global.u32 	%r979, [%rd8+128];
	xor.b32  	%r1274, %r1274, %r979;
	ld.global.u32 	%r980, [%rd8+132];
	xor.b32  	%r1273, %r1273, %r980;
	ld.global.u32 	%r981, [%rd8+136];
	xor.b32  	%r1272, %r1272, %r981;
$L__BB3_93:
	and.b32  	%r983, %r931, 128;
	setp.eq.s32 	%p51, %r983, 0;
	@%p51 bra 	$L__BB3_95;
	ld.global.u32 	%r984, [%rd8+140];
	xor.b32  	%r1276, %r1276, %r984;
	ld.global.u32 	%r985, [%rd8+144];
	xor.b32  	%r1275, %r1275, %r985;
	ld.global.u32 	%r986, [%rd8+148];
	xor.b32  	%r1274, %r1274, %r986;
	ld.global.u32 	%r987, [%rd8+152];
	xor.b32  	%r1273, %r1273, %r987;
	ld.global.u32 	%r988, [%rd8+156];
	xor.b32  	%r1272, %r1272, %r988;
$L__BB3_95:
	and.b32  	%r990, %r931, 256;
	setp.eq.s32 	%p52, %r990, 0;
	@%p52 bra 	$L__BB3_97;
	ld.global.u32 	%r991, [%rd8+160];
	xor.b32  	%r1276, %r1276, %r991;
	ld.global.u32 	%r992, [%rd8+164];
	xor.b32  	%r1275, %r1275, %r992;
	ld.global.u32 	%r993, [%rd8+168];
	xor.b32  	%r1274, %r1274, %r993;
	ld.global.u32 	%r994, [%rd8+172];
	xor.b32  	%r1273, %r1273, %r994;
	ld.global.u32 	%r995, [%rd8+176];
	xor.b32  	%r1272, %r1272, %r995;
$L__BB3_97:
	and.b32  	%r997, %r931, 512;
	setp.eq.s32 	%p53, %r997, 0;
	@%p53 bra 	$L__BB3_99;
	ld.global.u32 	%r998, [%rd8+180];
	xor.b32  	%r1276, %r1276, %r998;
	ld.global.u32 	%r999, [%rd8+184];
	xor.b32  	%r1275, %r1275, %r999;
	ld.global.u32 	%r1000, [%rd8+188];
	xor.b32  	%r1274, %r1274, %r1000;
	ld.global.u32 	%r1001, [%rd8+192];
	xor.b32  	%r1273, %r1273, %r1001;
	ld.global.u32 	%r1002, [%rd8+196];
	xor.b32  	%r1272, %r1272, %r1002;
$L__BB3_99:
	and.b32  	%r1004, %r931, 1024;
	setp.eq.s32 	%p54, %r1004, 0;
	@%p54 bra 	$L__BB3_101;
	ld.global.u32 	%r1005, [%rd8+200];
	xor.b32  	%r1276, %r1276, %r1005;
	ld.global.u32 	%r1006, [%rd8+204];
	xor.b32  	%r1275, %r1275, %r1006;
	ld.global.u32 	%r1007, [%rd8+208];
	xor.b32  	%r1274, %r1274, %r1007;
	ld.global.u32 	%r1008, [%rd8+212];
	xor.b32  	%r1273, %r1273, %r1008;
	ld.global.u32 	%r1009, [%rd8+216];
	xor.b32  	%r1272, %r1272, %r1009;
$L__BB3_101:
	and.b32  	%r1011, %r931, 2048;
	setp.eq.s32 	%p55, %r1011, 0;
	@%p55 bra 	$L__BB3_103;
	ld.global.u32 	%r1012, [%rd8+220];
	xor.b32  	%r1276, %r1276, %r1012;
	ld.global.u32 	%r1013, [%rd8+224];
	xor.b32  	%r1275, %r1275, %r1013;
	ld.global.u32 	%r1014, [%rd8+228];
	xor.b32  	%r1274, %r1274, %r1014;
	ld.global.u32 	%r1015, [%rd8+232];
	xor.b32  	%r1273, %r1273, %r1015;
	ld.global.u32 	%r1016, [%rd8+236];
	xor.b32  	%r1272, %r1272, %r1016;
$L__BB3_103:
	and.b32  	%r1018, %r931, 4096;
	setp.eq.s32 	%p56, %r1018, 0;
	@%p56 bra 	$L__BB3_105;
	ld.global.u32 	%r1019, [%rd8+240];
	xor.b32  	%r1276, %r1276, %r1019;
	ld.global.u32 	%r1020, [%rd8+244];
	xor.b32  	%r1275, %r1275, %r1020;
	ld.global.u32 	%r1021, [%rd8+248];
	xor.b32  	%r1274, %r1274, %r1021;
	ld.global.u32 	%r1022, [%rd8+252];
	xor.b32  	%r1273, %r1273, %r1022;
	ld.global.u32 	%r1023, [%rd8+256];
	xor.b32  	%r1272, %r1272, %r1023;
$L__BB3_105:
	and.b32  	%r1025, %r931, 8192;
	setp.eq.s32 	%p57, %r1025, 0;
	@%p57 bra 	$L__BB3_107;
	ld.global.u32 	%r1026, [%rd8+260];
	xor.b32  	%r1276, %r1276, %r1026;
	ld.global.u32 	%r1027, [%rd8+264];
	xor.b32  	%r1275, %r1275, %r1027;
	ld.global.u32 	%r1028, [%rd8+268];
	xor.b32  	%r1274, %r1274, %r1028;
	ld.global.u32 	%r1029, [%rd8+272];
	xor.b32  	%r1273, %r1273, %r1029;
	ld.global.u32 	%r1030, [%rd8+276];
	xor.b32  	%r1272, %r1272, %r1030;
$L__BB3_107:
	and.b32  	%r1032, %r931, 16384;
	setp.eq.s32 	%p58, %r1032, 0;
	@%p58 bra 	$L__BB3_109;
	ld.global.u32 	%r1033, [%rd8+280];
	xor.b32  	%r1276, %r1276, %r1033;
	ld.global.u32 	%r1034, [%rd8+284];
	xor.b32  	%r1275, %r1275, %r1034;
	ld.global.u32 	%r1035, [%rd8+288];
	xor.b32  	%r1274, %r1274, %r1035;
	ld.global.u32 	%r1036, [%rd8+292];
	xor.b32  	%r1273, %r1273, %r1036;
	ld.global.u32 	%r1037, [%rd8+296];
	xor.b32  	%r1272, %r1272, %r1037;
$L__BB3_109:
	and.b32  	%r1039, %r931, 32768;
	setp.eq.s32 	%p59, %r1039, 0;
	@%p59 bra 	$L__BB3_111;
	ld.global.u32 	%r1040, [%rd8+300];
	xor.b32  	%r1276, %r1276, %r1040;
	ld.global.u32 	%r1041, [%rd8+304];
	xor.b32  	%r1275, %r1275, %r1041;
	ld.global.u32 	%r1042, [%rd8+308];
	xor.b32  	%r1274, %r1274, %r1042;
	ld.global.u32 	%r1043, [%rd8+312];
	xor.b32  	%r1273, %r1273, %r1043;
	ld.global.u32 	%r1044, [%rd8+316];
	xor.b32  	%r1272, %r1272, %r1044;
$L__BB3_111:
	add.s32 	%r1455, %r1455, 16;
	setp.ne.s32 	%p60, %r1455, 32;
	@%p60 bra 	$L__BB3_79;
	mad.lo.s32 	%r1045, %r1449, -31, %r369;
	add.s32 	%r1449, %r1045, 1;
	setp.ne.s32 	%p61, %r1449, 5;
	@%p61 bra 	$L__BB3_78;
	st.local.u32 	[%rd1+4], %r1276;
	st.local.v2.u32 	[%rd1+8], {%r1275, %r1274};
	st.local.v2.u32 	[%rd1+16], {%r1273, %r1272};
$L__BB3_114:
	shr.u64 	%rd51, %rd3, 2;
	add.s32 	%r1259, %r1259, 1;
	setp.gt.u64 	%p62, %rd3, 3;
	@%p62 bra 	$L__BB3_2;
$L__BB3_115:
	mul.f32 	%f69, %f4, %f4;
	mov.f32 	%f70, 0f3F800000;
	sub.f32 	%f71, %f70, %f69;
	sqrt.rn.f32 	%f8, %f71;
	mul.f32 	%f72, %f2, %f2;
	neg.f32 	%f73, %f1;
	mul.f32 	%f74, %f5, %f73;
	fma.rn.f32 	%f75, %f74, 0f3BBB989D, 0f3F000000;
	cvt.sat.f32.f32 	%f76, %f75;
	mov.f32 	%f77, 0f4B400001;
	mov.f32 	%f78, 0f437C0000;
	fma.rm.f32 	%f79, %f76, %f78, %f77;
	add.f32 	%f80, %f79, 0fCB40007F;
	neg.f32 	%f81, %f80;
	fma.rn.f32 	%f82, %f74, 0f3FB8AA3B, %f81;
	fma.rn.f32 	%f83, %f74, 0f32A57060, %f82;
	ex2.approx.ftz.f32 	%f84, %f83;
	mov.b32 	%r1048, %f79;
	shl.b32 	%r1049, %r1048, 23;
	mov.b32 	%f85, %r1049;
	mul.f32 	%f86, %f84, %f85;
	mul.f32 	%f9, %f6, %f86;
	sub.f32 	%f87, %f70, %f86;
	mul.f32 	%f10, %f72, %f87;
	mov.b32 	%r1050, 1127219200;
	mov.b32 	%r1051, -2147483648;
	mov.b64 	%fd1, {%r1051, %r1050};
	cvt.f64.f32 	%fd41, %f7;
	cvt.f64.f32 	%fd42, %f5;
	mul.f32 	%f88, %f1, %f4;
	div.rn.f32 	%f89, %f88, %f2;
	cvt.f64.f32 	%fd43, %f89;
	add.f64 	%fd44, %fd43, 0dBFE0000000000000;
	mul.f64 	%fd45, %fd44, %fd42;
	sub.f64 	%fd46, %fd45, %fd41;
	cvt.rn.f32.f64 	%f11, %fd46;
	neg.f32 	%f90, %f4;
	mul.f32 	%f91, %f1, %f90;
	mul.f32 	%f92, %f3, %f91;
	mul.f32 	%f93, %f5, %f92;
	div.rn.f32 	%f12, %f93, %f2;
	mul.f32 	%f94, %f6, %f3;
	div.rn.f32 	%f13, %f94, %f72;
	mov.f32 	%f401, 0f3DCCCCCD;
	mov.b32 	%r1596, -771510409;
	mov.f32 	%f415, 0f00000000;
	mov.b32 	%r1595, 0;
	mov.f64 	%fd189, 0d0000000000000000;
	mov.u64 	%rd37, __cr_lgamma_table;
	mov.u32 	%r1636, %r1595;
	mov.f32 	%f400, %f415;
	mov.f32 	%f402, %f415;
$L__BB3_116:
	mov.f32 	%f16, %f401;
	setp.eq.s32 	%p63, %r1636, 1;
	mov.u32 	%r1555, %r1272;
	mov.u32 	%r1556, %r1273;
	mov.u32 	%r1557, %r1274;
	mov.f32 	%f404, %f415;
	@%p63 bra 	$L__BB3_118;
	shr.u32 	%r1052, %r1276, 2;
	xor.b32  	%r1053, %r1052, %r1276;
	shl.b32 	%r1054, %r1272, 4;
	shl.b32 	%r1055, %r1053, 1;
	xor.b32  	%r1056, %r1055, %r1054;
	xor.b32  	%r1057, %r1056, %r1053;
	xor.b32  	%r1556, %r1057, %r1272;
	add.s32 	%r1058, %r1596, %r1556;
	add.s32 	%r1059, %r1058, 362437;
	shr.u32 	%r1060, %r1275, 2;
	xor.b32  	%r1061, %r1060, %r1275;
	shl.b32 	%r1062, %r1556, 4;
	shl.b32 	%r1063, %r1061, 1;
	xor.b32  	%r1064, %r1063, %r1062;
	xor.b32  	%r1065, %r1064, %r1061;
	xor.b32  	%r1555, %r1065, %r1556;
	add.s32 	%r1596, %r1596, 724874;
	add.s32 	%r1066, %r1555, %r1596;
	cvt.rn.f32.u32 	%f95, %r1059;
	fma.rn.f32 	%f96, %f95, 0f2F800000, 0f2F000000;
	cvt.rn.f32.u32 	%f97, %r1066;
	fma.rn.f32 	%f98, %f97, 0f30C90FDB, 0f30490FDB;
	setp.lt.f32 	%p64, %f96, 0f00800000;
	mul.f32 	%f99, %f96, 0f4B000000;
	selp.f32 	%f100, %f99, %f96, %p64;
	selp.f32 	%f101, 0fC1B80000, 0f00000000, %p64;
	mov.b32 	%r1067, %f100;
	add.s32 	%r1068, %r1067, -1059760811;
	and.b32  	%r1069, %r1068, -8388608;
	sub.s32 	%r1070, %r1067, %r1069;
	mov.b32 	%f102, %r1070;
	cvt.rn.f32.s32 	%f103, %r1069;
	fma.rn.f32 	%f104, %f103, 0f34000000, %f101;
	add.f32 	%f105, %f102, 0fBF800000;
	fma.rn.f32 	%f106, %f105, 0fBE055027, 0f3E1039F6;
	fma.rn.f32 	%f107, %f106, %f105, 0fBDF8CDCC;
	fma.rn.f32 	%f108, %f107, %f105, 0f3E0F2955;
	fma.rn.f32 	%f109, %f108, %f105, 0fBE2AD8B9;
	fma.rn.f32 	%f110, %f109, %f105, 0f3E4CED0B;
	fma.rn.f32 	%f111, %f110, %f105, 0fBE7FFF22;
	fma.rn.f32 	%f112, %f111, %f105, 0f3EAAAA78;
	fma.rn.f32 	%f113, %f112, %f105, 0fBF000000;
	mul.f32 	%f114, %f105, %f113;
	fma.rn.f32 	%f115, %f114, %f105, %f105;
	fma.rn.f32 	%f116, %f104, 0f3F317218, %f115;
	setp.gt.u32 	%p65, %r1067, 2139095039;
	fma.rn.f32 	%f117, %f100, 0f7F800000, 0f7F800000;
	selp.f32 	%f118, %f117, %f116, %p65;
	setp.eq.f32 	%p66, %f100, 0f00000000;
	mul.f32 	%f119, %f118, 0fC0000000;
	selp.f32 	%f120, 0f7F800000, %f119, %p66;
	sqrt.rn.f32 	%f121, %f120;
	sin.approx.f32 	%f122, %f98;
	cos.approx.f32 	%f123, %f98;
	mul.f32 	%f404, %f121, %f122;
	mul.f32 	%f415, %f121, %f123;
	mov.u32 	%r1557, %r1272;
	mov.u32 	%r1275, %r1273;
	mov.u32 	%r1276, %r1274;
	mov.u32 	%r1273, %r1556;
	mov.u32 	%r1274, %r1557;
$L__BB3_118:
	setp.ne.s32 	%p67, %r1636, 1;
	mov.b32 	%r1636, 0;
	mov.u32 	%r570, %r1555;
	mov.f32 	%f406, %f415;
	@%p67 bra 	$L__BB3_120;
	shr.u32 	%r1073, %r1276, 2;
	xor.b32  	%r1074, %r1073, %r1276;
	shl.b32 	%r1075, %r1555, 4;
	shl.b32 	%r1076, %r1074, 1;
	xor.b32  	%r1077, %r1076, %r1075;
	xor.b32  	%r1078, %r1077, %r1074;
	xor.b32  	%r1273, %r1078, %r1555;
	add.s32 	%r1079, %r1596, %r1273;
	add.s32 	%r1080, %r1079, 362437;
	shr.u32 	%r1081, %r1275, 2;
	xor.b32  	%r1082, %r1081, %r1275;
	shl.b32 	%r1083, %r1273, 4;
	shl.b32 	%r1084, %r1082, 1;
	xor.b32  	%r1085, %r1084, %r1083;
	xor.b32  	%r1086, %r1085, %r1082;
	xor.b32  	%r570, %r1086, %r1273;
	add.s32 	%r1596, %r1596, 724874;
	add.s32 	%r1087, %r570, %r1596;
	cvt.rn.f32.u32 	%f124, %r1080;
	fma.rn.f32 	%f125, %f124, 0f2F800000, 0f2F000000;
	cvt.rn.f32.u32 	%f126, %r1087;
	fma.rn.f32 	%f127, %f126, 0f30C90FDB, 0f30490FDB;
	setp.lt.f32 	%p68, %f125, 0f00800000;
	mul.f32 	%f128, %f125, 0f4B000000;
	selp.f32 	%f129, %f128, %f125, %p68;
	selp.f32 	%f130, 0fC1B80000, 0f00000000, %p68;
	mov.b32 	%r1088, %f129;
	add.s32 	%r1089, %r1088, -1059760811;
	and.b32  	%r1090, %r1089, -8388608;
	sub.s32 	%r1091, %r1088, %r1090;
	mov.b32 	%f131, %r1091;
	cvt.rn.f32.s32 	%f132, %r1090;
	fma.rn.f32 	%f133, %f132, 0f34000000, %f130;
	add.f32 	%f134, %f131, 0fBF800000;
	fma.rn.f32 	%f135, %f134, 0fBE055027, 0f3E1039F6;
	fma.rn.f32 	%f136, %f135, %f134, 0fBDF8CDCC;
	fma.rn.f32 	%f137, %f136, %f134, 0f3E0F2955;
	fma.rn.f32 	%f138, %f137, %f134, 0fBE2AD8B9;
	fma.rn.f32 	%f139, %f138, %f134, 0f3E4CED0B;
	fma.rn.f32 	%f140, %f139, %f134, 0fBE7FFF22;
	fma.rn.f32 	%f141, %f140, %f134, 0f3EAAAA78;
	fma.rn.f32 	%f142, %f141, %f134, 0fBF000000;
	mul.f32 	%f143, %f134, %f142;
	fma.rn.f32 	%f144, %f143, %f134, %f134;
	fma.rn.f32 	%f145, %f133, 0f3F317218, %f144;
	setp.gt.u32 	%p69, %r1088, 2139095039;
	fma.rn.f32 	%f146, %f129, 0f7F800000, 0f7F800000;
	selp.f32 	%f147, %f146, %f145, %p69;
	setp.eq.f32 	%p70, %f129, 0f00000000;
	mul.f32 	%f148, %f147, 0fC0000000;
	selp.f32 	%f149, 0f7F800000, %f148, %p70;
	sqrt.rn.f32 	%f150, %f149;
	sin.approx.f32 	%f151, %f127;
	cos.approx.f32 	%f152, %f127;
	mul.f32 	%f406, %f150, %f151;
	mul.f32 	%f415, %f150, %f152;
	mov.b32 	%r1636, 1;
	mov.u32 	%r1274, %r1555;
	mov.u32 	%r1275, %r1556;
	mov.u32 	%r1276, %r1557;
$L__BB3_120:
	mul.f32 	%f153, %f9, %f16;
	div.rn.f32 	%f26, %f153, %f10;
	setp.geu.f32 	%p71, %f26, 0f42800000;
	@%p71 bra 	$L__BB3_123;
	fma.rn.f32 	%f206, %f26, 0f3BBB989D, 0f3F000000;
	cvt.sat.f32.f32 	%f207, %f206;
	mov.f32 	%f208, 0f4B400001;
	mov.f32 	%f209, 0f437C0000;
	fma.rm.f32 	%f210, %f207, %f209, %f208;
	add.f32 	%f211, %f210, 0fCB40007F;
	neg.f32 	%f212, %f211;
	fma.rn.f32 	%f213, %f26, 0f3FB8AA3B, %f212;
	fma.rn.f32 	%f214, %f26, 0f32A57060, %f213;
	mov.b32 	%r1184, %f210;
	shl.b32 	%r1185, %r1184, 23;
	mov.b32 	%f215, %r1185;
	ex2.approx.ftz.f32 	%f216, %f214;
	mul.f32 	%f407, %f216, %f215;
	mov.b32 	%r1573, 0;
	mov.u32 	%r1272, %r570;
	mov.u32 	%r1572, %r1276;
$L__BB3_122:
	mov.u32 	%r1602, %r1573;
	mov.u32 	%r1276, %r1275;
	mov.u32 	%r1275, %r1274;
	mov.u32 	%r1274, %r1273;
	mov.u32 	%r1273, %r1272;
	add.s32 	%r1573, %r1602, 1;
	shr.u32 	%r1186, %r1572, 2;
	xor.b32  	%r1187, %r1186, %r1572;
	shl.b32 	%r1188, %r1273, 4;
	shl.b32 	%r1189, %r1187, 1;
	xor.b32  	%r1190, %r1189, %r1188;
	xor.b32  	%r1191, %r1190, %r1187;
	xor.b32  	%r1272, %r1191, %r1273;
	add.s32 	%r1596, %r1596, 362437;
	add.s32 	%r1192, %r1272, %r1596;
	cvt.rn.f32.u32 	%f217, %r1192;
	fma.rn.f32 	%f218, %f217, 0f2F800000, 0f2F000000;
	mul.f32 	%f407, %f407, %f218;
	setp.gt.f32 	%p90, %f407, 0f3F800000;
	mov.u32 	%r1572, %r1276;
	@%p90 bra 	$L__BB3_122;
	bra.uni 	$L__BB3_149;
$L__BB3_123:
	setp.leu.f32 	%p72, %f26, 0f457A0000;
	@%p72 bra 	$L__BB3_136;
	setp.eq.s32 	%p81, %r1595, 1;
	mov.b32 	%r1595, 0;
	mov.u32 	%r1272, %r570;
	mov.f64 	%fd184, %fd189;
	@%p81 bra 	$L__BB3_135;
	shr.u32 	%r1123, %r1276, 2;
	xor.b32  	%r1124, %r1123, %r1276;
	shl.b32 	%r1125, %r570, 4;
	shl.b32 	%r1126, %r1124, 1;
	xor.b32  	%r1127, %r1126, %r1125;
	xor.b32  	%r1128, %r1127, %r1124;
	xor.b32  	%r586, %r1128, %r570;
	add.s32 	%r1129, %r1596, %r586;
	add.s32 	%r1130, %r1129, 362437;
	shr.u32 	%r1131, %r1275, 2;
	xor.b32  	%r1132, %r1131, %r1275;
	shl.b32 	%r1133, %r586, 4;
	shl.b32 	%r1134, %r1132, 1;
	xor.b32  	%r1135, %r1134, %r1133;
	xor.b32  	%r1136, %r1135, %r1132;
	xor.b32  	%r587, %r1136, %r586;
	add.s32 	%r1137, %r1596, %r587;
	add.s32 	%r1138, %r1137, 724874;
	shr.u32 	%r1139, %r1274, 2;
	xor.b32  	%r1140, %r1139, %r1274;
	shl.b32 	%r1141, %r587, 4;
	shl.b32 	%r1142, %r1140, 1;
	xor.b32  	%r1143, %r1142, %r1141;
	xor.b32  	%r1144, %r1143, %r1140;
	xor.b32  	%r588, %r1144, %r587;
	add.s32 	%r1145, %r1596, %r588;
	add.s32 	%r1146, %r1145, 1087311;
	shr.u32 	%r1147, %r1273, 2;
	xor.b32  	%r1148, %r1147, %r1273;
	shl.b32 	%r1149, %r588, 4;
	shl.b32 	%r1150, %r1148, 1;
	xor.b32  	%r1151, %r1150, %r1149;
	xor.b32  	%r1152, %r1151, %r1148;
	xor.b32  	%r1272, %r1152, %r588;
	add.s32 	%r1596, %r1596, 1449748;
	add.s32 	%r1153, %r1272, %r1596;
	cvt.u64.u32 	%rd39, %r1130;
	mul.wide.u32 	%rd40, %r1138, 2097152;
	xor.b64  	%rd41, %rd40, %rd39;
	cvt.rn.f64.u64 	%fd104, %rd41;
	fma.rn.f64 	%fd178, %fd104, 0d3CA0000000000000, 0d3C90000000000000;
	cvt.u64.u32 	%rd42, %r1146;
	mul.wide.u32 	%rd43, %r1153, 2097152;
	xor.b64  	%rd44, %rd43, %rd42;
	cvt.rn.f64.u64 	%fd105, %rd44;
	fma.rn.f64 	%fd4, %fd105, 0d3CB0000000000000, 0d3CA0000000000000;
	{
	.reg .b32 %temp; 
	mov.b64 	{%temp, %r1574}, %fd178;
	}
	{
	.reg .b32 %temp; 
	mov.b64 	{%r1575, %temp}, %fd178;
	}
	setp.gt.s32 	%p82, %r1574, 1048575;
	mov.b32 	%r1576, -1023;
	@%p82 bra 	$L__BB3_127;
	mul.f64 	%fd178, %fd178, 0d4350000000000000;
	{
	.reg .b32 %temp; 
	mov.b64 	{%temp, %r1574}, %fd178;
	}
	{
	.reg .b32 %temp; 
	mov.b64 	{%r1575, %temp}, %fd178;
	}
	mov.b32 	%r1576, -1077;
$L__BB3_127:
	add.s32 	%r1155, %r1574, -1;
	setp.gt.u32 	%p83, %r1155, 2146435070;
	@%p83 bra 	$L__BB3_131;
	shr.u32 	%r1158, %r1574, 20;
	add.s32 	%r1577, %r1576, %r1158;
	and.b32  	%r1159, %r1574, 1048575;
	or.b32  	%r1160, %r1159, 1072693248;
	mov.b64 	%fd179, {%r1575, %r1160};
	setp.lt.u32 	%p85, %r1160, 1073127583;
	@%p85 bra 	$L__BB3_130;
	{
	.reg .b32 %temp; 
	mov.b64 	{%r1161, %temp}, %fd179;
	}
	{
	.reg .b32 %temp; 
	mov.b64 	{%temp, %r1162}, %fd179;
	}
	add.s32 	%r1163, %r1162, -1048576;
	mov.b64 	%fd179, {%r1161, %r1163};
	add.s32 	%r1577, %r1577, 1;
$L__BB3_130:
	add.f64 	%fd107, %fd179, 0dBFF0000000000000;
	add.f64 	%fd108, %fd179, 0d3FF0000000000000;
	rcp.approx.ftz.f64 	%fd109, %fd108;
	neg.f64 	%fd110, %fd108;
	fma.rn.f64 	%fd111, %fd110, %fd109, 0d3FF0000000000000;
	fma.rn.f64 	%fd112, %fd111, %fd111, %fd111;
	fma.rn.f64 	%fd113, %fd112, %fd109, %fd109;
	mul.f64 	%fd114, %fd107, %fd113;
	fma.rn.f64 	%fd115, %fd107, %fd113, %fd114;
	mul.f64 	%fd116, %fd115, %fd115;
	fma.rn.f64 	%fd117, %fd116, 0d3EB1380B3AE80F1E, 0d3ED0EE258B7A8B04;
	fma.rn.f64 	%fd118, %fd117, %fd116, 0d3EF3B2669F02676F;
	fma.rn.f64 	%fd119, %fd118, %fd116, 0d3F1745CBA9AB0956;
	fma.rn.f64 	%fd120, %fd119, %fd116, 0d3F3C71C72D1B5154;
	fma.rn.f64 	%fd121, %fd120, %fd116, 0d3F624924923BE72D;
	fma.rn.f64 	%fd122, %fd121, %fd116, 0d3F8999999999A3C4;
	fma.rn.f64 	%fd123, %fd122, %fd116, 0d3FB5555555555554;
	sub.f64 	%fd124, %fd107, %fd115;
	add.f64 	%fd125, %fd124, %fd124;
	neg.f64 	%fd126, %fd115;
	fma.rn.f64 	%fd127, %fd126, %fd107, %fd125;
	mul.f64 	%fd128, %fd113, %fd127;
	mul.f64 	%fd129, %fd116, %fd123;
	fma.rn.f64 	%fd130, %fd129, %fd115, %fd128;
	xor.b32  	%r1164, %r1577, -2147483648;
	mov.b32 	%r1165, 1127219200;
	mov.b64 	%fd131, {%r1164, %r1165};
	sub.f64 	%fd132, %fd131, %fd1;
	fma.rn.f64 	%fd133, %fd132, 0d3FE62E42FEFA39EF, %fd115;
	fma.rn.f64 	%fd134, %fd132, 0dBFE62E42FEFA39EF, %fd133;
	sub.f64 	%fd135, %fd134, %fd115;
	sub.f64 	%fd136, %fd130, %fd135;
	fma.rn.f64 	%fd137, %fd132, 0d3C7ABC9E3B39803F, %fd136;
	add.f64 	%fd180, %fd133, %fd137;
	bra.uni 	$L__BB3_132;
$L__BB3_131:
	fma.rn.f64 	%fd106, %fd178, 0d7FF0000000000000, 0d7FF0000000000000;
	{
	.reg .b32 %temp; 
	mov.b64 	{%temp, %r1156}, %fd178;
	}
	and.b32  	%r1157, %r1156, 2147483647;
	setp.eq.s32 	%p84, %r1157, 0;
	selp.f64 	%fd180, 0dFFF0000000000000, %fd106, %p84;
$L__BB3_132:
	mul.f64 	%fd13, %fd180, 0dC000000000000000;
	{
	.reg .b32 %temp; 
	mov.b64 	{%temp, %r1166}, %fd4;
	}
	shl.b32 	%r1167, %r1166, 1;
	setp.gt.u32 	%p86, %r1167, -2038431744;
	mov.f64 	%fd138, 0d0000000000000000;
	mul.rn.f64 	%fd139, %fd4, %fd138;
	selp.f64 	%fd14, %fd139, %fd4, %p86;
	{
	.reg .b32 %temp; 
	mov.b64 	{%r1168, %temp}, %fd14;
	}
	{
	.reg .b32 %temp; 
	mov.b64 	{%temp, %r1169}, %fd14;
	}
	add.s32 	%r1170, %r1169, 1048576;
	mov.b64 	%fd140, {%r1168, %r1170};
	cvt.rni.f64.f64 	%fd141, %fd140;
	cvt.rzi.s64.f64 	%rd45, %fd141;
	cvt.u32.u64 	%r1171, %rd45;
	fma.rn.f64 	%fd142, %fd141, 0dBFE0000000000000, %fd14;
	mul.f64 	%fd143, %fd142, 0d3CA1A62633145C07;
	fma.rn.f64 	%fd144, %fd142, 0d400921FB54442D18, %fd143;
	mul.rn.f64 	%fd145, %fd144, %fd144;
	fma.rn.f64 	%fd146, %fd145, 0dBDA8FF8320FD8164, 0d3E21EEA7C1EF8528;
	fma.rn.f64 	%fd147, %fd146, %fd145, 0dBE927E4F8E06E6D9;
	fma.rn.f64 	%fd148, %fd147, %fd145, 0d3EFA01A019DDBCE9;
	fma.rn.f64 	%fd149, %fd148, %fd145, 0dBF56C16C16C15D47;
	fma.rn.f64 	%fd150, %fd149, %fd145, 0d3FA5555555555551;
	fma.rn.f64 	%fd151, %fd150, %fd145, 0dBFE0000000000000;
	fma.rn.f64 	%fd152, %fd151, %fd145, 0d3FF0000000000000;
	fma.rn.f64 	%fd153, %fd145, 0d3DE5DB65F9785EBA, 0dBE5AE5F12CB0D246;
	fma.rn.f64 	%fd154, %fd153, %fd145, 0d3EC71DE369ACE392;
	fma.rn.f64 	%fd155, %fd154, %fd145, 0dBF2A01A019DB62A1;
	fma.rn.f64 	%fd156, %fd155, %fd145, 0d3F81111111110818;
	fma.rn.f64 	%fd157, %fd156, %fd145, 0dBFC5555555555554;
	fma.rn.f64 	%fd158, %fd157, %fd145, 0d0000000000000000;
	fma.rn.f64 	%fd159, %fd158, %fd144, %fd144;
	and.b64  	%rd46, %rd45, 1;
	setp.eq.b64 	%p87, %rd46, 1;
	{
	.reg .b32 %temp; 
	mov.b64 	{%temp, %r1172}, %fd159;
	}
	{
	.reg .b32 %temp; 
	mov.b64 	{%r1173, %temp}, %fd159;
	}
	xor.b32  	%r1174, %r1172, -2147483648;
	mov.b64 	%fd160, {%r1173, %r1174};
	selp.f64 	%fd181, %fd152, %fd159, %p87;
	selp.f64 	%fd182, %fd160, %fd152, %p87;
	and.b32  	%r1175, %r1171, 2;
	setp.eq.s32 	%p88, %r1175, 0;
	@%p88 bra 	$L__BB3_134;
	{
	.reg .b32 %temp; 
	mov.b64 	{%temp, %r1176}, %fd181;
	}
	{
	.reg .b32 %temp; 
	mov.b64 	{%r1177, %temp}, %fd181;
	}
	xor.b32  	%r1178, %r1176, -2147483648;
	mov.b64 	%fd181, {%r1177, %r1178};
	{
	.reg .b32 %temp; 
	mov.b64 	{%temp, %r1179}, %fd182;
	}
	{
	.reg .b32 %temp; 
	mov.b64 	{%r1180, %temp}, %fd182;
	}
	xor.b32  	%r1181, %r1179, -2147483648;
	mov.b64 	%fd182, {%r1180, %r1181};
$L__BB3_134:
	sqrt.rn.f64 	%fd161, %fd13;
	mov.f64 	%fd162, 0d0000000000000000;
	add.rn.f64 	%fd163, %fd182, %fd162;
	cvt.rzi.f64.f64 	%fd164, %fd14;
	setp.eq.f64 	%p89, %fd14, %fd164;
	mul.rn.f64 	%fd165, %fd14, %fd162;
	selp.f64 	%fd166, %fd165, %fd181, %p89;
	mul.f64 	%fd184, %fd161, %fd166;
	mul.f64 	%fd189, %fd161, %fd163;
	mov.b32 	%r1595, 1;
	mov.u32 	%r1273, %r588;
	mov.u32 	%r1274, %r587;
	mov.u32 	%r1275, %r586;
	mov.u32 	%r1276, %r570;
$L__BB3_135:
	cvt.f64.f32 	%fd167, %f26;
	sqrt.rn.f64 	%fd168, %fd167;
	fma.rn.f64 	%fd169, %fd168, %fd184, %fd167;
	add.f64 	%fd170, %fd169, 0d3FE0000000000000;
	cvt.rzi.u32.f64 	%r1602, %fd170;
	bra.uni 	$L__BB3_149;
$L__BB3_136:
	// begin inline asm
	lg2.approx.f32.ftz %f154, %f26;
	// end inline asm
	cvt.f64.f32 	%fd47, %f154;
	mul.f64 	%fd48, %fd47, 0d3FE62E42FEFA39EF;
	cvt.rn.f32.f64 	%f30, %fd48;
	add.f32 	%f157, %f26, 0fBDFDF8D9;
	// begin inline asm
	rsqrt.approx.f32.ftz %f156, %f157;
	// end inline asm
	fma.rn.f32 	%f31, %f156, 0f3FB75B84, 0f3984F70F;
	add.f32 	%f159, %f26, 0fBFFCA5DC;
	// begin inline asm
	rsqrt.approx.f32.ftz %f158, %f159;
	// end inline asm
	fma.rn.f32 	%f32, %f158, 0f3E5807D3, 0f3F71280C;
	// begin inline asm
	rcp.approx.f32.ftz %f160, %f31;
	// end inline asm
$L__BB3_137:
	mov.u32 	%r612, %r1274;
	mov.u32 	%r611, %r1273;
	mov.u32 	%r1274, %r570;
	shr.u32 	%r1092, %r1276, 2;
	xor.b32  	%r1093, %r1092, %r1276;
	shl.b32 	%r1094, %r1274, 4;
	shl.b32 	%r1095, %r1093, 1;
	xor.b32  	%r1096, %r1095, %r1094;
	xor.b32  	%r1097, %r1096, %r1093;
	xor.b32  	%r1273, %r1097, %r1274;
	add.s32 	%r1098, %r1596, %r1273;
	add.s32 	%r1099, %r1098, 362437;
	cvt.rn.f32.u32 	%f174, %r1099;
	fma.rn.f32 	%f163, %f174, 0f2F800000, 0f2F000000;
	// begin inline asm
	rsqrt.approx.f32.ftz %f162, %f163;
	// end inline asm
	add.f32 	%f165, %f162, 0fBF800000;
	// begin inline asm
	lg2.approx.f32.ftz %f164, %f165;
	// end inline asm
	cvt.f64.f32 	%fd49, %f164;
	mul.f64 	%fd50, %fd49, 0d3FE62E42FEFA39EF;
	cvt.rn.f32.f64 	%f175, %fd50;
	add.f32 	%f176, %f32, %f175;
	mul.f32 	%f177, %f160, %f176;
	sub.f32 	%f178, %f26, %f177;
	cvt.rmi.f32.f32 	%f34, %f178;
	shr.u32 	%r1100, %r1275, 2;
	xor.b32  	%r1101, %r1100, %r1275;
	shl.b32 	%r1102, %r1273, 4;
	shl.b32 	%r1103, %r1101, 1;
	xor.b32  	%r1104, %r1103, %r1102;
	xor.b32  	%r1105, %r1104, %r1101;
	xor.b32  	%r570, %r1105, %r1273;
	add.s32 	%r1596, %r1596, 724874;
	add.f32 	%f179, %f34, 0f3F800000;
	sub.f32 	%f180, %f26, %f179;
	mul.f32 	%f181, %f31, %f180;
	sub.f32 	%f182, %f181, %f32;
	cvt.f64.f32 	%fd51, %f182;
	mul.f64 	%fd52, %fd51, 0d3FF71547652B82FE;
	cvt.rn.f32.f64 	%f167, %fd52;
	// begin inline asm
	ex2.approx.f32.ftz %f166, %f167;
	// end inline asm
	add.f32 	%f183, %f166, 0f3F800000;
	mul.f32 	%f169, %f183, %f183;
	// begin inline asm
	rcp.approx.f32.ftz %f168, %f169;
	// end inline asm
	sub.f32 	%f184, %f26, %f34;
	mul.f32 	%f185, %f31, %f184;
	sub.f32 	%f186, %f185, %f32;
	cvt.f64.f32 	%fd53, %f186;
	mul.f64 	%fd54, %fd53, 0d3FF71547652B82FE;
	cvt.rn.f32.f64 	%f171, %fd54;
	// begin inline asm
	ex2.approx.f32.ftz %f170, %f171;
	// end inline asm
	add.f32 	%f187, %f170, 0f3F800000;
	mul.f32 	%f173, %f187, %f187;
	// begin inline asm
	rcp.approx.f32.ftz %f172, %f173;
	// end inline asm
	sub.f32 	%f35, %f168, %f172;
	cvt.rzi.s32.f32 	%r618, %f179;
	cvt.rn.f32.s32 	%f188, %r618;
	abs.f32 	%f189, %f188;
	cvt.f64.f32 	%fd25, %f189;
	setp.lt.s32 	%p73, %r618, 9;
	@%p73 bra 	$L__BB3_146;
	cvt.rn.f32.s32 	%f190, %r618;
	abs.f32 	%f191, %f190;
	cvt.f64.f32 	%fd185, %f191;
	rcp.rn.f64 	%fd55, %fd185;
	mul.f64 	%fd56, %fd55, %fd55;
	fma.rn.f64 	%fd57, %fd56, 0dBF5AC321034783F9, 0d3F4B68B992738FBF;
	fma.rn.f64 	%fd58, %fd56, %fd57, 0dBF4380D01E4F7B8C;
	fma.rn.f64 	%fd59, %fd56, %fd58, 0d3F4A019FA29F7264;
	fma.rn.f64 	%fd60, %fd56, %fd59, 0dBF66C16C16B2ACEC;
	fma.rn.f64 	%fd61, %fd56, %fd60, 0d3FB5555555555545;
	fma.rn.f64 	%fd27, %fd55, %fd61, 0d3FED67F1C864BEAE;
	{
	.reg .b32 %temp; 
	mov.b64 	{%temp, %r1591}, %fd185;
	}
	{
	.reg .b32 %temp; 
	mov.b64 	{%r1592, %temp}, %fd185;
	}
	setp.gt.s32 	%p74, %r1591, 1048575;
	mov.b32 	%r1593, -1023;
	@%p74 bra 	$L__BB3_140;
	cvt.f64.f32 	%fd62, %f191;
	mul.f64 	%fd185, %fd62, 0d4350000000000000;
	{
	.reg .b32 %temp; 
	mov.b64 	{%temp, %r1591}, %fd185;
	}
	{
	.reg .b32 %temp; 
	mov.b64 	{%r1592, %temp}, %fd185;
	}
	mov.b32 	%r1593, -1077;
$L__BB3_140:
	add.s32 	%r1109, %r1591, -1;
	setp.gt.u32 	%p75, %r1109, 2146435070;
	@%p75 bra 	$L__BB3_144;
	shr.u32 	%r1112, %r1591, 20;
	add.s32 	%r1594, %r1593, %r1112;
	and.b32  	%r1113, %r1591, 1048575;
	or.b32  	%r1114, %r1113, 1072693248;
	mov.b64 	%fd186, {%r1592, %r1114};
	setp.lt.u32 	%p77, %r1114, 1073127583;
	@%p77 bra 	$L__BB3_143;
	{
	.reg .b32 %temp; 
	mov.b64 	{%r1115, %temp}, %fd186;
	}
	{
	.reg .b32 %temp; 
	mov.b64 	{%temp, %r1116}, %fd186;
	}
	add.s32 	%r1117, %r1116, -1048576;
	mov.b64 	%fd186, {%r1115, %r1117};
	add.s32 	%r1594, %r1594, 1;
$L__BB3_143:
	add.f64 	%fd64, %fd186, 0dBFF0000000000000;
	add.f64 	%fd65, %fd186, 0d3FF0000000000000;
	rcp.approx.ftz.f64 	%fd66, %fd65;
	neg.f64 	%fd67, %fd65;
	fma.rn.f64 	%fd68, %fd67, %fd66, 0d3FF0000000000000;
	fma.rn.f64 	%fd69, %fd68, %fd68, %fd68;
	fma.rn.f64 	%fd70, %fd69, %fd66, %fd66;
	mul.f64 	%fd71, %fd64, %fd70;
	fma.rn.f64 	%fd72, %fd64, %fd70, %fd71;
	mul.f64 	%fd73, %fd72, %fd72;
	fma.rn.f64 	%fd74, %fd73, 0d3EB1380B3AE80F1E, 0d3ED0EE258B7A8B04;
	fma.rn.f64 	%fd75, %fd74, %fd73, 0d3EF3B2669F02676F;
	fma.rn.f64 	%fd76, %fd75, %fd73, 0d3F1745CBA9AB0956;
	fma.rn.f64 	%fd77, %fd76, %fd73, 0d3F3C71C72D1B5154;
	fma.rn.f64 	%fd78, %fd77, %fd73, 0d3F624924923BE72D;
	fma.rn.f64 	%fd79, %fd78, %fd73, 0d3F8999999999A3C4;
	fma.rn.f64 	%fd80, %fd79, %fd73, 0d3FB5555555555554;
	sub.f64 	%fd81, %fd64, %fd72;
	add.f64 	%fd82, %fd81, %fd81;
	neg.f64 	%fd83, %fd72;
	fma.rn.f64 	%fd84, %fd83, %fd64, %fd82;
	mul.f64 	%fd85, %fd70, %fd84;
	mul.f64 	%fd86, %fd73, %fd80;
	fma.rn.f64 	%fd87, %fd86, %fd72, %fd85;
	xor.b32  	%r1118, %r1594, -2147483648;
	mov.b32 	%r1119, 1127219200;
	mov.b64 	%fd88, {%r1118, %r1119};
	sub.f64 	%fd89, %fd88, %fd1;
	fma.rn.f64 	%fd90, %fd89, 0d3FE62E42FEFA39EF, %fd72;
	fma.rn.f64 	%fd91, %fd89, 0dBFE62E42FEFA39EF, %fd90;
	sub.f64 	%fd92, %fd91, %fd72;
	sub.f64 	%fd93, %fd87, %fd92;
	fma.rn.f64 	%fd94, %fd89, 0d3C7ABC9E3B39803F, %fd93;
	add.f64 	%fd187, %fd90, %fd94;
	bra.uni 	$L__BB3_145;
$L__BB3_144:
	fma.rn.f64 	%fd63, %fd185, 0d7FF0000000000000, 0d7FF0000000000000;
	{
	.reg .b32 %temp; 
	mov.b64 	{%temp, %r1110}, %fd185;
	}
	and.b32  	%r1111, %r1110, 2147483647;
	setp.eq.s32 	%p76, %r1111, 0;
	selp.f64 	%fd187, 0dFFF0000000000000, %fd63, %p76;
$L__BB3_145:
	mul.f64 	%fd95, %fd187, 0d3FE0000000000000;
	cvt.rn.f32.s32 	%f194, %r618;
	abs.f32 	%f195, %f194;
	cvt.f64.f32 	%fd96, %f195;
	add.f64 	%fd97, %fd96, 0dBFE0000000000000;
	mul.f64 	%fd98, %fd97, %fd95;
	sub.f64 	%fd99, %fd98, %fd96;
	add.f64 	%fd100, %fd27, %fd98;
	add.f64 	%fd188, %fd99, %fd100;
	bra.uni 	$L__BB3_147;
$L__BB3_146:
	cvt.rzi.s32.f64 	%r1106, %fd25;
	mul.wide.s32 	%rd36, %r1106, 8;
	add.s64 	%rd38, %rd37, %rd36;
	ld.const.f64 	%fd188, [%rd38+-8];
$L__BB3_147:
	mul.f32 	%f198, %f35, 0f3FA66666;
	cvt.rn.f32.f64 	%f199, %fd188;
	mul.f32 	%f200, %f34, %f30;
	sub.f32 	%f201, %f200, %f26;
	sub.f32 	%f202, %f201, %f199;
	cvt.f64.f32 	%fd101, %f202;
	mul.f64 	%fd102, %fd101, 0d3FF71547652B82FE;
	cvt.rn.f32.f64 	%f197, %fd102;
	// begin inline asm
	ex2.approx.f32.ftz %f196, %f197;
	// end inline asm
	add.s32 	%r1120, %r570, %r1596;
	cvt.rn.f32.u32 	%f203, %r1120;
	fma.rn.f32 	%f204, %f203, 0f2F800000, 0f2F000000;
	mul.f32 	%f205, %f204, %f198;
	setp.geu.f32 	%p78, %f205, %f196;
	cvt.f64.f32 	%fd103, %f198;
	setp.ltu.f64 	%p79, %fd103, 0d3BC79CA10C924223;
	or.pred  	%p80, %p79, %p78;
	mov.u32 	%r1275, %r611;
	mov.u32 	%r1276, %r612;
	@%p80 bra 	$L__BB3_137;
	cvt.rzi.u32.f32 	%r1602, %f34;
	mov.u32 	%r1272, %r570;
	mov.u32 	%r1275, %r611;
	mov.u32 	%r1276, %r612;
$L__BB3_149:
	cvt.rn.f32.u32 	%f220, %r1602;
	add.f32 	%f410, %f13, %f220;
	setp.le.f32 	%p91, %f410, 0f00000000;
	mov.f32 	%f416, 0f00000000;
	@%p91 bra 	$L__BB3_167;
	setp.geu.f32 	%p92, %f410, 0f3F800000;
	mov.f32 	%f408, 0f3F800000;
	mov.u32 	%r1617, %r1272;
	mov.u32 	%r1618, %r1273;
	mov.u32 	%r1619, %r1274;
	mov.u32 	%r1626, %r1275;
	@%p92 bra 	$L__BB3_158;
	shr.u32 	%r1193, %r1276, 2;
	xor.b32  	%r1194, %r1193, %r1276;
	shl.b32 	%r1195, %r1272, 4;
	shl.b32 	%r1196, %r1194, 1;
	xor.b32  	%r1197, %r1196, %r1195;
	xor.b32  	%r1198, %r1197, %r1194;
	xor.b32  	%r1617, %r1198, %r1272;
	add.s32 	%r1596, %r1596, 362437;
	add.s32 	%r1199, %r1617, %r1596;
	cvt.rn.f32.u32 	%f223, %r1199;
	fma.rn.f32 	%f37, %f223, 0f2F800000, 0f2F000000;
	rcp.rn.f32 	%f38, %f410;
	abs.f32 	%f39, %f37;
	setp.eq.f32 	%p93, %f37, 0f3F800000;
	setp.eq.f32 	%p94, %f38, 0f00000000;
	or.pred  	%p95, %p94, %p93;
	mov.f32 	%f408, 0f3F800000;
	@%p95 bra 	$L__BB3_157;
	setp.num.f32 	%p96, %f39, %f39;
	abs.f32 	%f224, %f38;
	setp.num.f32 	%p97, %f224, %f224;
	and.pred  	%p98, %p96, %p97;
	@%p98 bra 	$L__BB3_154;
	add.rn.f32 	%f408, %f37, %f38;
	bra.uni 	$L__BB3_157;
$L__BB3_154:
	setp.neu.f32 	%p99, %f37, 0f00000000;
	setp.neu.f32 	%p100, %f39, 0f7F800000;
	and.pred  	%p101, %p99, %p100;
	@%p101 bra 	$L__BB3_156;
	mul.f32 	%f280, %f38, 0f3F000000;
	cvt.rzi.f32.f32 	%f281, %f280;
	add.f32 	%f282, %f281, %f281;
	sub.f32 	%f283, %f38, %f282;
	abs.f32 	%f284, %f283;
	setp.neu.f32 	%p108, %f284, 0f3F800000;
	add.f32 	%f285, %f37, %f37;
	mov.b32 	%r1209, %f285;
	and.b32  	%r1210, %r1209, 2147483647;
	mov.b32 	%f286, %r1210;
	selp.f32 	%f408, %f286, %f285, %p108;
	bra.uni 	$L__BB3_157;
$L__BB3_156:
	setp.lt.f32 	%p102, %f39, 0f00800000;
	mul.f32 	%f225, %f39, 0f4B800000;
	selp.f32 	%f226, %f225, %f39, %p102;
	mov.b32 	%r1200, %f226;
	add.s32 	%r1201, %r1200, -1060439283;
	and.b32  	%r1202, %r1201, -8388608;
	sub.s32 	%r1203, %r1200, %r1202;
	mov.b32 	%f227, %r1203;
	cvt.rn.f32.s32 	%f228, %r1202;
	selp.f32 	%f229, 0fC1C00000, 0f00000000, %p102;
	fma.rn.f32 	%f230, %f228, 0f34000000, %f229;
	add.f32 	%f231, %f227, 0fBF800000;
	add.f32 	%f232, %f227, 0f3F800000;
	rcp.approx.ftz.f32 	%f233, %f232;
	add.f32 	%f234, %f231, %f231;
	mul.f32 	%f235, %f234, %f233;
	mul.f32 	%f236, %f235, %f235;
	neg.f32 	%f237, %f235;
	sub.f32 	%f238, %f231, %f235;
	add.f32 	%f239, %f238, %f238;
	fma.rn.f32 	%f240, %f237, %f231, %f239;
	mul.rn.f32 	%f241, %f233, %f240;
	fma.rn.f32 	%f242, %f236, 0f3A2C32E4, 0f3B52E7DB;
	fma.rn.f32 	%f243, %f242, %f236, 0f3C93BB73;
	fma.rn.f32 	%f244, %f243, %f236, 0f3DF6384F;
	mul.rn.f32 	%f245, %f244, %f236;
	fma.rn.f32 	%f246, %f235, 0f3FB8AA3B, %f230;
	mul.f32 	%f247, %f245, 0f40400000;
	sub.f32 	%f248, %f230, %f246;
	fma.rn.f32 	%f249, %f235, 0f3FB8AA3B, %f248;
	fma.rn.f32 	%f250, %f241, 0f3FB8AA3B, %f249;
	fma.rn.f32 	%f251, %f235, 0f32A55E34, %f250;
	fma.rn.f32 	%f252, %f247, %f241, %f251;
	fma.rn.f32 	%f253, %f245, %f235, %f252;
	add.rn.f32 	%f254, %f246, %f253;
	mul.rn.f32 	%f255, %f254, %f38;
	cvt.rni.f32.f32 	%f256, %f255;
	sub.f32 	%f257, %f255, %f256;
	neg.f32 	%f258, %f255;
	fma.rn.f32 	%f259, %f254, %f38, %f258;
	neg.f32 	%f260, %f246;
	add.rn.f32 	%f261, %f254, %f260;
	neg.f32 	%f262, %f261;
	add.rn.f32 	%f263, %f253, %f262;
	fma.rn.f32 	%f264, %f263, %f38, %f259;
	add.f32 	%f265, %f257, %f264;
	setp.gt.f32 	%p103, %f256, 0f00000000;
	selp.b32 	%r1204, 0, -2097152000, %p103;
	setp.eq.f32 	%p104, %f37, 0fBF800000;
	setp.eq.f32 	%p105, %f224, 0f7F800000;
	setp.lt.f32 	%p106, %f255, 0f00000000;
	selp.f32 	%f266, 0f00000000, 0f7F800000, %p106;
	abs.f32 	%f267, %f255;
	setp.gt.f32 	%p107, %f267, 0f43180000;
	cvt.rzi.s32.f32 	%r1205, %f256;
	shl.b32 	%r1206, %r1205, 23;
	sub.s32 	%r1207, %r1206, %r1204;
	mov.b32 	%f268, %r1207;
	add.s32 	%r1208, %r1204, 2130706432;
	mov.b32 	%f269, %r1208;
	fma.rn.f32 	%f270, %f265, 0f391FCB8E, 0f3AAF85ED;
	fma.rn.f32 	%f271, %f270, %f265, 0f3C1D9856;
	fma.rn.f32 	%f272, %f271, %f265, 0f3D6357BB;
	fma.rn.f32 	%f273, %f272, %f265, 0f3E75FDEC;
	fma.rn.f32 	%f274, %f273, %f265, 0f3F317218;
	fma.rn.f32 	%f275, %f274, %f265, 0f3F800000;
	mul.f32 	%f276, %f275, %f269;
	mul.f32 	%f277, %f276, %f268;
	selp.f32 	%f278, %f266, %f277, %p107;
	selp.f32 	%f279, 0f3F800000, %f278, %p105;
	selp.f32 	%f408, %f279, %f278, %p104;
$L__BB3_157:
	add.f32 	%f410, %f410, 0f3F800000;
	mov.u32 	%r1618, %r1272;
	mov.u32 	%r1619, %r1273;
	mov.u32 	%r1626, %r1274;
	mov.u32 	%r1276, %r1275;
$L__BB3_158:
	add.f32 	%f48, %f410, 0fBEAAAAAB;
	mul.f32 	%f287, %f48, 0f41100000;
	sqrt.rn.f32 	%f288, %f287;
	rcp.rn.f32 	%f49, %f288;
$L__BB3_159:
	mov.u32 	%r1627, %r1626;
$L__BB3_160:
	setp.eq.s32 	%p109, %r1636, 1;
	mov.b32 	%r1636, 0;
	mov.u32 	%r1273, %r1617;
	mov.u32 	%r1274, %r1618;
	mov.u32 	%r1626, %r1619;
	mov.f32 	%f414, %f415;
	@%p109 bra 	$L__BB3_162;
	shr.u32 	%r1213, %r1276, 2;
	xor.b32  	%r1214, %r1213, %r1276;
	shl.b32 	%r1215, %r1617, 4;
	shl.b32 	%r1216, %r1214, 1;
	xor.b32  	%r1217, %r1216, %r1215;
	xor.b32  	%r1218, %r1217, %r1214;
	xor.b32  	%r1274, %r1218, %r1617;
	add.s32 	%r1219, %r1596, %r1274;
	add.s32 	%r1220, %r1219, 362437;
	shr.u32 	%r1221, %r1627, 2;
	xor.b32  	%r1222, %r1221, %r1627;
	shl.b32 	%r1223, %r1274, 4;
	shl.b32 	%r1224, %r1222, 1;
	xor.b32  	%r1225, %r1224, %r1223;
	xor.b32  	%r1226, %r1225, %r1222;
	xor.b32  	%r1273, %r1226, %r1274;
	add.s32 	%r1596, %r1596, 724874;
	add.s32 	%r1227, %r1273, %r1596;
	cvt.rn.f32.u32 	%f289, %r1220;
	fma.rn.f32 	%f290, %f289, 0f2F800000, 0f2F000000;
	cvt.rn.f32.u32 	%f291, %r1227;
	fma.rn.f32 	%f292, %f291, 0f30C90FDB, 0f30490FDB;
	setp.lt.f32 	%p110, %f290, 0f00800000;
	mul.f32 	%f293, %f290, 0f4B000000;
	selp.f32 	%f294, %f293, %f290, %p110;
	selp.f32 	%f295, 0fC1B80000, 0f00000000, %p110;
	mov.b32 	%r1228, %f294;
	add.s32 	%r1229, %r1228, -1059760811;
	and.b32  	%r1230, %r1229, -8388608;
	sub.s32 	%r1231, %r1228, %r1230;
	mov.b32 	%f296, %r1231;
	cvt.rn.f32.s32 	%f297, %r1230;
	fma.rn.f32 	%f298, %f297, 0f34000000, %f295;
	add.f32 	%f299, %f296, 0fBF800000;
	fma.rn.f32 	%f300, %f299, 0fBE055027, 0f3E1039F6;
	fma.rn.f32 	%f301, %f300, %f299, 0fBDF8CDCC;
	fma.rn.f32 	%f302, %f301, %f299, 0f3E0F2955;
	fma.rn.f32 	%f303, %f302, %f299, 0fBE2AD8B9;
	fma.rn.f32 	%f304, %f303, %f299, 0f3E4CED0B;
	fma.rn.f32 	%f305, %f304, %f299, 0fBE7FFF22;
	fma.rn.f32 	%f306, %f305, %f299, 0f3EAAAA78;
	fma.rn.f32 	%f307, %f306, %f299, 0fBF000000;
	mul.f32 	%f308, %f299, %f307;
	fma.rn.f32 	%f309, %f308, %f299, %f299;
	fma.rn.f32 	%f310, %f298, 0f3F317218, %f309;
	setp.gt.u32 	%p111, %r1228, 2139095039;
	fma.rn.f32 	%f311, %f294, 0f7F800000, 0f7F800000;
	selp.f32 	%f312, %f311, %f310, %p111;
	setp.eq.f32 	%p112, %f294, 0f00000000;
	mul.f32 	%f313, %f312, 0fC0000000;
	selp.f32 	%f314, 0f7F800000, %f313, %p112;
	sqrt.rn.f32 	%f315, %f314;
	sin.approx.f32 	%f316, %f292;
	cos.approx.f32 	%f317, %f292;
	mul.f32 	%f414, %f315, %f316;
	mul.f32 	%f415, %f315, %f317;
	mov.b32 	%r1636, 1;
	mov.u32 	%r1626, %r1617;
	mov.u32 	%r1627, %r1618;
	mov.u32 	%r1276, %r1619;
	mov.u32 	%r1617, %r1273;
	mov.u32 	%r1618, %r1274;
	mov.u32 	%r1619, %r1626;
$L__BB3_162:
	fma.rn.f32 	%f56, %f49, %f414, 0f3F800000;
	setp.le.f32 	%p113, %f56, 0f00000000;
	@%p113 bra 	$L__BB3_160;
	mul.f32 	%f318, %f56, %f56;
	mul.f32 	%f57, %f56, %f318;
	shr.u32 	%r1232, %r1276, 2;
	xor.b32  	%r1233, %r1232, %r1276;
	shl.b32 	%r1234, %r1273, 4;
	shl.b32 	%r1235, %r1233, 1;
	xor.b32  	%r1236, %r1235, %r1234;
	xor.b32  	%r1237, %r1236, %r1233;
	xor.b32  	%r1617, %r1237, %r1273;
	add.s32 	%r1596, %r1596, 362437;
	add.s32 	%r1238, %r1617, %r1596;
	cvt.rn.f32.u32 	%f319, %r1238;
	fma.rn.f32 	%f58, %f319, 0f2F800000, 0f2F000000;
	cvt.f64.f32 	%fd171, %f58;
	cvt.f64.f32 	%fd172, %f414;
	mul.f64 	%fd173, %fd172, 0dBFA0F27BB2FEC56D;
	mul.f64 	%fd174, %fd173, %fd172;
	mul.f64 	%fd175, %fd174, %fd172;
	fma.rn.f64 	%fd176, %fd175, %fd172, 0d3FF0000000000000;
	setp.leu.f64 	%p114, %fd176, %fd171;
	@%p114 bra 	$L__BB3_165;
	mul.f32 	%f369, %f48, %f57;
	mul.f32 	%f416, %f408, %f369;
	mov.u32 	%r1272, %r1617;
	mov.u32 	%r1275, %r1626;
	mov.u32 	%r1276, %r1627;
	bra.uni 	$L__BB3_167;
$L__BB3_165:
	setp.lt.f32 	%p115, %f58, 0f00800000;
	mul.f32 	%f320, %f58, 0f4B000000;
	selp.f32 	%f321, %f320, %f58, %p115;
	selp.f32 	%f322, 0fC1B80000, 0f00000000, %p115;
	mov.b32 	%r1239, %f321;
	add.s32 	%r1240, %r1239, -1059760811;
	and.b32  	%r1241, %r1240, -8388608;
	sub.s32 	%r1242, %r1239, %r1241;
	mov.b32 	%f323, %r1242;
	cvt.rn.f32.s32 	%f324, %r1241;
	fma.rn.f32 	%f325, %f324, 0f34000000, %f322;
	add.f32 	%f326, %f323, 0fBF800000;
	fma.rn.f32 	%f327, %f326, 0fBE055027, 0f3E1039F6;
	fma.rn.f32 	%f328, %f327, %f326, 0fBDF8CDCC;
	fma.rn.f32 	%f329, %f328, %f326, 0f3E0F2955;
	fma.rn.f32 	%f330, %f329, %f326, 0fBE2AD8B9;
	fma.rn.f32 	%f331, %f330, %f326, 0f3E4CED0B;
	fma.rn.f32 	%f332, %f331, %f326, 0fBE7FFF22;
	fma.rn.f32 	%f333, %f332, %f326, 0f3EAAAA78;
	fma.rn.f32 	%f334, %f333, %f326, 0fBF000000;
	mul.f32 	%f335, %f326, %f334;
	fma.rn.f32 	%f336, %f335, %f326, %f326;
	fma.rn.f32 	%f337, %f325, 0f3F317218, %f336;
	setp.gt.u32 	%p116, %r1239, 2139095039;
	fma.rn.f32 	%f338, %f321, 0f7F800000, 0f7F800000;
	selp.f32 	%f339, %f338, %f337, %p116;
	setp.eq.f32 	%p117, %f321, 0f00000000;
	selp.f32 	%f340, 0fFF800000, %f339, %p117;
	mul.f32 	%f341, %f414, 0f3F000000;
	mov.f32 	%f342, 0f3F800000;
	sub.f32 	%f343, %f342, %f57;
	setp.lt.f32 	%p118, %f57, 0f00800000;
	mul.f32 	%f344, %f57, 0f4B000000;
	selp.f32 	%f345, %f344, %f57, %p118;
	selp.f32 	%f346, 0fC1B80000, 0f00000000, %p118;
	mov.b32 	%r1243, %f345;
	add.s32 	%r1244, %r1243, -1059760811;
	and.b32  	%r1245, %r1244, -8388608;
	sub.s32 	%r1246, %r1243, %r1245;
	mov.b32 	%f347, %r1246;
	cvt.rn.f32.s32 	%f348, %r1245;
	fma.rn.f32 	%f349, %f348, 0f34000000, %f346;
	add.f32 	%f350, %f347, 0fBF800000;
	fma.rn.f32 	%f351, %f350, 0fBE055027, 0f3E1039F6;
	fma.rn.f32 	%f352, %f351, %f350, 0fBDF8CDCC;
	fma.rn.f32 	%f353, %f352, %f350, 0f3E0F2955;
	fma.rn.f32 	%f354, %f353, %f350, 0fBE2AD8B9;
	fma.rn.f32 	%f355, %f354, %f350, 0f3E4CED0B;
	fma.rn.f32 	%f356, %f355, %f350, 0fBE7FFF22;
	fma.rn.f32 	%f357, %f356, %f350, 0f3EAAAA78;
	fma.rn.f32 	%f358, %f357, %f350, 0fBF000000;
	mul.f32 	%f359, %f350, %f358;
	fma.rn.f32 	%f360, %f359, %f350, %f350;
	fma.rn.f32 	%f361, %f349, 0f3F317218, %f360;
	setp.gt.u32 	%p119, %r1243, 2139095039;
	fma.rn.f32 	%f362, %f345, 0f7F800000, 0f7F800000;
	selp.f32 	%f363, %f362, %f361, %p119;
	setp.eq.f32 	%p120, %f345, 0f00000000;
	selp.f32 	%f364, 0fFF800000, %f363, %p120;
	add.f32 	%f365, %f343, %f364;
	mul.f32 	%f366, %f48, %f365;
	fma.rn.f32 	%f367, %f414, %f341, %f366;
	setp.geu.f32 	%p121, %f340, %f367;
	mov.u32 	%r1618, %r1273;
	mov.u32 	%r1619, %r1274;
	mov.u32 	%r1276, %r1627;
	@%p121 bra 	$L__BB3_159;
	mul.f32 	%f368, %f48, %f57;
	mul.f32 	%f416, %f408, %f368;
	mov.u32 	%r1272, %r1617;
	mov.u32 	%r1275, %r1626;
	mov.u32 	%r1276, %r1627;
$L__BB3_167:
	ld.param.f32 	%f398, [_Z6almostPfS_S_S_S_f_param_5];
	mul.f32 	%f370, %f10, %f416;
	div.rn.f32 	%f401, %f370, %f6;
	fma.rn.f32 	%f371, %f16, %f11, %f12;
	fma.rn.f32 	%f372, %f7, %f401, %f371;
	sqrt.rn.f32 	%f373, %f16;
	mul.f32 	%f374, %f8, %f373;
	mul.f32 	%f375, %f398, %f374;
	mul.f32 	%f376, %f8, %f406;
	fma.rn.f32 	%f377, %f4, %f404, %f376;
	fma.rn.f32 	%f378, %f377, %f375, %f372;
	add.f32 	%f402, %f402, %f378;
	fma.rn.f32 	%f400, %f398, %f398, %f400;
	setp.lt.f32 	%p122, %f400, 0f3F800000;
	@%p122 bra 	$L__BB3_116;
	fma.rn.f32 	%f379, %f402, 0f3BBB989D, 0f3F000000;
	cvt.sat.f32.f32 	%f380, %f379;
	mov.f32 	%f381, 0f4B400001;
	mov.f32 	%f382, 0f437C0000;
	fma.rm.f32 	%f383, %f380, %f382, %f381;
	add.f32 	%f384, %f383, 0fCB40007F;
	neg.f32 	%f385, %f384;
	fma.rn.f32 	%f386, %f402, 0f3FB8AA3B, %f385;
	fma.rn.f32 	%f387, %f402, 0f32A57060, %f386;
	mov.b32 	%r1247, %f383;
	shl.b32 	%r1248, %r1247, 23;
	mov.b32 	%f388, %r1248;
	ex2.approx.ftz.f32 	%f389, %f387;
	fma.rn.f32 	%f390, %f389, %f388, 0fBF800000;
	max.f32 	%f391, %f390, 0f00000000;
	shl.b32 	%r1249, %r2, 2;
	mov.u32 	%r1250, data;
	add.s32 	%r679, %r1250, %r1249;
	st.shared.f32 	[%r679], %f391;
	bar.sync 	0;
	setp.lt.u32 	%p123, %r1, 2;
	@%p123 bra 	$L__BB3_173;
	mov.u32 	%r1637, %r1;
$L__BB3_170:
	shr.u32 	%r681, %r1637, 1;
	setp.ge.u32 	%p124, %r2, %r681;
	@%p124 bra 	$L__BB3_172;
	shl.b32 	%r1251, %r681, 2;
	add.s32 	%r1252, %r679, %r1251;
	ld.shared.f32 	%f392, [%r1252];
	ld.shared.f32 	%f393, [%r679];
	add.f32 	%f394, %f392, %f393;
	st.shared.f32 	[%r679], %f394;
$L__BB3_172:
	bar.sync 	0;
	setp.gt.u32 	%p125, %r1637, 3;
	mov.u32 	%r1637, %r681;
	@%p125 bra 	$L__BB3_170;
$L__BB3_173:
	setp.ne.s32 	%p126, %r2, 0;
	@%p126 bra 	$L__BB3_175;
	ld.param.u64 	%rd50, [_Z6almostPfS_S_S_S_f_param_0];
	mov.u32 	%r1253, %ctaid.x;
	ld.shared.f32 	%f395, [data];
	cvt.rn.f32.u32 	%f396, %r1;
	div.rn.f32 	%f397, %f395, %f396;
	cvta.to.global.u64 	%rd47, %rd50;
	mul.wide.u32 	%rd48, %r1253, 4;
	add.s64 	%rd49, %rd47, %rd48;
	st.global.f32 	[%rd49], %f397;
$L__BB3_175:
	ret;

}


// ===== COMPILED SASS (sm_100) =====

	.target	sm_100

	.elftype	@"ET_EXEC"


//--------------------- .note.nv.tkinfo           --------------------------
	.section	.note.nv.tkinfo,"",@"SHT_NOTE"
	.sectionflags	@"SHF_NOTE_NV_TKINFO"
	.tkinfo
        /*0018*/ 	.word	0x00000002
        /*0030*/ 	.string	""
        /*0030*/ 	.string	"ptxas"
        /*0030*/ 	.string	"Cuda compilation tools, release 13.0, V13.0.88"
        /*0030*/ 	.string	"Build cuda_13.0.r13.0/compiler.36424714_0"
        /*0030*/ 	.string	"-arch sm_100 -m 64 "



//--------------------- .note.nv.cuinfo           --------------------------
	.section	.note.nv.cuinfo,"",@"SHT_NOTE"
	.sectionflags	@"SHF_NOTE_NV_CUINFO"
        /*0018*/ 	.short	0x0002
        /*001a*/ 	.short	0x0064
        /*001c*/ 	.short	0x0082
	.zero		2


//--------------------- .nv.info                  --------------------------
	.section	.nv.info,"",@"SHT_CUDA_INFO"
	.align	4


	//----- nvinfo : EIATTR_REGCOUNT
	.align		4
        /*0000*/ 	.byte	0x04, 0x2f
        /*0002*/ 	.short	(.L_10 - .L_9)
	.align		4
.L_9:
        /*0004*/ 	.word	index@(_Z5eulerPfS_S_S_S_f)
        /*0008*/ 	.word	0x0000001f


	//----- nvinfo : EIATTR_FRAME_SIZE
	.align		4
.L_10:
        /*000c*/ 	.byte	0x04, 0x11
        /*000e*/ 	.short	(.L_12 - .L_11)
	.align		4
.L_11:
        /*0010*/ 	.word	index@($__internal_13_$__cuda_sm3x_div_rn_noftz_f32_slowpath)
        /*0014*/ 	.word	0x00000030


	//----- nvinfo : EIATTR_FRAME_SIZE
	.align		4
.L_12:
        /*0018*/ 	.byte	0x04, 0x11
        /*001a*/ 	.short	(.L_14 - .L_13)
	.align		4
.L_13:
        /*001c*/ 	.word	index@($__internal_12_$__cuda_sm20_sqrt_rn_f32_slowpath)
        /*0020*/ 	.word	0x00000030


	//----- nvinfo : EIATTR_FRAME_SIZE
	.align		4
.L_14:
        /*0024*/ 	.byte	0x04, 0x11
        /*0026*/ 	.short	(.L_16 - .L_15)
	.align		4
.L_15:
        /*0028*/ 	.word	index@(_Z5eulerPfS_S_S_S_f)
        /*002c*/ 	.word	0x00000030


	//----- nvinfo : EIATTR_REGCOUNT
	.align		4
.L_16:
        /*0030*/ 	.byte	0x04, 0x2f
        /*0032*/ 	.short	(.L_18 - .L_17)
	.align		4
.L_17:
        /*0034*/ 	.word	index@(_Z9testGammaffPf)
        /*0038*/ 	.word	0x00000020


	//----- nvinfo : EIATTR_FRAME_SIZE
	.align		4
.L_18:
        /*003c*/ 	.byte	0x04, 0x11
        /*003e*/ 	.short	(.L_20 - .L_19)
	.align		4
.L_19:
        /*0040*/ 	.word	index@($__internal_11_$__cuda_sm20_sqrt_rn_f32_slowpath)
        /*0044*/ 	.word	0x00000030


	//----- nvinfo : EIATTR_FRAME_SIZE
	.align		4
.L_20:
        /*0048*/ 	.byte	0x04, 0x11
        /*004a*/ 	.short	(.L_22 - .L_21)
	.align		4
.L_21:
        /*004c*/ 	.word	index@($__internal_10_$__cuda_sm20_rcp_rn_f32_slowpath)
        /*0050*/ 	.word	0x00000030


	//----- nvinfo : EIATTR_FRAME_SIZE
	.align		4
.L_22:
        /*0054*/ 	.byte	0x04, 0x11
        /*0056*/ 	.short	(.L_24 - .L_23)
	.align		4
.L_23:
        /*0058*/ 	.word	index@(_Z9testGammaffPf)
        /*005c*/ 	.word	0x00000030


	//----- nvinfo : EIATTR_REGCOUNT
	.align		4
.L_24:
        /*0060*/ 	.byte	0x04, 0x2f
        /*0062*/ 	.short	(.L_26 - .L_25)
	.align		4
.L_25:
        /*0064*/ 	.word	index@(_Z5exactPfS_S_S_S_f)
        /*0068*/ 	.word	0x00000030


	//----- nvinfo : EIATTR_FRAME_SIZE
	.align		4
.L_26:
        /*006c*/ 	.byte	0x04, 0x11
        /*006e*/ 	.short	(.L_28 - .L_27)
	.align		4
.L_27:
        /*0070*/ 	.word	index@($__internal_9_$__cuda_sm3x_div_rn_noftz_f32_slowpath)
        /*0074*/ 	.word	0x00000000


	//----- nvinfo : EIATTR_FRAME_SIZE
	.align		4
.L_28:
        /*0078*/ 	.byte	0x04, 0x11
        /*007a*/ 	.short	(.L_30 - .L_29)
	.align		4
.L_29:
        /*007c*/ 	.word	index@($__internal_8_$__cuda_sm20_sqrt_rn_f32_slowpath)
        /*0080*/ 	.word	0x00000000


	//----- nvinfo : EIATTR_FRAME_SIZE
	.align		4
.L_30:
        /*0084*/ 	.byte	0x04, 0x11
        /*0086*/ 	.short	(.L_32 - .L_31)
	.align		4
.L_31:
        /*0088*/ 	.word	index@($__internal_7_$__cuda_sm20_rcp_rn_f32_slowpath)
        /*008c*/ 	.word	0x00000000


	//----- nvinfo : EIATTR_FRAME_SIZE
	.align		4
.L_32:
        /*0090*/ 	.byte	0x04, 0x11
        /*0092*/ 	.short	(.L_34 - .L_33)
	.align		4
.L_33:
        /*0094*/ 	.word	index@($__internal_6_$__cuda_sm20_dsqrt_rn_f64_mediumpath_v1)
        /*0098*/ 	.word	0x00000000


	//----- nvinfo : EIATTR_FRAME_SIZE
	.align		4
.L_34:
        /*009c*/ 	.byte	0x04, 0x11
        /*009e*/ 	.short	(.L_36 - .L_35)
	.align		4
.L_35:
        /*00a0*/ 	.word	index@($__internal_5_$__cuda_sm20_dblrcp_rn_slowpath_v3)
        /*00a4*/ 	.word	0x00000000


	//----- nvinfo : EIATTR_FRAME_SIZE
	.align		4
.L_36:
        /*00a8*/ 	.byte	0x04, 0x11
        /*00aa*/ 	.short	(.L_38 - .L_37)
	.align		4
.L_37:
        /*00ac*/ 	.word	index@(_Z5exactPfS_S_S_S_f)
        /*00b0*/ 	.word	0x00000000


	//----- nvinfo : EIATTR_REGCOUNT
	.align		4
.L_38:
        /*00b4*/ 	.byte	0x04, 0x2f
        /*00b6*/ 	.short	(.L_40 - .L_39)
	.align		4
.L_39:
        /*00b8*/ 	.word	index@(_Z6almostPfS_S_S_S_f)
        /*00bc*/ 	.word	0x00000038


	//----- nvinfo : EIATTR_FRAME_SIZE
	.align		4
.L_40:
        /*00c0*/ 	.byte	0x04, 0x11
        /*00c2*/ 	.short	(.L_42 - .L_41)
	.align		4
.L_41:
        /*00c4*/ 	.word	index@($__internal_4_$__cuda_sm3x_div_rn_noftz_f32_slowpath)
        /*00c8*/ 	.word	0x00000000


	//----- nvinfo : EIATTR_FRAME_SIZE
	.align		4
.L_42:
        /*00cc*/ 	.byte	0x04, 0x11
        /*00ce*/ 	.short	(.L_44 - .L_43)
	.align		4
.L_43:
        /*00d0*/ 	.word	index@($__internal_3_$__cuda_sm20_sqrt_rn_f32_slowpath)
        /*00d4*/ 	.word	0x00000000


	//----- nvinfo : EIATTR_FRAME_SIZE
	.align		4
.L_44:
        /*00d8*/ 	.byte	0x04, 0x11
        /*00da*/ 	.short	(.L_46 - .L_45)
	.align		4
.L_45:
        /*00dc*/ 	.word	index@($__internal_2_$__cuda_sm20_rcp_rn_f32_slowpath)
        /*00e0*/ 	.word	0x00000000


	//----- nvinfo : EIATTR_FRAME_SIZE
	.align		4
.L_46:
        /*00e4*/ 	.byte	0x04, 0x11
        /*00e6*/ 	.short	(.L_48 - .L_47)
	.align		4
.L_47:
        /*00e8*/ 	.word	index@($__internal_1_$__cuda_sm20_dsqrt_rn_f64_mediumpath_v1)
        /*00ec*/ 	.word	0x00000000


	//----- nvinfo : EIATTR_FRAME_SIZE
	.align		4
.L_48:
        /*00f0*/ 	.byte	0x04, 0x11
        /*00f2*/ 	.short	(.L_50 - .L_49)
	.align		4
.L_49:
        /*00f4*/ 	.word	index@($__internal_0_$__cuda_sm20_dblrcp_rn_slowpath_v3)
        /*00f8*/ 	.word	0x00000000


	//----- nvinfo : EIATTR_FRAME_SIZE
	.align		4
.L_50:
        /*00fc*/ 	.byte	0x04, 0x11
        /*00fe*/ 	.short	(.L_52 - .L_51)
	.align		4
.L_51:
        /*0100*/ 	.word	index@(_Z6almostPfS_S_S_S_f)
        /*0104*/ 	.word	0x00000000


	//----- nvinfo : EIATTR_MIN_STACK_SIZE
	.align		4
.L_52:
        /*0108*/ 	.byte	0x04, 0x12
        /*010a*/ 	.short	(.L_54 - .L_53)
	.align		4
.L_53:
        /*010c*/ 	.word	index@(_Z6almostPfS_S_S_S_f)
        /*0110*/ 	.word	0x00000000


	//----- nvinfo : EIATTR_MIN_STACK_SIZE
	.align		4
.L_54:
        /*0114*/ 	.byte	0x04, 0x12
        /*0116*/ 	.short	(.L_56 - .L_55)
	.align		4
.L_55:
        /*0118*/ 	.word	index@(_Z5exactPfS_S_S_S_f)
        /*011c*/ 	.word	0x00000000


	//----- nvinfo : EIATTR_MIN_STACK_SIZE
	.align		4
.L_56:
        /*0120*/ 	.byte	0x04, 0x12
        /*0122*/ 	.short	(.L_58 - .L_57)
	.align		4
.L_57:
        /*0124*/ 	.word	index@(_Z9testGammaffPf)
        /*0128*/ 	.word	0x00000030


	//----- nvinfo : EIATTR_MIN_STACK_SIZE
	.align		4
.L_58:
        /*012c*/ 	.byte	0x04, 0x12
        /*012e*/ 	.short	(.L_60 - .L_59)
	.align		4
.L_59:
        /*0130*/ 	.word	index@(_Z5eulerPfS_S_S_S_f)
        /*0134*/ 	.word	0x00000030
.L_60:


//--------------------- .nv.compat                --------------------------
	.section	.nv.compat,"",@"SHT_CUDA_COMPAT_INFO"
	.align	4
        /*0000*/ 	.byte	0x02, 0x09, 0x00, 0x00, 0x02, 0x02, 0x01, 0x00, 0x02, 0x05, 0x05, 0x00, 0x03, 0x07, 0x01, 0x01
        /*0010*/ 	.byte	0x02, 0x03, 0x00, 0x00, 0x02, 0x06, 0x01, 0x00, 0x04, 0x0b, 0x08, 0x00, 0x01, 0x00, 0x00, 0x00
        /*0020*/ 	.byte	0x00, 0x00, 0x00, 0x00


//--------------------- .nv.info._Z6almostPfS_S_S_S_f --------------------------
	.section	.nv.info._Z6almostPfS_S_S_S_f,"",@"SHT_CUDA_INFO"
	.sectionflags	@""
	.align	4


	//----- nvinfo : EIATTR_CUDA_API_VERSION
	.align		4
        /*0000*/ 	.byte	0x04, 0x37
        /*0002*/ 	.short	(.L_62 - .L_61)
.L_61:
        /*0004*/ 	.word	0x00000082


	//----- nvinfo : EIATTR_KPARAM_INFO
	.align		4
.L_62:
        /*0008*/ 	.byte	0x04, 0x17
        /*000a*/ 	.short	(.L_64 - .L_63)
.L_63:
        /*000c*/ 	.word	0x00000000
        /*0010*/ 	.short	0x0005
        /*0012*/ 	.short	0x0028
        /*0014*/ 	.byte	0x00, 0xf0, 0x11, 0x00


	//----- nvinfo : EIATTR_KPARAM_INFO
	.align		4
.L_64:
        /*0018*/ 	.byte	0x04, 0x17
        /*001a*/ 	.short	(.L_66 - .L_65)
.L_65:
        /*001c*/ 	.word	0x00000000
        /*0020*/ 	.short	0x0004
        /*0022*/ 	.short	0x0020
        /*0024*/ 	.byte	0x00, 0xf5, 0x21, 0x00


	//----- nvinfo : EIATTR_KPARAM_INFO
	.align		4
.L_66:
        /*0028*/ 	.byte	0x04, 0x17
        /*002a*/ 	.short	(.L_68 - .L_67)
.L_67:
        /*002c*/ 	.word	0x00000000
        /*0030*/ 	.short	0x0003
        /*0032*/ 	.short	0x0018
        /*0034*/ 	.byte	0x00, 0xf5, 0x21, 0x00


	//----- nvinfo : EIATTR_KPARAM_INFO
	.align		4
.L_68:
        /*0038*/ 	.byte	0x04, 0x17
        /*003a*/ 	.short	(.L_70 - .L_69)
.L_69:
        /*003c*/ 	.word	0x00000000
        /*0040*/ 	.short	0x0002
        /*0042*/ 	.short	0x0010
        /*0044*/ 	.byte	0x00, 0xf5, 0x21, 0x00


	//----- nvinfo : EIATTR_KPARAM_INFO
	.align		4
.L_70:
        /*0048*/ 	.byte	0x04, 0x17
        /*004a*/ 	.short	(.L_72 - .L_71)
.L_71:
        /*004c*/ 	.word	0x00000000
        /*0050*/ 	.short	0x0001
        /*0052*/ 	.short	0x0008
        /*0054*/ 	.byte	0x00, 0xf5, 0x21, 0x00


	//----- nvinfo : EIATTR_KPARAM_INFO
	.align		4
.L_72:
        /*0058*/ 	.byte	0x04, 0x17
        /*005a*/ 	.short	(.L_74 - .L_73)
.L_73:
        /*005c*/ 	.word	0x00000000
        /*0060*/ 	.short	0x0000
        /*0062*/ 	.short	0x0000
        /*0064*/ 	.byte	0x00, 0xf5, 0x21, 0x00


	//----- nvinfo : EIATTR_SPARSE_MMA_MASK
	.align		4
.L_74:
        /*0068*/ 	.byte	0x03, 0x50
        /*006a*/ 	.short	0x0000


	//----- nvinfo : EIATTR_MAXREG_COUNT
	.align		4
        /*006c*/ 	.byte	0x03, 0x1b
        /*006e*/ 	.short	0x00ff


	//----- nvinfo : EIATTR_NUM_BARRIERS
	.align		4
        /*0070*/ 	.byte	0x02, 0x4c
        /*0072*/ 	.byte	0x01
	.zero		1


	//----- nvinfo : EIATTR_MERCURY_ISA_VERSION
	.align		4
        /*0074*/ 	.byte	0x03, 0x5f
        /*0076*/ 	.short	0x0101


	//----- nvinfo : EIATTR_VRC_CTA_INIT_COUNT
	.align		4
        /*0078*/ 	.byte	0x02, 0x4a
	.zero		1
	.zero		1


	//----- nvinfo : EIATTR_EXIT_INSTR_OFFSETS
	.align		4
        /*007c*/ 	.byte	0x04, 0x1c
        /*007e*/ 	.short	(.L_76 - .L_75)


	//   ....[0]....
.L_75:
        /*0080*/ 	.word	0x000078e0


	//   ....[1]....
        /*0084*/ 	.word	0x00007a40


	//----- nvinfo : EIATTR_CRS_STACK_SIZE
	.align		4
.L_76:
        /*0088*/ 	.byte	0x04, 0x1e
        /*008a*/ 	.short	(.L_78 - .L_77)
.L_77:
        /*008c*/ 	.word	0x00000000


	//----- nvinfo : EIATTR_CBANK_PARAM_SIZE
	.align		4
.L_78:
        /*0090*/ 	.byte	0x03, 0x19
        /*0092*/ 	.short	0x002c


	//----- nvinfo : EIATTR_PARAM_CBANK
	.align		4
        /*0094*/ 	.byte	0x04, 0x0a
        /*0096*/ 	.short	(.L_80 - .L_79)
	.align		4
.L_79:
        /*0098*/ 	.word	index@(.nv.constant0._Z6almostPfS_S_S_S_f)
        /*009c*/ 	.short	0x0380
        /*009e*/ 	.short	0x002c


	//----- nvinfo : EIATTR_SW_WAR
	.align		4
.L_80:
        /*00a0*/ 	.byte	0x04, 0x36
        /*00a2*/ 	.short	(.L_82 - .L_81)
.L_81:
        /*00a4*/ 	.word	0x00000008
.L_82:


//--------------------- .nv.info._Z5exactPfS_S_S_S_f --------------------------
	.section	.nv.info._Z5exactPfS_S_S_S_f,"",@"SHT_CUDA_INFO"
	.sectionflags	@""
	.align	4


	//----- nvinfo : EIATTR_CUDA_API_VERSION
	.align		4
        /*0000*/ 	.byte	0x04, 0x37
        /*0002*/ 	.short	(.L_84 - .L_83)
.L_83:
        /*0004*/ 	.word	0x00000082


	//----- nvinfo : EIATTR_KPARAM_INFO
	.align		4
.L_84:
        /*0008*/ 	.byte	0x04, 0x17
        /*000a*/ 	.short	(.L_86 - .L_85)
.L_85:
        /*000c*/ 	.word	0x00000000
        /*0010*/ 	.short	0x0005
        /*0012*/ 	.short	0x0028
        /*0014*/ 	.byte	0x00, 0xf0, 0x11, 0x00


	//----- nvinfo : EIATTR_KPARAM_INFO
	.align		4
.L_86:
        /*0018*/ 	.byte	0x04, 0x17
        /*001a*/ 	.short	(.L_88 - .L_87)
.L_87:
        /*001c*/ 	.word	0x00000000
        /*0020*/ 	.short	0x0004
        /*0022*/ 	.short	0x0020
        /*0024*/ 	.byte	0x00, 0xf5, 0x21, 0x00


	//----- nvinfo : EIATTR_KPARAM_INFO
	.align		4
.L_88:
        /*0028*/ 	.byte	0x04, 0x17
        /*002a*/ 	.short	(.L_90 - .L_89)
.L_89:
        /*002c*/ 	.word	0x00000000
        /*0030*/ 	.short	0x0003
        /*0032*/ 	.short	0x0018
        /*0034*/ 	.byte	0x00, 0xf5, 0x21, 0x00


	//----- nvinfo : EIATTR_KPARAM_INFO
	.align		4
.L_90:
        /*0038*/ 	.byte	0x04, 0x17
        /*003a*/ 	.short	(.L_92 - .L_91)
.L_91:
        /*003c*/ 	.word	0x00000000
        /*0040*/ 	.short	0x0002
        /*0042*/ 	.short	0x0010
        /*0044*/ 	.byte	0x00, 0xf5, 0x21, 0x00


	//----- nvinfo : EIATTR_KPARAM_INFO
	.align		4
.L_92:
        /*0048*/ 	.byte	0x04, 0x17
        /*004a*/ 	.short	(.L_94 - .L_93)
.L_93:
        /*004c*/ 	.word	0x00000000
        /*0050*/ 	.short	0x0001
        /*0052*/ 	.short	0x0008
        /*0054*/ 	.byte	0x00, 0xf5, 0x21, 0x00


	//----- nvinfo : EIATTR_KPARAM_INFO
	.align		4
.L_94:
        /*0058*/ 	.byte	0x04, 0x17
        /*005a*/ 	.short	(.L_96 - .L_95)
.L_95:
        /*005c*/ 	.word	0x00000000
        /*0060*/ 	.short	0x0000
        /*0062*/ 	.short	0x0000
        /*0064*/ 	.byte	0x00, 0xf5, 0x21, 0x00


	//----- nvinfo : EIATTR_SPARSE_MMA_MASK
	.align		4
.L_96:
        /*0068*/ 	.byte	0x03, 0x50
        /*006a*/ 	.short	0x0000


	//----- nvinfo : EIATTR_MAXREG_COUNT
	.align		4
        /*006c*/ 	.byte	0x03, 0x1b
        /*006e*/ 	.short	0x00ff


	//----- nvinfo : EIATTR_NUM_BARRIERS
	.align		4
        /*0070*/ 	.byte	0x02, 0x4c
        /*0072*/ 	.byte	0x01
	.zero		1


	//----- nvinfo : EIATTR_MERCURY_ISA_VERSION
	.align		4
        /*0074*/ 	.byte	0x03, 0x5f
        /*0076*/ 	.short	0x0101


	//----- nvinfo : EIATTR_VRC_CTA_INIT_COUNT
	.align		4
        /*0078*/ 	.byte	0x02, 0x4a
	.zero		1
	.zero		1


	//----- nvinfo : EIATTR_EXIT_INSTR_OFFSETS
	.align		4
        /*007c*/ 	.byte	0x04, 0x1c
        /*007e*/ 	.short	(.L_98 - .L_97)


	//   ....[0]....
.L_97:
        /*0080*/ 	.word	0x000072c0


	//   ....[1]....
        /*0084*/ 	.word	0x00007410


	//----- nvinfo : EIATTR_CRS_STACK_SIZE
	.align		4
.L_98:
        /*0088*/ 	.byte	0x04, 0x1e
        /*008a*/ 	.short	(.L_100 - .L_99)
.L_99:
        /*008c*/ 	.word	0x00000000


	//----- nvinfo : EIATTR_CBANK_PARAM_SIZE
	.align		4
.L_100:
        /*0090*/ 	.byte	0x03, 0x19
        /*0092*/ 	.short	0x002c


	//----- nvinfo : EIATTR_PARAM_CBANK
	.align		4
        /*0094*/ 	.byte	0x04, 0x0a
        /*0096*/ 	.short	(.L_102 - .L_101)
	.align		4
.L_101:
        /*0098*/ 	.word	index@(.nv.constant0._Z5exactPfS_S_S_S_f)
        /*009c*/ 	.short	0x0380
        /*009e*/ 	.short	0x002c


	//----- nvinfo : EIATTR_SW_WAR
	.align		4
.L_102:
        /*00a0*/ 	.byte	0x04, 0x36
        /*00a2*/ 	.short	(.L_104 - .L_103)
.L_103:
        /*00a4*/ 	.word	0x00000008
.L_104:


//--------------------- .nv.info._Z9testGammaffPf --------------------------
	.section	.nv.info._Z9testGammaffPf,"",@"SHT_CUDA_INFO"
	.sectionflags	@""
	.align	4


	//----- nvinfo : EIATTR_CUDA_API_VERSION
	.align		4
        /*0000*/ 	.byte	0x04, 0x37
        /*0002*/ 	.short	(.L_106 - .L_105)
.L_105:
        /*0004*/ 	.word	0x00000082


	//----- nvinfo : EIATTR_KPARAM_INFO
	.align		4
.L_106:
        /*0008*/ 	.byte	0x04, 0x17
        /*000a*/ 	.short	(.L_108 - .L_107)
.L_107:
        /*000c*/ 	.word	0x00000000
        /*0010*/ 	.short	0x0002
        /*0012*/ 	.short	0x0008
        /*0014*/ 	.byte	0x00, 0xf5, 0x21, 0x00


	//----- nvinfo : EIATTR_KPARAM_INFO
	.align		4
.L_108:
        /*0018*/ 	.byte	0x04, 0x17
        /*001a*/ 	.short	(.L_110 - .L_109)
.L_109:
        /*001c*/ 	.word	0x00000000
        /*0020*/ 	.short	0x0001
        /*0022*/ 	.short	0x0004
        /*0024*/ 	.byte	0x00, 0xf0, 0x11, 0x00


	//----- nvinfo : EIATTR_KPARAM_INFO
	.align		4
.L_110:
        /*0028*/ 	.byte	0x04, 0x17
        /*002a*/ 	.short	(.L_112 - .L_111)
.L_111:
        /*002c*/ 	.word	0x00000000
        /*0030*/ 	.short	0x0000
        /*0032*/ 	.short	0x0000
        /*0034*/ 	.byte	0x00, 0xf0, 0x11, 0x00


	//----- nvinfo : EIATTR_SPARSE_MMA_MASK
	.align		4
.L_112:
        /*0038*/ 	.byte	0x03, 0x50
        /*003a*/ 	.short	0x0000


	//----- nvinfo : EIATTR_MAXREG_COUNT
	.align		4
        /*003c*/ 	.byte	0x03, 0x1b
        /*003e*/ 	.short	0x00ff


	//----- nvinfo : EIATTR_MERCURY_ISA_VERSION
	.align		4
        /*0040*/ 	.byte	0x03, 0x5f
        /*0042*/ 	.short	0x0101


	//----- nvinfo : EIATTR_VRC_CTA_INIT_COUNT
	.align		4
        /*0044*/ 	.byte	0x02, 0x4a
	.zero		1
	.zero		1


	//----- nvinfo : EIATTR_EXIT_INSTR_OFFSETS
	.align		4
        /*0048*/ 	.byte	0x04, 0x1c
        /*004a*/ 	.short	(.L_114 - .L_113)


	//   ....[0]....
.L_113:
        /*004c*/ 	.word	0x00002720


	//   ....[1]....
        /*0050*/ 	.word	0x00002900


	//   ....[2]....
        /*0054*/ 	.word	0x00003750


	//   ....[3]....
        /*0058*/ 	.word	0x00004b80


	//----- nvinfo : EIATTR_CRS_STACK_SIZE
	.align		4
.L_114:
        /*005c*/ 	.byte	0x04, 0x1e
        /*005e*/ 	.short	(.L_116 - .L_115)
.L_115:
        /*0060*/ 	.word	0x00000000


	//----- nvinfo : EIATTR_CBANK_PARAM_SIZE
	.align		4
.L_116:
        /*0064*/ 	.byte	0x03, 0x19
        /*0066*/ 	.short	0x0010


	//----- nvinfo : EIATTR_PARAM_CBANK
	.align		4
        /*0068*/ 	.byte	0x04, 0x0a
        /*006a*/ 	.short	(.L_118 - .L_117)
	.align		4
.L_117:
        /*006c*/ 	.word	index@(.nv.constant0._Z9testGammaffPf)
        /*0070*/ 	.short	0x0380
        /*0072*/ 	.short	0x0010


	//----- nvinfo : EIATTR_SW_WAR
	.align		4
.L_118:
        /*0074*/ 	.byte	0x04, 0x36
        /*0076*/ 	.short	(.L_120 - .L_119)
.L_119:
        /*0078*/ 	.word	0x00000008
.L_120:


//--------------------- .nv.info._Z5eulerPfS_S_S_S_f --------------------------
	.section	.nv.info._Z5eulerPfS_S_S_S_f,"",@"SHT_CUDA_INFO"
	.sectionflags	@""
	.align	4


	//----- nvinfo : EIATTR_CUDA_API_VERSION
	.align		4
        /*0000*/ 	.byte	0x04, 0x37
        /*0002*/ 	.short	(.L_122 - .L_121)
.L_121:
        /*0004*/ 	.word	0x00000082


	//----- nvinfo : EIATTR_KPARAM_INFO
	.align		4
.L_122:
        /*0008*/ 	.byte	0x04, 0x17
        /*000a*/ 	.short	(.L_124 - .L_123)
.L_123:
        /*000c*/ 	.word	0x00000000
        /*0010*/ 	.short	0x0005
        /*0012*/ 	.short	0x0028
        /*0014*/ 	.byte	0x00, 0xf0, 0x11, 0x00


	//----- nvinfo : EIATTR_KPARAM_INFO
	.align		4
.L_124:
        /*0018*/ 	.byte	0x04, 0x17
        /*001a*/ 	.short	(.L_126 - .L_125)
.L_125:
        /*001c*/ 	.word	0x00000000
        /*0020*/ 	.short	0x0004
        /*0022*/ 	.short	0x0020
        /*0024*/ 	.byte	0x00, 0xf5, 0x21, 0x00


	//----- nvinfo : EIATTR_KPARAM_INFO
	.align		4
.L_126:
        /*0028*/ 	.byte	0x04, 0x17
        /*002a*/ 	.short	(.L_128 - .L_127)
.L_127:
        /*002c*/ 	.word	0x00000000
        /*0030*/ 	.short	0x0003
        /*0032*/ 	.short	0x0018
        /*0034*/ 	.byte	0x00, 0xf5, 0x21, 0x00


	//----- nvinfo : EIATTR_KPARAM_INFO
	.align		4
.L_128:
        /*0038*/ 	.byte	0x04, 0x17
        /*003a*/ 	.short	(.L_130 - .L_129)
.L_129:
        /*003c*/ 	.word	0x00000000
        /*0040*/ 	.short	0x0002
        /*0042*/ 	.short	0x0010
        /*0044*/ 	.byte	0x00, 0xf5, 0x21, 0x00


	//----- nvinfo : EIATTR_KPARAM_INFO
	.align		4
.L_130:
        /*0048*/ 	.byte	0x04, 0x17
        /*004a*/ 	.short	(.L_132 - .L_131)
.L_131:
        /*004c*/ 	.word	0x00000000
        /*0050*/ 	.short	0x0001
        /*0052*/ 	.short	0x0008
        /*0054*/ 	.byte	0x00, 0xf5, 0x21, 0x00


	//----- nvinfo : EIATTR_KPARAM_INFO
	.align		4
.L_132:
        /*0058*/ 	.byte	0x04, 0x17
        /*005a*/ 	.short	(.L_134 - .L_133)
.L_133:
        /*005c*/ 	.word	0x00000000
        /*0060*/ 	.short	0x0000
        /*0062*/ 	.short	0x0000
        /*0064*/ 	.byte	0x00, 0xf5, 0x21, 0x00


	//----- nvinfo : EIATTR_SPARSE_MMA_MASK
	.align		4
.L_134:
        /*0068*/ 	.byte	0x03, 0x50
        /*006a*/ 	.short	0x0000


	//----- nvinfo : EIATTR_MAXREG_COUNT
	.align		4
        /*006c*/ 	.byte	0x03, 0x1b
        /*006e*/ 	.short	0x00ff


	//----- nvinfo : EIATTR_NUM_BARRIERS
	.align		4
        /*0070*/ 	.byte	0x02, 0x4c
        /*0072*/ 	.byte	0x01
	.zero		1


	//----- nvinfo : EIATTR_MERCURY_ISA_VERSION
	.align		4
        /*0074*/ 	.byte	0x03, 0x5f
        /*0076*/ 	.short	0x0101


	//----- nvinfo : EIATTR_VRC_CTA_INIT_COUNT
	.align		4
        /*0078*/ 	.byte	0x02, 0x4a
	.zero		1
	.zero		1


	//----- nvinfo : EIATTR_EXIT_INSTR_OFFSETS
	.align		4
        /*007c*/ 	.byte	0x04, 0x1c
        /*007e*/ 	.short	(.L_136 - .L_135)


	//   ....[0]....
.L_135:
        /*0080*/ 	.word	0x00003130


	//   ....[1]....
        /*0084*/ 	.word	0x00003270


	//----- nvinfo : EIATTR_CRS_STACK_SIZE
	.align		4
.L_136:
        /*0088*/ 	.byte	0x04, 0x1e
        /*008a*/ 	.short	(.L_138 - .L_137)
.L_137:
        /*008c*/ 	.word	0x00000000


	//----- nvinfo : EIATTR_CBANK_PARAM_SIZE
	.align		4
.L_138:
        /*0090*/ 	.byte	0x03, 0x19
        /*0092*/ 	.short	0x002c


	//----- nvinfo : EIATTR_PARAM_CBANK
	.align		4
        /*0094*/ 	.byte	0x04, 0x0a
        /*0096*/ 	.short	(.L_140 - .L_139)
	.align		4
.L_139:
        /*0098*/ 	.word	index@(.nv.constant0._Z5eulerPfS_S_S_S_f)
        /*009c*/ 	.short	0x0380
        /*009e*/ 	.short	0x002c


	//----- nvinfo : EIATTR_SW_WAR
	.align		4
.L_140:
        /*00a0*/ 	.byte	0x04, 0x36
        /*00a2*/ 	.short	(.L_142 - .L_141)
.L_141:
        /*00a4*/ 	.word	0x00000008
.L_142:


//--------------------- .nv.callgraph             --------------------------
	.section	.nv.callgraph,"",@"SHT_CUDA_CALLGRAPH"
	.align	4
	.sectionentsize	8
	.align		4
        /*0000*/ 	.word	0x00000000
	.align		4
        /*0004*/ 	.word	0xffffffff
	.align		4
        /*0008*/ 	.word	0x00000000
	.align		4
        /*000c*/ 	.word	0xfffffffe
	.align		4
        /*0010*/ 	.word	0x00000000
	.align		4
        /*0014*/ 	.word	0xfffffffd
	.align		4
        /*0018*/ 	.word	0x00000000
	.align		4
        /*001c*/ 	.word	0xfffffffc


//--------------------- .nv.constant4             --------------------------
	.section	.nv.constant4,"a",@progbits
	.align	8
	.align		8
.nv.constant4:
        /*0000*/ 	.dword	precalc_xorwow_matrix
	.align		8
        /*0008*/ 	.dword	precalc_xorwow_offset_matrix
	.align		8
        /*0010*/ 	.dword	mrg32k3aM1
	.align		8
        /*0018*/ 	.dword	mrg32k3aM2
	.align		8
        /*0020*/ 	.dword	mrg32k3aM1SubSeq
	.align		8
        /*0028*/ 	.dword	mrg32k3aM2SubSeq
	.align		8
        /*0030*/ 	.dword	mrg32k3aM1Seq
	.align		8
        /*0038*/ 	.dword	mrg32k3aM2Seq


//--------------------- .nv.constant3             --------------------------
	.section	.nv.constant3,"a",@progbits
	.align	8
.nv.constant3:
	.type		__cr_lgamma_table,@object
	.size		__cr_lgamma_table,(.L_8 - __cr_lgamma_table)
__cr_lgamma_table:
        /*0000*/ 	.byte	0x00, 0x00, 0x00, 0x00, 0x00, 0x00, 0x00, 0x00, 0x00, 0x00, 0x00, 0x00, 0x00, 0x00, 0x00, 0x00
        /*0010*/ 	.byte	0xef, 0x39, 0xfa, 0xfe, 0x42, 0x2e, 0xe6, 0x3f, 0x02, 0x20, 0x2a, 0xfa, 0x0b, 0xab, 0xfc, 0x3f
        /*0020*/ 	.byte	0xf9, 0x2c, 0x92, 0x7c, 0xa7, 0x6c, 0x09, 0x40, 0xc9, 0x79, 0x44, 0x3c, 0x64, 0x26, 0x13, 0x40
        /*0030*/ 	.byte	0xca, 0x01, 0xcf, 0x3a, 0x27, 0x51, 0x1a, 0x40, 0x30, 0xcc, 0x2d, 0xf3, 0xe1, 0x0c, 0x21, 0x40
        /*0040*/ 	.byte	0x0d, 0xb7, 0xfc, 0x82, 0x8e, 0x35, 0x25, 0x40
.L_8:


//--------------------- .text._Z6almostPfS_S_S_S_f --------------------------
	.section	.text._Z6almostPfS_S_S_S_f,"ax",@progbits
	.align	128
        .global         _Z6almostPfS_S_S_S_f
        .type           _Z6almostPfS_S_S_S_f,@function
        .size           _Z6almostPfS_S_S_S_f,(.L_x_316 - _Z6almostPfS_S_S_S_f)
        .other          _Z6almostPfS_S_S_S_f,@"STO_CUDA_ENTRY STV_DEFAULT"
_Z6almostPfS_S_S_S_f:
.text._Z6almostPfS_S_S_S_f:
[----:B------:R-:W-:Y:S01]  /*0000*/  LDC R1, c[0x0][0x37c] ;  /* 0x0000df00ff017b82 */ /* 0x000fe20000000800 */
[----:B------:R-:W0:Y:S07]  /*0010*/  S2R R15, SR_CTAID.X ;  /* 0x00000000000f7919 */ /* 0x000e2e0000002500 */
[----:B------:R-:W0:Y:S01]  /*0020*/  LDC.64 R6, c[0x0][0x3a0] ;  /* 0x0000e800ff067b82 */ /* 0x000e220000000a00 */
[----:B------:R-:W1:Y:S07]  /*0030*/  LDCU.64 UR6, c[0x0][0x358] ;  /* 0x00006b00ff0677ac */ /* 0x000e6e0008000a00 */
[----:B------:R-:W2:Y:S08]  /*0040*/  LDC.64 R10, c[0x0][0x388] ;  /* 0x0000e200ff0a7b82 */ /* 0x000eb00000000a00 */
[----:B------:R-:W3:Y:S08]  /*0050*/  LDC.64 R4, c[0x0][0x390] ;  /* 0x0000e400ff047b82 */ /* 0x000ef00000000a00 */
[----:B------:R-:W4:Y:S01]  /*0060*/  LDC.64 R8, c[0x0][0x398] ;  /* 0x0000e600ff087b82 */ /* 0x000f220000000a00 */
[----:B0-----:R-:W-:-:S05]  /*0070*/  IMAD.WIDE.U32 R6, R15, 0x4, R6 ;  /* 0x000000040f067825 */ /* 0x001fca00078e0006 */
[----:B-1----:R-:W4:Y:S01]  /*0080*/  LDG.E R17, desc[UR6][R6.64] ;  /* 0x0000000606117981 */ /* 0x002f22000c1e1900 */
[----:B--2---:R-:W-:-:S05]  /*0090*/  IMAD.WIDE.U32 R10, R15, 0x4, R10 ;  /* 0x000000040f0a7825 */ /* 0x004fca00078e000a */
[----:B------:R0:W2:Y:S01]  /*00a0*/  LDG.E R0, desc[UR6][R10.64] ;  /* 0x000000060a007981 */ /* 0x0000a2000c1e1900 */
[----:B---3--:R-:W-:-:S04]  /*00b0*/  IMAD.WIDE.U32 R4, R15, 0x4, R4 ;  /* 0x000000040f047825 */ /* 0x008fc800078e0004 */
[C---:B----4-:R-:W-:Y:S01]  /*00c0*/  IMAD.WIDE.U32 R8, R15.reuse, 0x4, R8 ;  /* 0x000000040f087825 */ /* 0x050fe200078e0008 */
[----:B------:R1:W5:Y:S04]  /*00d0*/  LDG.E R19, desc[UR6][R4.64] ;  /* 0x0000000604137981 */ /* 0x000368000c1e1900 */
[----:B------:R1:W5:Y:S01]  /*00e0*/  LDG.E R13, desc[UR6][R8.64] ;  /* 0x00000006080d7981 */ /* 0x000362000c1e1900 */
[----:B------:R-:W0:Y:S01]  /*00f0*/  LDCU UR8, c[0x0][0x360] ;  /* 0x00006c00ff0877ac */ /* 0x000e220008000800 */
[----:B------:R-:W0:Y:S02]  /*0100*/  S2R R2, SR_TID.X ;  /* 0x0000000000027919 */ /* 0x000e240000002100 */
[----:B0-----:R-:W-:Y:S01]  /*0110*/  IMAD R11, R15, UR8, R2 ;  /* 0x000000080f0b7c24 */ /* 0x001fe2000f8e0202 */
[----:B------:R-:W0:Y:S08]  /*0120*/  MUFU.RCP R12, R17 ;  /* 0x00000011000c7308 */ /* 0x000e300000001000 */
[----:B--2---:R-:W2:Y:S01]  /*0130*/  FCHK P0, R0, R17 ;  /* 0x0000001100007302 */ /* 0x004ea20000000000 */
[----:B0-----:R-:W-:-:S04]  /*0140*/  FFMA R3, -R17, R12, 1 ;  /* 0x3f80000011037423 */ /* 0x001fc8000000010c */
[----:B------:R-:W-:-:S04]  /*0150*/  FFMA R3, R12, R3, R12 ;  /* 0x000000030c037223 */ /* 0x000fc8000000000c */
[----:B------:R-:W-:-:S04]  /*0160*/  FFMA R6, R0, R3, RZ ;  /* 0x0000000300067223 */ /* 0x000fc800000000ff */
[----:B------:R-:W-:-:S04]  /*0170*/  FFMA R7, -R17, R6, R0 ;  /* 0x0000000611077223 */ /* 0x000fc80000000100 */
[----:B------:R-:W-:Y:S01]  /*0180*/  FFMA R3, R3, R7, R6 ;  /* 0x0000000703037223 */ /* 0x000fe20000000006 */
[----:B-12---:R-:W-:Y:S06]  /*0190*/  @!P0 BRA `(.L_x_0) ;  /* 0x0000000000148947 */ /* 0x006fec0003800000 */
[----:B------:R-:W-:Y:S01]  /*01a0*/  IMAD.MOV.U32 R22, RZ, RZ, R0 ;  /* 0x000000ffff167224 */ /* 0x000fe200078e0000 */
[----:B------:R-:W-:Y:S01]  /*01b0*/  MOV R24, 0x1e0 ;  /* 0x000001e000187802 */ /* 0x000fe20000000f00 */
[----:B------:R-:W-:-:S07]  /*01c0*/  IMAD.MOV.U32 R23, RZ, RZ, R17 ;  /* 0x000000ffff177224 */ /* 0x000fce00078e0011 */
[----:B-----5:R-:W-:Y:S05]  /*01d0*/  CALL.REL.NOINC `($__internal_4_$__cuda_sm3x_div_rn_noftz_f32_slowpath) ;  /* 0x0000008000907944 */ /* 0x020fea0003c00000 */
[----:B------:R-:W-:-:S07]  /*01e0*/  IMAD.MOV.U32 R3, RZ, RZ, R38 ;  /* 0x000000ffff037224 */ /* 0x000fce00078e0026 */
.L_x_0:
[----:B------:R-:W-:Y:S01]  /*01f0*/  ISETP.NE.AND P0, PT, R11, RZ, PT ;  /* 0x000000ff0b00720c */ /* 0x000fe20003f05270 */
[----:B------:R-:W-:Y:S01]  /*0200*/  BSSY.RECONVERGENT B0, `(.L_x_1) ;  /* 0x00002a3000007945 */ /* 0x000fe20003800200 */
[----:B------:R-:W-:Y:S02]  /*0210*/  HFMA2 R33, -RZ, RZ, -36000, 0.000789642333984375 ;  /* 0xf8651278ff217431 */ /* 0x000fe400000001ff */
[----:B------:R-:W-:Y:S02]  /*0220*/  IMAD.MOV.U32 R48, RZ, RZ, -0x975f8c ;  /* 0xff68a074ff307424 */ /* 0x000fe400078e00ff */
[----:B------:R-:W-:Y:S02]  /*0230*/  IMAD.MOV.U32 R4, RZ, RZ, -0x75bd8fc ;  /* 0xf8a42704ff047424 */ /* 0x000fe400078e00ff */
[----:B------:R-:W-:Y:S02]  /*0240*/  IMAD.MOV.U32 R32, RZ, RZ, -0x12697946 ;  /* 0xed9686baff207424 */ /* 0x000fe400078e00ff */
[----:B------:R-:W-:-:S03]  /*0250*/  IMAD.MOV.U32 R5, RZ, RZ, -0x23270784 ;  /* 0xdcd8f87cff057424 */ /* 0x000fc600078e00ff */
[----:B------:R-:W-:Y:S05]  /*0260*/  @!P0 BRA `(.L_x_2) ;  /* 0x0000002800708947 */ /* 0x000fea0003800000 */
[----:B------:R-:W-:Y:S01]  /*0270*/  SHF.R.S32.HI R10, RZ, 0x1f, R11 ;  /* 0x0000001fff0a7819 */ /* 0x000fe2000001140b */
[----:B------:R-:W-:Y:S01]  /*0280*/  IMAD.MOV.U32 R12, RZ, RZ, -0x975f8c ;  /* 0xff68a074ff0c7424 */ /* 0x000fe200078e00ff */
[----:B------:R-:W-:Y:S01]  /*0290*/  MOV R20, RZ ;  /* 0x000000ff00147202 */ /* 0x000fe20000000f00 */
[----:B------:R-:W-:Y:S02]  /*02a0*/  IMAD.MOV.U32 R14, RZ, RZ, -0x12697946 ;  /* 0xed9686baff0e7424 */ /* 0x000fe400078e00ff */
[----:B------:R-:W-:Y:S02]  /*02b0*/  IMAD.MOV.U32 R15, RZ, RZ, -0x75bd8fc ;  /* 0xf8a42704ff0f7424 */ /* 0x000fe400078e00ff */
[----:B------:R-:W-:Y:S02]  /*02c0*/  IMAD.MOV.U32 R16, RZ, RZ, -0x23270784 ;  /* 0xdcd8f87cff107424 */ /* 0x000fe400078e00ff */
[----:B------:R-:W-:Y:S02]  /*02d0*/  IMAD.MOV.U32 R18, RZ, RZ, -0x79aed88 ;  /* 0xf8651278ff127424 */ /* 0x000fe400078e00ff */
[----:B------:R-:W-:-:S02]  /*02e0*/  IMAD.MOV.U32 R48, RZ, RZ, -0x975f8c ;  /* 0xff68a074ff307424 */ /* 0x000fc400078e00ff */
[----:B------:R-:W-:Y:S02]  /*02f0*/  IMAD.MOV.U32 R32, RZ, RZ, -0x12697946 ;  /* 0xed9686baff207424 */ /* 0x000fe400078e00ff */
[----:B------:R-:W-:Y:S02]  /*0300*/  IMAD.MOV.U32 R4, RZ, RZ, -0x75bd8fc ;  /* 0xf8a42704ff047424 */ /* 0x000fe400078e00ff */
[----:B------:R-:W-:Y:S02]  /*0310*/  IMAD.MOV.U32 R5, RZ, RZ, -0x23270784 ;  /* 0xdcd8f87cff057424 */ /* 0x000fe400078e00ff */
[----:B------:R-:W-:-:S07]  /*0320*/  IMAD.MOV.U32 R33, RZ, RZ, -0x79aed88 ;  /* 0xf8651278ff217424 */ /* 0x000fce00078e00ff */
.L_x_11:
[----:B------:R-:W-:Y:S01]  /*0330*/  LOP3.LUT R36, R11, 0x3, RZ, 0xc0, !PT ;  /* 0x000000030b247812 */ /* 0x000fe200078ec0ff */
[----:B------:R-:W-:Y:S03]  /*0340*/  BSSY.RECONVERGENT B1, `(.L_x_3) ;  /* 0x0000288000017945 */ /* 0x000fe60003800200 */
[----:B------:R-:W-:-:S04]  /*0350*/  ISETP.NE.U32.AND P0, PT, R36, RZ, PT ;  /* 0x000000ff2400720c */ /* 0x000fc80003f05070 */
[----:B------:R-:W-:-:S13]  /*0360*/  ISETP.NE.AND.EX P0, PT, RZ, RZ, PT, P0 ;  /* 0x000000ffff00720c */ /* 0x000fda0003f05300 */
[----:B------:R-:W-:Y:S05]  /*0370*/  @!P0 BRA `(.L_x_4) ;  /* 0x0000002800108947 */ /* 0x000fea0003800000 */
[----:B------:R-:W0:Y:S01]  /*0380*/  LDC.64 R6, c[0x4][RZ] ;  /* 0x01000000ff067b82 */ /* 0x000e220000000a00 */
[----:B------:R-:W-:Y:S02]  /*0390*/  CS2R R32, SRZ ;  /* 0x0000000000207805 */ /* 0x000fe4000001ff00 */
[----:B------:R-:W-:Y:S01]  /*03a0*/  CS2R R4, SRZ ;  /* 0x0000000000047805 */ /* 0x000fe2000001ff00 */
[----:B------:R-:W-:Y:S01]  /*03b0*/  IMAD.MOV.U32 R48, RZ, RZ, RZ ;  /* 0x000000ffff307224 */ /* 0x000fe200078e00ff */
[----:B------:R-:W-:Y:S01]  /*03c0*/  MOV R38, RZ ;  /* 0x000000ff00267202 */ /* 0x000fe20000000f00 */
[----:B0-----:R-:W-:-:S07]  /*03d0*/  IMAD.WIDE.U32 R6, R20, 0xc80, R6 ;  /* 0x00000c8014067825 */ /* 0x001fce00078e0006 */
.L_x_6:
[C---:B------:R-:W-:Y:S01]  /*03e0*/  IMAD.SHL.U32 R8, R38.reuse, 0x4, RZ ;  /* 0x0000000426087824 */ /* 0x040fe200078e00ff */
[----:B------:R-:W-:Y:S01]  /*03f0*/  UMOV UR4, URZ ;  /* 0x000000ff00047c82 */ /* 0x000fe20008000000 */
[----:B------:R-:W-:-:S03]  /*0400*/  IMAD.SHL.U32 R41, R38, 0x20, RZ ;  /* 0x0000002026297824 */ /* 0x000fc600078e00ff */
[C---:B------:R-:W-:Y:S02]  /*0410*/  ISETP.EQ.AND P0, PT, R8.reuse, -0x4, PT ;  /* 0xfffffffc0800780c */ /* 0x040fe40003f02270 */
[C---:B------:R-:W-:Y:S02]  /*0420*/  ISETP.EQ.AND P1, PT, R8.reuse, RZ, PT ;  /* 0x000000ff0800720c */ /* 0x040fe40003f22270 */
[C---:B------:R-:W-:Y:S02]  /*0430*/  ISETP.EQ.AND P2, PT, R8.reuse, 0x4, PT ;  /* 0x000000040800780c */ /* 0x040fe40003f42270 */
[----:B------:R-:W-:-:S07]  /*0440*/  ISETP.EQ.AND P3, PT, R8, 0x8, PT ;  /* 0x000000080800780c */ /* 0x000fce0003f62270 */
[----:B------:R-:W-:Y:S01]  /*0450*/  @P0 IMAD.MOV.U32 R40, RZ, RZ, -0x2dfc5089 ;  /* 0xd203af77ff280424 */ /* 0x000fe200078e00ff */
[C---:B------:R-:W-:Y:S01]  /*0460*/  ISETP.EQ.AND P0, PT, R8.reuse, 0xc, PT ;  /* 0x0000000c0800780c */ /* 0x040fe20003f02270 */
[----:B------:R-:W-:Y:S01]  /*0470*/  @P1 IMAD.MOV.U32 R40, RZ, RZ, R12 ;  /* 0x000000ffff281224 */ /* 0x000fe200078e000c */
[C---:B------:R-:W-:Y:S01]  /*0480*/  ISETP.EQ.AND P1, PT, R8.reuse, 0x10, PT ;  /* 0x000000100800780c */ /* 0x040fe20003f22270 */
[----:B------:R-:W-:Y:S01]  /*0490*/  @P2 IMAD.MOV.U32 R40, RZ, RZ, R14 ;  /* 0x000000ffff282224 */ /* 0x000fe200078e000e */
[C---:B------:R-:W-:Y:S01]  /*04a0*/  ISETP.EQ.AND P2, PT, R8.reuse, 0x14, PT ;  /* 0x000000140800780c */ /* 0x040fe20003f42270 */
[----:B------:R-:W-:Y:S01]  /*04b0*/  @P3 IMAD.MOV.U32 R40, RZ, RZ, R15 ;  /* 0x000000ffff283224 */ /* 0x000fe200078e000f */
[----:B------:R-:W-:-:S07]  /*04c0*/  ISETP.EQ.AND P3, PT, R8, 0x18, PT ;  /* 0x000000180800780c */ /* 0x000fce0003f62270 */
[----:B------:R-:W-:Y:S01]  /*04d0*/  @P0 IMAD.MOV.U32 R40, RZ, RZ, R16 ;  /* 0x000000ffff280224 */ /* 0x000fe200078e0010 */
[C---:B------:R-:W-:Y:S02]  /*04e0*/  ISETP.EQ.AND P0, PT, R8.reuse, 0x1c, PT ;  /* 0x0000001c0800780c */ /* 0x040fe40003f02270 */
[----:B------:R-:W-:Y:S01]  /*04f0*/  @P1 MOV R40, R18 ;  /* 0x0000001200281202 */ /* 0x000fe20000000f00 */
[--C-:B------:R-:W-:Y:S01]  /*0500*/  @P2 IMAD.MOV.U32 R40, RZ, RZ, R0.reuse ;  /* 0x000000ffff282224 */ /* 0x100fe200078e0000 */
[C---:B------:R-:W-:Y:S01]  /*0510*/  ISETP.EQ.AND P1, PT, R8.reuse, 0x20, PT ;  /* 0x000000200800780c */ /* 0x040fe20003f22270 */
[----:B------:R-:W-:Y:S01]  /*0520*/  @P3 IMAD.MOV.U32 R40, RZ, RZ, R0 ;  /* 0x000000ffff283224 */ /* 0x000fe200078e0000 */
[C---:B------:R-:W-:Y:S02]  /*0530*/  ISETP.EQ.AND P2, PT, R8.reuse, 0x24, PT ;  /* 0x000000240800780c */ /* 0x040fe40003f42270 */
[----:B------:R-:W-:-:S05]  /*0540*/  ISETP.EQ.AND P3, PT, R8, 0x28, PT ;  /* 0x000000280800780c */ /* 0x000fca0003f62270 */
[----:B------:R-:W-:-:S04]  /*0550*/  @P0 IMAD.MOV.U32 R40, RZ, RZ, R0 ;  /* 0x000000ffff280224 */ /* 0x000fc800078e0000 */
[--C-:B------:R-:W-:Y:S02]  /*0560*/  @P1 IMAD.MOV.U32 R40, RZ, RZ, R0.reuse ;  /* 0x000000ffff281224 */ /* 0x100fe400078e0000 */
[----:B------:R-:W-:Y:S02]  /*0570*/  @P2 IMAD.MOV.U32 R40, RZ, RZ, R0 ;  /* 0x000000ffff282224 */ /* 0x000fe400078e0000 */
[----:B------:R-:W-:-:S07]  /*0580*/  @P3 MOV R40, R0 ;  /* 0x0000000000283202 */ /* 0x000fce0000000f00 */
.L_x_5:
[----:B------:R-:W-:Y:S01]  /*0590*/  SHF.R.U32.HI R42, RZ, UR4, R40 ;  /* 0x00000004ff2a7c19 */ /* 0x000fe20008011628 */
[----:B------:R-:W-:-:S03]  /*05a0*/  VIADD R8, R41, UR4 ;  /* 0x0000000429087c36 */ /* 0x000fc60008000000 */
[----:B------:R-:W-:-:S04]  /*05b0*/  LOP3.LUT R9, R42, 0x1, RZ, 0xc0, !PT ;  /* 0x000000012a097812 */ /* 0x000fc800078ec0ff */
[----:B------:R-:W-:Y:S01]  /*05c0*/  ISETP.NE.U32.AND P0, PT, R9, 0x1, PT ;  /* 0x000000010900780c */ /* 0x000fe20003f05070 */
[----:B------:R-:W-:-:S03]  /*05d0*/  IMAD R9, R8, 0x5, RZ ;  /* 0x0000000508097824 */ /* 0x000fc600078e02ff */
[----:B------:R-:W-:Y:S01]  /*05e0*/  R2P PR, R42, 0x7e ;  /* 0x0000007e2a007804 */ /* 0x000fe20000000000 */
[----:B------:R-:W-:-:S08]  /*05f0*/  IMAD.WIDE.U32 R8, R9, 0x4, R6 ;  /* 0x0000000409087825 */ /* 0x000fd000078e0006 */
[----:B------:R-:W2:Y:S04]  /*0600*/  @!P0 LDG.E R22, desc[UR6][R8.64+0xc] ;  /* 0x00000c0608168981 */ /* 0x000ea8000c1e1900 */
[----:B------:R-:W3:Y:S04]  /*0610*/  @!P0 LDG.E R24, desc[UR6][R8.64+0x10] ;  /* 0x0000100608188981 */ /* 0x000ee8000c1e1900 */
[----:B------:R-:W4:Y:S04]  /*0620*/  @!P0 LDG.E R21, desc[UR6][R8.64] ;  /* 0x0000000608158981 */ /* 0x000f28000c1e1900 */
[----:B------:R-:W4:Y:S04]  /*0630*/  @!P0 LDG.E R23, desc[UR6][R8.64+0x4] ;  /* 0x0000040608178981 */ /* 0x000f28000c1e1900 */
[----:B------:R-:W4:Y:S04]  /*0640*/  @!P0 LDG.E R25, desc[UR6][R8.64+0x8] ;  /* 0x0000080608198981 */ /* 0x000f28000c1e1900 */
[----:B------:R-:W4:Y:S04]  /*0650*/  @P1 LDG.E R28, desc[UR6][R8.64+0x24] ;  /* 0x00002406081c1981 */ /* 0x000f28000c1e1900 */
        /* <DEDUP_REMOVED lines=14> */
[----:B------:R-:W4:Y:S01]  /*0740*/  @P6 LDG.E R47, desc[UR6][R8.64+0x80] ;  /* 0x00008006082f6981 */ /* 0x000f22000c1e1900 */
[----:B--2---:R-:W-:-:S03]  /*0750*/  @!P0 LOP3.LUT R5, R5, R22, RZ, 0x3c, !PT ;  /* 0x0000001605058212 */ /* 0x004fc600078e3cff */
[----:B------:R-:W2:Y:S01]  /*0760*/  @P2 LDG.E R22, desc[UR6][R8.64+0x34] ;  /* 0x0000340608162981 */ /* 0x000ea2000c1e1900 */
[----:B---3--:R-:W-:-:S03]  /*0770*/  @!P0 LOP3.LUT R33, R33, R24, RZ, 0x3c, !PT ;  /* 0x0000001821218212 */ /* 0x008fc600078e3cff */
[----:B------:R-:W3:Y:S01]  /*0780*/  @P3 LDG.E R24, desc[UR6][R8.64+0x48] ;  /* 0x0000480608183981 */ /* 0x000ee2000c1e1900 */
[----:B----4-:R-:W-:-:S03]  /*0790*/  @!P0 LOP3.LUT R48, R48, R21, RZ, 0x3c, !PT ;  /* 0x0000001530308212 */ /* 0x010fc600078e3cff */
[----:B------:R-:W4:Y:S01]  /*07a0*/  @P3 LDG.E R21, desc[UR6][R8.64+0x3c] ;  /* 0x00003c0608153981 */ /* 0x000f22000c1e1900 */
[----:B------:R-:W-:-:S03]  /*07b0*/  @!P0 LOP3.LUT R32, R32, R23, RZ, 0x3c, !PT ;  /* 0x0000001720208212 */ /* 0x000fc600078e3cff */
[----:B------:R-:W4:Y:S01]  /*07c0*/  @P3 LDG.E R23, desc[UR6][R8.64+0x40] ;  /* 0x0000400608173981 */ /* 0x000f22000c1e1900 */
[----:B------:R-:W-:-:S03]  /*07d0*/  @!P0 LOP3.LUT R4, R4, R25, RZ, 0x3c, !PT ;  /* 0x0000001904048212 */ /* 0x000fc600078e3cff */
[----:B------:R-:W4:Y:S01]  /*07e0*/  @P3 LDG.E R25, desc[UR6][R8.64+0x44] ;  /* 0x0000440608193981 */ /* 0x000f22000c1e1900 */
[----:B------:R-:W-:Y:S02]  /*07f0*/  LOP3.LUT P0, RZ, R42, 0x80, RZ, 0xc0, !PT ;  /* 0x000000802aff7812 */ /* 0x000fe4000780c0ff */
[----:B------:R-:W-:Y:S02]  /*0800*/  @P1 LOP3.LUT R33, R33, R28, RZ, 0x3c, !PT ;  /* 0x0000001c21211212 */ /* 0x000fe400078e3cff */
[----:B------:R-:W4:Y:S01]  /*0810*/  @P5 LDG.E R28, desc[UR6][R8.64+0x70] ;  /* 0x00007006081c5981 */ /* 0x000f22000c1e1900 */
[----:B------:R-:W-:-:S03]  /*0820*/  @P1 LOP3.LUT R48, R48, R27, RZ, 0x3c, !PT ;  /* 0x0000001b30301212 */ /* 0x000fc600078e3cff */
        /* <DEDUP_REMOVED lines=18> */
[----:B------:R-:W4:Y:S04]  /*0950*/  @P0 LDG.E R51, desc[UR6][R8.64+0x90] ;  /* 0x0000900608330981 */ /* 0x000f28000c1e1900 */
[----:B------:R-:W4:Y:S04]  /*0960*/  @P0 LDG.E R53, desc[UR6][R8.64+0x94] ;  /* 0x0000940608350981 */ /* 0x000f28000c1e1900 */
[----:B------:R-:W4:Y:S04]  /*0970*/  @P0 LDG.E R34, desc[UR6][R8.64+0x98] ;  /* 0x0000980608220981 */ /* 0x000f28000c1e1900 */
[----:B------:R-:W4:Y:S01]  /*0980*/  @P0 LDG.E R44, desc[UR6][R8.64+0x9c] ;  /* 0x00009c06082c0981 */ /* 0x000f22000c1e1900 */
[----:B------:R-:W-:-:S04]  /*0990*/  @P5 LOP3.LUT R33, R33, R46, RZ, 0x3c, !PT ;  /* 0x0000002e21215212 */ /* 0x000fc800078e3cff */
[----:B------:R-:W-:Y:S02]  /*09a0*/  @P6 LOP3.LUT R33, R33, R50, RZ, 0x3c, !PT ;  /* 0x0000003221216212 */ /* 0x000fe400078e3cff */
[----:B--2---:R-:W-:-:S04]  /*09b0*/  @P2 LOP3.LUT R5, R5, R22, RZ, 0x3c, !PT ;  /* 0x0000001605052212 */ /* 0x004fc800078e3cff */
[----:B---3--:R-:W-:Y:S02]  /*09c0*/  @P3 LOP3.LUT R5, R5, R24, RZ, 0x3c, !PT ;  /* 0x0000001805053212 */ /* 0x008fe400078e3cff */
[----:B----4-:R-:W-:Y:S02]  /*09d0*/  @P3 LOP3.LUT R48, R48, R21, RZ, 0x3c, !PT ;  /* 0x0000001530303212 */ /* 0x010fe400078e3cff */
[----:B------:R-:W-:Y:S02]  /*09e0*/  @P3 LOP3.LUT R32, R32, R23, RZ, 0x3c, !PT ;  /* 0x0000001720203212 */ /* 0x000fe400078e3cff */
[----:B------:R-:W-:Y:S02]  /*09f0*/  @P3 LOP3.LUT R4, R4, R25, RZ, 0x3c, !PT ;  /* 0x0000001904043212 */ /* 0x000fe400078e3cff */
[----:B------:R-:W-:Y:S02]  /*0a00*/  @P4 LOP3.LUT R48, R48, R27, RZ, 0x3c, !PT ;  /* 0x0000001b30304212 */ /* 0x000fe400078e3cff */
[----:B------:R-:W-:-:S02]  /*0a10*/  @P4 LOP3.LUT R32, R32, R29, RZ, 0x3c, !PT ;  /* 0x0000001d20204212 */ /* 0x000fc400078e3cff */
[----:B------:R-:W-:Y:S02]  /*0a20*/  @P4 LOP3.LUT R4, R4, R31, RZ, 0x3c, !PT ;  /* 0x0000001f04044212 */ /* 0x000fe400078e3cff */
[----:B------:R-:W-:-:S04]  /*0a30*/  @P4 LOP3.LUT R5, R5, R26, RZ, 0x3c, !PT ;  /* 0x0000001a05054212 */ /* 0x000fc800078e3cff */
[----:B------:R-:W-:Y:S02]  /*0a40*/  @P5 LOP3.LUT R5, R5, R28, RZ, 0x3c, !PT ;  /* 0x0000001c05055212 */ /* 0x000fe400078e3cff */
[----:B------:R-:W-:Y:S02]  /*0a50*/  @P5 LOP3.LUT R48, R48, R35, RZ, 0x3c, !PT ;  /* 0x0000002330305212 */ /* 0x000fe400078e3cff */
[----:B------:R-:W-:Y:S02]  /*0a60*/  @P5 LOP3.LUT R32, R32, R37, RZ, 0x3c, !PT ;  /* 0x0000002520205212 */ /* 0x000fe400078e3cff */
[----:B------:R-:W-:Y:S02]  /*0a70*/  @P5 LOP3.LUT R4, R4, R39, RZ, 0x3c, !PT ;  /* 0x0000002704045212 */ /* 0x000fe400078e3cff */
[----:B------:R-:W-:Y:S02]  /*0a80*/  @P6 LOP3.LUT R48, R48, R43, RZ, 0x3c, !PT ;  /* 0x0000002b30306212 */ /* 0x000fe400078e3cff */
[----:B------:R-:W-:-:S02]  /*0a90*/  @P6 LOP3.LUT R32, R32, R45, RZ, 0x3c, !PT ;  /* 0x0000002d20206212 */ /* 0x000fc400078e3cff */
[----:B------:R-:W-:Y:S02]  /*0aa0*/  @P6 LOP3.LUT R4, R4, R47, RZ, 0x3c, !PT ;  /* 0x0000002f04046212 */ /* 0x000fe400078e3cff */
[----:B------:R-:W-:Y:S02]  /*0ab0*/  @P6 LOP3.LUT R5, R5, R30, RZ, 0x3c, !PT ;  /* 0x0000001e05056212 */ /* 0x000fe400078e3cff */
[----:B------:R-:W-:Y:S02]  /*0ac0*/  @P0 LOP3.LUT R48, R48, R49, RZ, 0x3c, !PT ;  /* 0x0000003130300212 */ /* 0x000fe400078e3cff */
[----:B------:R-:W-:Y:S02]  /*0ad0*/  @P0 LOP3.LUT R32, R32, R51, RZ, 0x3c, !PT ;  /* 0x0000003320200212 */ /* 0x000fe400078e3cff */
[----:B------:R-:W-:Y:S02]  /*0ae0*/  @P0 LOP3.LUT R4, R4, R53, RZ, 0x3c, !PT ;  /* 0x0000003504040212 */ /* 0x000fe400078e3cff */
[----:B------:R-:W-:-:S02]  /*0af0*/  @P0 LOP3.LUT R5, R5, R34, RZ, 0x3c, !PT ;  /* 0x0000002205050212 */ /* 0x000fc400078e3cff */
[----:B------:R-:W-:Y:S02]  /*0b00*/  @P0 LOP3.LUT R33, R33, R44, RZ, 0x3c, !PT ;  /* 0x0000002c21210212 */ /* 0x000fe400078e3cff */
[----:B------:R-:W-:-:S13]  /*0b10*/  R2P PR, R42.B1, 0x7f ;  /* 0x0000007f2a007804 */ /* 0x000fda0000001000 */
[----:B------:R-:W2:Y:S04]  /*0b20*/  @P0 LDG.E R23, desc[UR6][R8.64+0xa0] ;  /* 0x0000a00608170981 */ /* 0x000ea8000c1e1900 */
[----:B------:R-:W3:Y:S04]  /*0b30*/  @P0 LDG.E R25, desc[UR6][R8.64+0xa4] ;  /* 0x0000a40608190981 */ /* 0x000ee8000c1e1900 */
        /* <DEDUP_REMOVED lines=17> */
[----:B--2---:R-:W-:-:S03]  /*0c50*/  @P0 LOP3.LUT R48, R48, R23, RZ, 0x3c, !PT ;  /* 0x0000001730300212 */ /* 0x004fc600078e3cff */
[----:B------:R-:W2:Y:S01]  /*0c60*/  @P3 LDG.E R23, desc[UR6][R8.64+0xe0] ;  /* 0x0000e00608173981 */ /* 0x000ea2000c1e1900 */
[----:B---3--:R-:W-:-:S03]  /*0c70*/  @P0 LOP3.LUT R32, R32, R25, RZ, 0x3c, !PT ;  /* 0x0000001920200212 */ /* 0x008fc600078e3cff */
[----:B------:R-:W3:Y:S01]  /*0c80*/  @P3 LDG.E R25, desc[UR6][R8.64+0xe4] ;  /* 0x0000e40608193981 */ /* 0x000ee2000c1e1900 */
[----:B----4-:R-:W-:-:S03]  /*0c90*/  @P0 LOP3.LUT R5, R5, R22, RZ, 0x3c, !PT ;  /* 0x0000001605050212 */ /* 0x010fc600078e3cff */
[----:B------:R-:W4:Y:S01]  /*0ca0*/  @P3 LDG.E R22, desc[UR6][R8.64+0xe8] ;  /* 0x0000e80608163981 */ /* 0x000f22000c1e1900 */
[----:B------:R-:W-:-:S03]  /*0cb0*/  @P0 LOP3.LUT R33, R33, R24, RZ, 0x3c, !PT ;  /* 0x0000001821210212 */ /* 0x000fc600078e3cff */
[----:B------:R-:W4:Y:S01]  /*0cc0*/  @P3 LDG.E R24, desc[UR6][R8.64+0xec] ;  /* 0x0000ec0608183981 */ /* 0x000f22000c1e1900 */
[----:B------:R-:W-:Y:S02]  /*0cd0*/  @P0 LOP3.LUT R4, R4, R27, RZ, 0x3c, !PT ;  /* 0x0000001b04040212 */ /* 0x000fe400078e3cff */
[----:B------:R-:W-:Y:S01]  /*0ce0*/  LOP3.LUT P0, RZ, R42, 0x8000, RZ, 0xc0, !PT ;  /* 0x000080002aff7812 */ /* 0x000fe2000780c0ff */
        /* <DEDUP_REMOVED lines=25> */
[----:B------:R-:W4:Y:S04]  /*0e80*/  @P0 LDG.E R51, desc[UR6][R8.64+0x134] ;  /* 0x0001340608330981 */ /* 0x000f28000c1e1900 */
[----:B------:R-:W4:Y:S04]  /*0e90*/  @P0 LDG.E R50, desc[UR6][R8.64+0x13c] ;  /* 0x00013c0608320981 */ /* 0x000f28000c1e1900 */
[----:B------:R-:W4:Y:S01]  /*0ea0*/  @P0 LDG.E R46, desc[UR6][R8.64+0x138] ;  /* 0x00013806082e0981 */ /* 0x000f22000c1e1900 */
[----:B------:R-:W-:-:S04]  /*0eb0*/  UIADD3 UR4, UPT, UPT, UR4, 0x10, URZ ;  /* 0x0000001004047890 */ /* 0x000fc8000fffe0ff */
[----:B------:R-:W-:Y:S01]  /*0ec0*/  UISETP.NE.AND UP0, UPT, UR4, 0x20, UPT ;  /* 0x000000200400788c */ /* 0x000fe2000bf05270 */
[----:B--2---:R-:W-:Y:S02]  /*0ed0*/  @P3 LOP3.LUT R32, R32, R23, RZ, 0x3c, !PT ;  /* 0x0000001720203212 */ /* 0x004fe400078e3cff */
[----:B---3--:R-:W-:Y:S02]  /*0ee0*/  @P3 LOP3.LUT R4, R4, R25, RZ, 0x3c, !PT ;  /* 0x0000001904043212 */ /* 0x008fe400078e3cff */
[----:B----4-:R-:W-:Y:S02]  /*0ef0*/  @P3 LOP3.LUT R5, R5, R22, RZ, 0x3c, !PT ;  /* 0x0000001605053212 */ /* 0x010fe400078e3cff */
        /* <DEDUP_REMOVED lines=20> */
[----:B------:R-:W-:Y:S01]  /*1040*/  @P0 LOP3.LUT R5, R5, R46, RZ, 0x3c, !PT ;  /* 0x0000002e05050212 */ /* 0x000fe200078e3cff */
[----:B------:R-:W-:Y:S06]  /*1050*/  BRA.U UP0, `(.L_x_5) ;  /* 0xfffffff5004c7547 */ /* 0x000fec000b83ffff */
[----:B------:R-:W-:-:S05]  /*1060*/  VIADD R38, R38, 0x1 ;  /* 0x0000000126267836 */ /* 0x000fca0000000000 */
[----:B------:R-:W-:-:S13]  /*1070*/  ISETP.NE.AND P0, PT, R38, 0x5, PT ;  /* 0x000000052600780c */ /* 0x000fda0003f05270 */
[----:B------:R-:W-:Y:S05]  /*1080*/  @P0 BRA `(.L_x_6) ;  /* 0xfffffff000d40947 */ /* 0x000fea000383ffff */
[----:B------:R-:W-:Y:S01]  /*1090*/  ISETP.NE.U32.AND P0, PT, R36, 0x1, PT ;  /* 0x000000012400780c */ /* 0x000fe20003f05070 */
[----:B------:R-:W-:Y:S01]  /*10a0*/  IMAD.MOV.U32 R12, RZ, RZ, R48 ;  /* 0x000000ffff0c7224 */ /* 0x000fe200078e0030 */
[----:B------:R-:W-:Y:S01]  /*10b0*/  MOV R18, R33 ;  /* 0x0000002100127202 */ /* 0x000fe20000000f00 */
[----:B------:R-:W-:Y:S01]  /*10c0*/  IMAD.MOV.U32 R14, RZ, RZ, R32 ;  /* 0x000000ffff0e7224 */ /* 0x000fe200078e0020 */
[----:B------:R-:W-:Y:S01]  /*10d0*/  ISETP.NE.AND.EX P0, PT, RZ, RZ, PT, P0 ;  /* 0x000000ffff00720c */ /* 0x000fe20003f05300 */
[----:B------:R-:W-:Y:S02]  /*10e0*/  IMAD.MOV.U32 R15, RZ, RZ, R4 ;  /* 0x000000ffff0f7224 */ /* 0x000fe400078e0004 */
[----:B------:R-:W-:-:S10]  /*10f0*/  IMAD.MOV.U32 R16, RZ, RZ, R5 ;  /* 0x000000ffff107224 */ /* 0x000fd400078e0005 */
[----:B------:R-:W-:Y:S05]  /*1100*/  @!P0 BRA `(.L_x_4) ;  /* 0x0000001800ac8947 */ /* 0x000fea0003800000 */
[----:B------:R-:W-:Y:S02]  /*1110*/  CS2R R32, SRZ ;  /* 0x0000000000207805 */ /* 0x000fe4000001ff00 */
[----:B------:R-:W-:Y:S01]  /*1120*/  CS2R R4, SRZ ;  /* 0x0000000000047805 */ /* 0x000fe2000001ff00 */
[----:B------:R-:W-:Y:S02]  /*1130*/  IMAD.MOV.U32 R48, RZ, RZ, RZ ;  /* 0x000000ffff307224 */ /* 0x000fe400078e00ff */
[----:B------:R-:W-:-:S07]  /*1140*/  IMAD.MOV.U32 R38, RZ, RZ, RZ ;  /* 0x000000ffff267224 */ /* 0x000fce00078e00ff */
.L_x_8:
        /* <DEDUP_REMOVED lines=12> */
[C---:B------:R-:W-:Y:S02]  /*1210*/  ISETP.EQ.AND P2, PT, R8.reuse, 0x14, PT ;  /* 0x000000140800780c */ /* 0x040fe40003f42270 */
[----:B------:R-:W-:Y:S02]  /*1220*/  @P3 MOV R40, R15 ;  /* 0x0000000f00283202 */ /* 0x000fe40000000f00 */
[----:B------:R-:W-:-:S05]  /*1230*/  ISETP.EQ.AND P3, PT, R8, 0x18, PT ;  /* 0x000000180800780c */ /* 0x000fca0003f62270 */
[----:B------:R-:W-:Y:S01]  /*1240*/  @P0 IMAD.MOV.U32 R40, RZ, RZ, R16 ;  /* 0x000000ffff280224 */ /* 0x000fe200078e0010 */
[C---:B------:R-:W-:Y:S01]  /*1250*/  ISETP.EQ.AND P0, PT, R8.reuse, 0x1c, PT ;  /* 0x0000001c0800780c */ /* 0x040fe20003f02270 */
[----:B------:R-:W-:Y:S01]  /*1260*/  @P1 IMAD.MOV.U32 R40, RZ, RZ, R18 ;  /* 0x000000ffff281224 */ /* 0x000fe200078e0012 */
[C---:B------:R-:W-:Y:S01]  /*1270*/  ISETP.EQ.AND P1, PT, R8.reuse, 0x20, PT ;  /* 0x000000200800780c */ /* 0x040fe20003f22270 */
[----:B------:R-:W-:Y:S01]  /*1280*/  @P2 IMAD.MOV.U32 R40, RZ, RZ, R0 ;  /* 0x000000ffff282224 */ /* 0x000fe200078e0000 */
[----:B------:R-:W-:-:S03]  /*1290*/  ISETP.EQ.AND P2, PT, R8, 0x24, PT ;  /* 0x000000240800780c */ /* 0x000fc60003f42270 */
[----:B------:R-:W-:Y:S01]  /*12a0*/  @P3 IMAD.MOV.U32 R40, RZ, RZ, R0 ;  /* 0x000000ffff283224 */ /* 0x000fe200078e0000 */
[----:B------:R-:W-:-:S05]  /*12b0*/  ISETP.EQ.AND P3, PT, R8, 0x28, PT ;  /* 0x000000280800780c */ /* 0x000fca0003f62270 */
[--C-:B------:R-:W-:Y:S02]  /*12c0*/  @P0 IMAD.MOV.U32 R40, RZ, RZ, R0.reuse ;  /* 0x000000ffff280224 */ /* 0x100fe400078e0000 */
[----:B------:R-:W-:Y:S02]  /*12d0*/  @P1 IMAD.MOV.U32 R40, RZ, RZ, R0 ;  /* 0x000000ffff281224 */ /* 0x000fe400078e0000 */
[----:B------:R-:W-:-:S04]  /*12e0*/  @P2 MOV R40, R0 ;  /* 0x0000000000282202 */ /* 0x000fc80000000f00 */
[----:B------:R-:W-:-:S07]  /*12f0*/  @P3 IMAD.MOV.U32 R40, RZ, RZ, R0 ;  /* 0x000000ffff283224 */ /* 0x000fce00078e0000 */
.L_x_7:
        /* <DEDUP_REMOVED lines=183> */
[----:B------:R-:W-:Y:S05]  /*1e70*/  @P0 BRA `(.L_x_4) ;  /* 0x0000000c00500947 */ /* 0x000fea0003800000 */
[----:B------:R-:W-:Y:S02]  /*1e80*/  CS2R R32, SRZ ;  /* 0x0000000000207805 */ /* 0x000fe4000001ff00 */
[----:B------:R-:W-:Y:S01]  /*1e90*/  CS2R R4, SRZ ;  /* 0x0000000000047805 */ /* 0x000fe2000001ff00 */
[----:B------:R-:W-:Y:S02]  /*1ea0*/  IMAD.MOV.U32 R48, RZ, RZ, RZ ;  /* 0x000000ffff307224 */ /* 0x000fe400078e00ff */
[----:B------:R-:W-:-:S07]  /*1eb0*/  IMAD.MOV.U32 R36, RZ, RZ, RZ ;  /* 0x000000ffff247224 */ /* 0x000fce00078e00ff */
.L_x_10:
        /* <DEDUP_REMOVED lines=8> */
[C---:B------:R-:W-:Y:S02]  /*1f40*/  ISETP.EQ.AND P0, PT, R8.reuse, 0xc, PT ;  /* 0x0000000c0800780c */ /* 0x040fe40003f02270 */
[----:B------:R-:W-:Y:S01]  /*1f50*/  @P1 MOV R38, R12 ;  /* 0x0000000c00261202 */ /* 0x000fe20000000f00 */
[----:B------:R-:W-:Y:S01]  /*1f60*/  @P2 IMAD.MOV.U32 R38, RZ, RZ, R14 ;  /* 0x000000ffff262224 */ /* 0x000fe200078e000e */
[C---:B------:R-:W-:Y:S01]  /*1f70*/  ISETP.EQ.AND P1, PT, R8.reuse, 0x10, PT ;  /* 0x000000100800780c */ /* 0x040fe20003f22270 */
[----:B------:R-:W-:Y:S01]  /*1f80*/  @P3 IMAD.MOV.U32 R38, RZ, RZ, R15 ;  /* 0x000000ffff263224 */ /* 0x000fe200078e000f */
[C---:B------:R-:W-:Y:S02]  /*1f90*/  ISETP.EQ.AND P2, PT, R8.reuse, 0x14, PT ;  /* 0x000000140800780c */ /* 0x040fe40003f42270 */
[----:B------:R-:W-:-:S05]  /*1fa0*/  ISETP.EQ.AND P3, PT, R8, 0x18, PT ;  /* 0x000000180800780c */ /* 0x000fca0003f62270 */
[----:B------:R-:W-:Y:S01]  /*1fb0*/  @P0 IMAD.MOV.U32 R38, RZ, RZ, R16 ;  /* 0x000000ffff260224 */ /* 0x000fe200078e0010 */
[----:B------:R-:W-:-:S03]  /*1fc0*/  ISETP.EQ.AND P0, PT, R8, 0x1c, PT ;  /* 0x0000001c0800780c */ /* 0x000fc60003f02270 */
[----:B------:R-:W-:Y:S01]  /*1fd0*/  @P1 IMAD.MOV.U32 R38, RZ, RZ, R18 ;  /* 0x000000ffff261224 */ /* 0x000fe200078e0012 */
[C---:B------:R-:W-:Y:S01]  /*1fe0*/  ISETP.EQ.AND P1, PT, R8.reuse, 0x20, PT ;  /* 0x000000200800780c */ /* 0x040fe20003f22270 */
[--C-:B------:R-:W-:Y:S01]  /*1ff0*/  @P2 IMAD.MOV.U32 R38, RZ, RZ, R0.reuse ;  /* 0x000000ffff262224 */ /* 0x100fe200078e0000 */
[C---:B------:R-:W-:Y:S01]  /*2000*/  ISETP.EQ.AND P2, PT, R8.reuse, 0x24, PT ;  /* 0x000000240800780c */ /* 0x040fe20003f42270 */
[----:B------:R-:W-:Y:S01]  /*2010*/  @P3 IMAD.MOV.U32 R38, RZ, RZ, R0 ;  /* 0x000000ffff263224 */ /* 0x000fe200078e0000 */
[----:B------:R-:W-:-:S05]  /*2020*/  ISETP.EQ.AND P3, PT, R8, 0x28, PT ;  /* 0x000000280800780c */ /* 0x000fca0003f62270 */
[----:B------:R-:W-:-:S04]  /*2030*/  @P0 MOV R38, R0 ;  /* 0x0000000000260202 */ /* 0x000fc80000000f00 */
[--C-:B------:R-:W-:Y:S02]  /*2040*/  @P1 IMAD.MOV.U32 R38, RZ, RZ, R0.reuse ;  /* 0x000000ffff261224 */ /* 0x100fe400078e0000 */
[--C-:B------:R-:W-:Y:S02]  /*2050*/  @P2 IMAD.MOV.U32 R38, RZ, RZ, R0.reuse ;  /* 0x000000ffff262224 */ /* 0x100fe400078e0000 */
[----:B------:R-:W-:-:S07]  /*2060*/  @P3 IMAD.MOV.U32 R38, RZ, RZ, R0 ;  /* 0x000000ffff263224 */ /* 0x000fce00078e0000 */
.L_x_9:
        /* <DEDUP_REMOVED lines=10> */
[----:B------:R-:W4:Y:S04]  /*2110*/  @P1 LDG.E R28, desc[UR6][R8.64+0x24] ;  /* 0x00002406081c1981 */ /* 0x000f28000c1e1900 */
        /* <DEDUP_REMOVED lines=24> */
[----:B------:R-:W-:-:S03]  /*22a0*/  @P1 LOP3.LUT R33, R33, R28, RZ, 0x3c, !PT ;  /* 0x0000001c21211212 */ /* 0x000fc600078e3cff */
[----:B------:R-:W2:Y:S01]  /*22b0*/  @P5 LDG.E R28, desc[UR6][R8.64+0x70] ;  /* 0x00007006081c5981 */ /* 0x000ea2000c1e1900 */
[----:B------:R-:W-:-:S03]  /*22c0*/  @!P0 LOP3.LUT R32, R32, R23, RZ, 0x3c, !PT ;  /* 0x0000001720208212 */ /* 0x000fc600078e3cff */
[----:B------:R-:W2:Y:S01]  /*22d0*/  @P3 LDG.E R23, desc[UR6][R8.64+0x3c] ;  /* 0x00003c0608173981 */ /* 0x000ea2000c1e1900 */
[----:B------:R-:W-:-:S03]  /*22e0*/  @!P0 LOP3.LUT R4, R4, R25, RZ, 0x3c, !PT ;  /* 0x0000001904048212 */ /* 0x000fc600078e3cff */
[----:B------:R-:W2:Y:S01]  /*22f0*/  @P3 LDG.E R25, desc[UR6][R8.64+0x40] ;  /* 0x0000400608193981 */ /* 0x000ea2000c1e1900 */
[----:B------:R-:W-:-:S03]  /*2300*/  @P1 LOP3.LUT R48, R48, R27, RZ, 0x3c, !PT ;  /* 0x0000001b30301212 */ /* 0x000fc600078e3cff */
[----:B------:R-:W2:Y:S01]  /*2310*/  @P3 LDG.E R27, desc[UR6][R8.64+0x44] ;  /* 0x00004406081b3981 */ /* 0x000ea2000c1e1900 */
[----:B------:R-:W-:Y:S02]  /*2320*/  LOP3.LUT P0, RZ, R40, 0x80, RZ, 0xc0, !PT ;  /* 0x0000008028ff7812 */ /* 0x000fe4000780c0ff */
[----:B------:R-:W-:Y:S02]  /*2330*/  @P2 LOP3.LUT R33, R33, R30, RZ, 0x3c, !PT ;  /* 0x0000001e21212212 */ /* 0x000fe400078e3cff */
[----:B------:R-:W2:Y:S01]  /*2340*/  @P6 LDG.E R30, desc[UR6][R8.64+0x84] ;  /* 0x00008406081e6981 */ /* 0x000ea2000c1e1900 */
[----:B------:R-:W-:-:S03]  /*2350*/  @P1 LOP3.LUT R32, R32, R29, RZ, 0x3c, !PT ;  /* 0x0000001d20201212 */ /* 0x000fc600078e3cff */
        /* <DEDUP_REMOVED lines=14> */
[----:B------:R-:W2:Y:S04]  /*2440*/  @P0 LDG.E R34, desc[UR6][R8.64+0x94] ;  /* 0x0000940608220981 */ /* 0x000ea8000c1e1900 */
[----:B------:R-:W2:Y:S04]  /*2450*/  @P0 LDG.E R42, desc[UR6][R8.64+0x98] ;  /* 0x00009806082a0981 */ /* 0x000ea8000c1e1900 */
[----:B------:R-:W2:Y:S01]  /*2460*/  @P0 LDG.E R44, desc[UR6][R8.64+0x9c] ;  /* 0x00009c06082c0981 */ /* 0x000ea2000c1e1900 */
[----:B------:R-:W-:Y:S02]  /*2470*/  @P6 LOP3.LUT R33, R33, R46, RZ, 0x3c, !PT ;  /* 0x0000002e21216212 */ /* 0x000fe400078e3cff */
[----:B---3--:R-:W-:-:S02]  /*2480*/  @P2 LOP3.LUT R4, R4, R21, RZ, 0x3c, !PT ;  /* 0x0000001504042212 */ /* 0x008fc400078e3cff */
[----:B----4-:R-:W-:-:S04]  /*2490*/  @P2 LOP3.LUT R5, R5, R22, RZ, 0x3c, !PT ;  /* 0x0000001605052212 */ /* 0x010fc800078e3cff */
[----:B--2---:R-:W-:Y:S02]  /*24a0*/  @P3 LOP3.LUT R5, R5, R24, RZ, 0x3c, !PT ;  /* 0x0000001805053212 */ /* 0x004fe400078e3cff */
        /* <DEDUP_REMOVED lines=48> */
[----:B------:R-:W-:-:S03]  /*27b0*/  @P0 LOP3.LUT R33, R33, R26, RZ, 0x3c, !PT ;  /* 0x0000001a21210212 */ /* 0x000fc600078e3cff */
[----:B------:R-:W4:Y:S01]  /*27c0*/  @P3 LDG.E R26, desc[UR6][R8.64+0xec] ;  /* 0x0000ec06081a3981 */ /* 0x000f22000c1e1900 */
[----:B------:R-:W-:Y:S02]  /*27d0*/  LOP3.LUT P0, RZ, R40, 0x8000, RZ, 0xc0, !PT ;  /* 0x0000800028ff7812 */ /* 0x000fe4000780c0ff */
[----:B------:R-:W-:Y:S01]  /*27e0*/  @P1 LOP3.LUT R48, R48, R27, RZ, 0x3c, !PT ;  /* 0x0000001b30301212 */ /* 0x000fe200078e3cff */
        /* <DEDUP_REMOVED lines=9> */
[----:B------:R-:W4:Y:S01]  /*2880*/  @P4 LDG.E R30, desc[UR6][R8.64+0x100] ;  /* 0x00010006081e4981 */ /* 0x000f22000c1e1900 */
[----:B------:R-:W-:Y:S02]  /*2890*/  @P2 LOP3.LUT R48, R48, R35, RZ, 0x3c, !PT ;  /* 0x0000002330302212 */ /* 0x000fe400078e3cff */
[----:B------:R-:W-:Y:S01]  /*28a0*/  @P2 LOP3.LUT R32, R32, R37, RZ, 0x3c, !PT ;  /* 0x0000002520202212 */ /* 0x000fe200078e3cff */
[----:B------:R-:W4:Y:S01]  /*28b0*/  @P5 LDG.E R35, desc[UR6][R8.64+0x104] ;  /* 0x0001040608235981 */ /* 0x000f22000c1e1900 */
[----:B------:R-:W-:-:S03]  /*28c0*/  @P2 LOP3.LUT R4, R4, R41, RZ, 0x3c, !PT ;  /* 0x0000002904042212 */ /* 0x000fc600078e3cff */
[----:B------:R-:W4:Y:S01]  /*28d0*/  @P5 LDG.E R37, desc[UR6][R8.64+0x108] ;  /* 0x0001080608255981 */ /* 0x000f22000c1e1900 */
[----:B------:R-:W-:-:S03]  /*28e0*/  @P2 LOP3.LUT R5, R5, R34, RZ, 0x3c, !PT ;  /* 0x0000002205052212 */ /* 0x000fc600078e3cff */
[----:B------:R-:W4:Y:S04]  /*28f0*/  @P5 LDG.E R41, desc[UR6][R8.64+0x10c] ;  /* 0x00010c0608295981 */ /* 0x000f28000c1e1900 */
        /* <DEDUP_REMOVED lines=34> */
[----:B------:R-:W-:Y:S01]  /*2b20*/  @P0 LOP3.LUT R5, R5, R44, RZ, 0x3c, !PT ;  /* 0x0000002c05050212 */ /* 0x000fe200078e3cff */
[----:B------:R-:W-:Y:S06]  /*2b30*/  BRA.U UP0, `(.L_x_9) ;  /* 0xfffffff5004c7547 */ /* 0x000fec000b83ffff */
[----:B------:R-:W-:-:S05]  /*2b40*/  VIADD R36, R36, 0x1 ;  /* 0x0000000124247836 */ /* 0x000fca0000000000 */
[----:B------:R-:W-:-:S13]  /*2b50*/  ISETP.NE.AND P0, PT, R36, 0x5, PT ;  /* 0x000000052400780c */ /* 0x000fda0003f05270 */
[----:B------:R-:W-:Y:S05]  /*2b60*/  @P0 BRA `(.L_x_10) ;  /* 0xfffffff000d40947 */ /* 0x000fea000383ffff */
[----:B------:R-:W-:Y:S01]  /*2b70*/  MOV R12, R48 ;  /* 0x00000030000c7202 */ /* 0x000fe20000000f00 */
[----:B------:R-:W-:Y:S02]  /*2b80*/  IMAD.MOV.U32 R14, RZ, RZ, R32 ;  /* 0x000000ffff0e7224 */ /* 0x000fe400078e0020 */
[----:B------:R-:W-:Y:S02]  /*2b90*/  IMAD.MOV.U32 R15, RZ, RZ, R4 ;  /* 0x000000ffff0f7224 */ /* 0x000fe400078e0004 */
[----:B------:R-:W-:Y:S02]  /*2ba0*/  IMAD.MOV.U32 R16, RZ, RZ, R5 ;  /* 0x000000ffff107224 */ /* 0x000fe400078e0005 */
[----:B------:R-:W-:-:S07]  /*2bb0*/  IMAD.MOV.U32 R18, RZ, RZ, R33 ;  /* 0x000000ffff127224 */ /* 0x000fce00078e0021 */
.L_x_4:
[----:B------:R-:W-:Y:S05]  /*2bc0*/  BSYNC.RECONVERGENT B1 ;  /* 0x0000000000017941 */ /* 0x000fea0003800200 */
.L_x_3:
[C---:B------:R-:W-:Y:S01]  /*2bd0*/  ISETP.GT.U32.AND P0, PT, R11.reuse, 0x3, PT ;  /* 0x000000030b00780c */ /* 0x040fe20003f04070 */
[----:B------:R-:W-:Y:S01]  /*2be0*/  VIADD R20, R20, 0x1 ;  /* 0x0000000114147836 */ /* 0x000fe20000000000 */
[--C-:B------:R-:W-:Y:S02]  /*2bf0*/  SHF.R.U64 R11, R11, 0x2, R10.reuse ;  /* 0x000000020b0b7819 */ /* 0x100fe4000000120a */
[----:B------:R-:W-:Y:S02]  /*2c00*/  ISETP.GT.U32.AND.EX P0, PT, R10, RZ, PT, P0 ;  /* 0x000000ff0a00720c */ /* 0x000fe40003f04100 */
[----:B------:R-:W-:-:S11]  /*2c10*/  SHF.R.U32.HI R10, RZ, 0x2, R10 ;  /* 0x00000002ff0a7819 */ /* 0x000fd6000001160a */
[----:B------:R-:W-:Y:S05]  /*2c20*/  @P0 BRA `(.L_x_11) ;  /* 0xffffffd400c00947 */ /* 0x000fea000383ffff */
.L_x_2:
[----:B------:R-:W-:Y:S05]  /*2c30*/  BSYNC.RECONVERGENT B0 ;  /* 0x0000000000007941 */ /* 0x000fea0003800200 */
.L_x_1:
[----:B------:R-:W0:Y:S01]  /*2c40*/  LDC R12, c[0x0][0x3a8] ;  /* 0x0000ea00ff0c7b82 */ /* 0x000e220000000800 */
[----:B------:R-:W-:-:S04]  /*2c50*/  FFMA R22, -R0, R0, 1 ;  /* 0x3f80000000167423 */ /* 0x000fc80000000100 */
[----:B------:R-:W-:Y:S01]  /*2c60*/  VIADD R6, R22, 0xf3000000 ;  /* 0xf300000016067836 */ /* 0x000fe20000000000 */
[----:B------:R1:W2:Y:S04]  /*2c70*/  MUFU.RSQ R7, R22 ;  /* 0x0000001600077308 */ /* 0x0002a80000001400 */
[----:B------:R-:W-:Y:S01]  /*2c80*/  ISETP.GT.U32.AND P0, PT, R6, 0x727fffff, PT ;  /* 0x727fffff0600780c */ /* 0x000fe20003f04070 */
[----:B-----5:R-:W-:Y:S01]  /*2c90*/  FADD R6, R19, R19 ;  /* 0x0000001313067221 */ /* 0x020fe20000000000 */
[----:B0-----:R-:W-:-:S11]  /*2ca0*/  FMUL R12, R12, R12 ;  /* 0x0000000c0c0c7220 */ /* 0x001fd60000400000 */
[----:B-12---:R-:W-:Y:S05]  /*2cb0*/  @!P0 BRA `(.L_x_12) ;  /* 0x0000000000188947 */ /* 0x006fea0003800000 */
[----:B------:R-:W-:Y:S01]  /*2cc0*/  BSSY.RECONVERGENT B0, `(.L_x_13) ;  /* 0x0000003000007945 */ /* 0x000fe20003800200 */
[----:B------:R-:W-:-:S07]  /*2cd0*/  MOV R26, 0x2cf0 ;  /* 0x00002cf0001a7802 */ /* 0x000fce0000000f00 */
[----:B------:R-:W-:Y:S05]  /*2ce0*/  CALL.REL.NOINC `($__internal_3_$__cuda_sm20_sqrt_rn_f32_slowpath) ;  /* 0x0000005400747944 */ /* 0x000fea0003c00000 */
[----:B------:R-:W-:Y:S05]  /*2cf0*/  BSYNC.RECONVERGENT B0 ;  /* 0x0000000000007941 */ /* 0x000fea0003800200 */
.L_x_13:
[----:B------:R-:W-:Y:S01]  /*2d00*/  MOV R7, R39 ;  /* 0x0000002700077202 */ /* 0x000fe20000000f00 */
[----:B------:R-:W-:Y:S06]  /*2d10*/  BRA `(.L_x_14) ;  /* 0x0000000000107947 */ /* 0x000fec0003800000 */
.L_x_12:
[----:B------:R-:W-:Y:S01]  /*2d20*/  FMUL.FTZ R9, R22, R7 ;  /* 0x0000000716097220 */ /* 0x000fe20000410000 */
[----:B------:R-:W-:-:S03]  /*2d30*/  FMUL.FTZ R7, R7, 0.5 ;  /* 0x3f00000007077820 */ /* 0x000fc60000410000 */
[----:B------:R-:W-:-:S04]  /*2d40*/  FFMA R22, -R9, R9, R22 ;  /* 0x0000000909167223 */ /* 0x000fc80000000116 */
[----:B------:R-:W-:-:S07]  /*2d50*/  FFMA R7, R22, R7, R9 ;  /* 0x0000000716077223 */ /* 0x000fce0000000009 */
.L_x_14:
[----:B------:R-:W-:Y:S02]  /*2d60*/  IMAD.MOV.U32 R9, RZ, RZ, 0x3bbb989d ;  /* 0x3bbb989dff097424 */ /* 0x000fe400078e00ff */
[C---:B------:R-:W-:Y:S01]  /*2d70*/  FMUL R8, R19.reuse, -R12 ;  /* 0x8000000c13087220 */ /* 0x040fe20000400000 */
[----:B------:R-:W-:Y:S02]  /*2d80*/  IMAD.MOV.U32 R10, RZ, RZ, 0x437c0000 ;  /* 0x437c0000ff0a7424 */ /* 0x000fe400078e00ff */
[----:B------:R-:W-:Y:S01]  /*2d90*/  FMUL R22, R19, R0 ;  /* 0x0000000013167220 */ /* 0x000fe20000400000 */
[----:B------:R0:W1:Y:S01]  /*2da0*/  F2F.F64.F32 R14, R3 ;  /* 0x00000003000e7310 */ /* 0x0000620000201800 */
[----:B------:R-:W-:-:S04]  /*2db0*/  FFMA.SAT R9, R8, R9, 0.5 ;  /* 0x3f00000008097423 */ /* 0x000fc80000002009 */
[----:B------:R-:W-:-:S03]  /*2dc0*/  FFMA.RM R9, R9, R10, 12582913 ;  /* 0x4b40000109097423 */ /* 0x000fc6000000400a */
[----:B------:R-:W2:Y:S01]  /*2dd0*/  MUFU.RCP R10, R17 ;  /* 0x00000011000a7308 */ /* 0x000ea20000001000 */
[C---:B------:R-:W-:Y:S01]  /*2de0*/  FADD R11, R9.reuse, -12583039 ;  /* 0xcb40007f090b7421 */ /* 0x040fe20000000000 */
[----:B------:R-:W-:-:S03]  /*2df0*/  IMAD.SHL.U32 R9, R9, 0x800000, RZ ;  /* 0x0080000009097824 */ /* 0x000fc600078e00ff */
[----:B------:R-:W-:-:S03]  /*2e00*/  FFMA R11, R8, 1.4426950216293334961, -R11 ;  /* 0x3fb8aa3b080b7823 */ /* 0x000fc6000000080b */
[----:B------:R-:W-:Y:S01]  /*2e10*/  FCHK P0, R22, R17 ;  /* 0x0000001116007302 */ /* 0x000fe20000000000 */
[----:B------:R-:W-:-:S07]  /*2e20*/  FFMA R16, R8, 1.925963033500011079e-08, R11 ;  /* 0x32a5706008107823 */ /* 0x000fce000000000b */
[----:B------:R-:W3:Y:S01]  /*2e30*/  MUFU.EX2 R16, R16 ;  /* 0x0000001000107308 */ /* 0x000ee20000000800 */
[----:B--2---:R-:W-:-:S04]  /*2e40*/  FFMA R11, -R17, R10, 1 ;  /* 0x3f800000110b7423 */ /* 0x004fc8000000010a */
[----:B------:R-:W-:-:S03]  /*2e50*/  FFMA R8, R10, R11, R10 ;  /* 0x0000000b0a087223 */ /* 0x000fc6000000000a */
[----:B------:R0:W2:Y:S01]  /*2e60*/  F2F.F64.F32 R10, R12 ;  /* 0x0000000c000a7310 */ /* 0x0000a20000201800 */
[----:B------:R-:W-:-:S04]  /*2e70*/  FFMA R23, R8, R22, RZ ;  /* 0x0000001608177223 */ /* 0x000fc800000000ff */
[C---:B------:R-:W-:Y:S01]  /*2e80*/  FFMA R18, -R17.reuse, R23, R22 ;  /* 0x0000001711127223 */ /* 0x040fe20000000116 */
[----:B---3--:R-:W-:Y:S01]  /*2e90*/  FMUL R9, R16, R9 ;  /* 0x0000000910097220 */ /* 0x008fe20000400000 */
[----:B------:R-:W-:Y:S02]  /*2ea0*/  FMUL R16, R17, R17 ;  /* 0x0000001111107220 */ /* 0x000fe40000400000 */
[----:B------:R-:W-:Y:S01]  /*2eb0*/  FFMA R18, R8, R18, R23 ;  /* 0x0000001208127223 */ /* 0x000fe20000000017 */
[C---:B------:R-:W-:Y:S01]  /*2ec0*/  FADD R21, -R9.reuse, 1 ;  /* 0x3f80000009157421 */ /* 0x040fe20000000100 */
[----:B------:R-:W-:-:S03]  /*2ed0*/  FMUL R8, R9, R6 ;  /* 0x0000000609087220 */ /* 0x000fc60000400000 */
[----:B------:R-:W-:Y:S01]  /*2ee0*/  FMUL R9, R16, R21 ;  /* 0x0000001510097220 */ /* 0x000fe20000400000 */
[----:B012---:R-:W-:Y:S06]  /*2ef0*/  @!P0 BRA `(.L_x_15) ;  /* 0x0000000000108947 */ /* 0x007fec0003800000 */
[----:B------:R-:W-:Y:S01]  /*2f00*/  IMAD.MOV.U32 R23, RZ, RZ, R17 ;  /* 0x000000ffff177224 */ /* 0x000fe200078e0011 */
[----:B------:R-:W-:-:S07]  /*2f10*/  MOV R24, 0x2f30 ;  /* 0x00002f3000187802 */ /* 0x000fce0000000f00 */
[----:B------:R-:W-:Y:S05]  /*2f20*/  CALL.REL.NOINC `($__internal_4_$__cuda_sm3x_div_rn_noftz_f32_slowpath) ;  /* 0x00000054003c7944 */ /* 0x000fea0003c00000 */
[----:B------:R-:W-:-:S07]  /*2f30*/  IMAD.MOV.U32 R18, RZ, RZ, R38 ;  /* 0x000000ffff127224 */ /* 0x000fce00078e0026 */
.L_x_15:
[----:B------:R-:W0:Y:S08]  /*2f40*/  F2F.F64.F32 R20, R18 ;  /* 0x0000001200147310 */ /* 0x000e300000201800 */
[----:B------:R-:W1:Y:S01]  /*2f50*/  MUFU.RCP R24, R17 ;  /* 0x0000001100187308 */ /* 0x000e620000001000 */
[----:B0-----:R-:W-:-:S08]  /*2f60*/  DADD R20, R20, -0.5 ;  /* 0xbfe0000014147429 */ /* 0x001fd00000000000 */
[----:B------:R-:W-:Y:S01]  /*2f70*/  DFMA R14, R10, R20, -R14 ;  /* 0x000000140a0e722b */ /* 0x000fe2000000080e */
[----:B------:R-:W-:Y:S01]  /*2f80*/  FMUL R10, R19, -R0 ;  /* 0x80000000130a7220 */ /* 0x000fe20000400000 */
[----:B-1----:R-:W-:-:S03]  /*2f90*/  FFMA R19, -R17, R24, 1 ;  /* 0x3f80000011137423 */ /* 0x002fc60000000118 */
[----:B------:R-:W-:Y:S02]  /*2fa0*/  FMUL R11, R13, R10 ;  /* 0x0000000a0d0b7220 */ /* 0x000fe40000400000 */
[----:B------:R0:W1:Y:S02]  /*2fb0*/  F2F.F32.F64 R10, R14 ;  /* 0x0000000e000a7310 */ /* 0x0000640000301000 */
[----:B------:R-:W-:Y:S01]  /*2fc0*/  FMUL R22, R11, R12 ;  /* 0x0000000c0b167220 */ /* 0x000fe20000400000 */
[----:B------:R-:W-:-:S04]  /*2fd0*/  FFMA R11, R24, R19, R24 ;  /* 0x00000013180b7223 */ /* 0x000fc80000000018 */
[----:B------:R-:W-:Y:S01]  /*2fe0*/  FFMA R12, R11, R22, RZ ;  /* 0x000000160b0c7223 */ /* 0x000fe200000000ff */
[----:B------:R-:W2:Y:S03]  /*2ff0*/  FCHK P0, R22, R17 ;  /* 0x0000001116007302 */ /* 0x000ea60000000000 */
[----:B------:R-:W-:-:S04]  /*3000*/  FFMA R19, -R17, R12, R22 ;  /* 0x0000000c11137223 */ /* 0x000fc80000000116 */
[----:B------:R-:W-:Y:S01]  /*3010*/  FFMA R11, R11, R19, R12 ;  /* 0x000000130b0b7223 */ /* 0x000fe2000000000c */
[----:B012---:R-:W-:Y:S06]  /*3020*/  @!P0 BRA `(.L_x_16) ;  /* 0x0000000000108947 */ /* 0x007fec0003800000 */
[----:B------:R-:W-:Y:S01]  /*3030*/  IMAD.MOV.U32 R23, RZ, RZ, R17 ;  /* 0x000000ffff177224 */ /* 0x000fe200078e0011 */
[----:B------:R-:W-:-:S07]  /*3040*/  MOV R24, 0x3060 ;  /* 0x0000306000187802 */ /* 0x000fce0000000f00 */
[----:B------:R-:W-:Y:S05]  /*3050*/  CALL.REL.NOINC `($__internal_4_$__cuda_sm3x_div_rn_noftz_f32_slowpath) ;  /* 0x0000005000f07944 */ /* 0x000fea0003c00000 */
[----:B------:R-:W-:-:S07]  /*3060*/  MOV R11, R38 ;  /* 0x00000026000b7202 */ /* 0x000fce0000000f00 */
.L_x_16:
[----:B------:R-:W0:Y:S01]  /*3070*/  MUFU.RCP R15, R16 ;  /* 0x00000010000f7308 */ /* 0x000e220000001000 */
[----:B------:R-:W-:-:S07]  /*3080*/  FMUL R13, R13, R6 ;  /* 0x000000060d0d7220 */ /* 0x000fce0000400000 */
[----:B------:R-:W1:Y:S01]  /*3090*/  FCHK P0, R13, R16 ;  /* 0x000000100d007302 */ /* 0x000e620000000000 */
[----:B0-----:R-:W-:-:S04]  /*30a0*/  FFMA R12, -R16, R15, 1 ;  /* 0x3f800000100c7423 */ /* 0x001fc8000000010f */
[----:B------:R-:W-:-:S04]  /*30b0*/  FFMA R12, R15, R12, R15 ;  /* 0x0000000c0f0c7223 */ /* 0x000fc8000000000f */
[----:B------:R-:W-:-:S04]  /*30c0*/  FFMA R15, R13, R12, RZ ;  /* 0x0000000c0d0f7223 */ /* 0x000fc800000000ff */
[----:B------:R-:W-:-:S04]  /*30d0*/  FFMA R14, -R16, R15, R13 ;  /* 0x0000000f100e7223 */ /* 0x000fc8000000010d */
[----:B------:R-:W-:Y:S01]  /*30e0*/  FFMA R12, R12, R14, R15 ;  /* 0x0000000e0c0c7223 */ /* 0x000fe2000000000f */
[----:B-1----:R-:W-:Y:S06]  /*30f0*/  @!P0 BRA `(.L_x_17) ;  /* 0x0000000000148947 */ /* 0x002fec0003800000 */
[----:B------:R-:W-:Y:S01]  /*3100*/  IMAD.MOV.U32 R22, RZ, RZ, R13 ;  /* 0x000000ffff167224 */ /* 0x000fe200078e000d */
[----:B------:R-:W-:Y:S01]  /*3110*/  MOV R24, 0x3140 ;  /* 0x0000314000187802 */ /* 0x000fe20000000f00 */
[----:B------:R-:W-:-:S07]  /*3120*/  IMAD.MOV.U32 R23, RZ, RZ, R16 ;  /* 0x000000ffff177224 */ /* 0x000fce00078e0010 */
[----:B------:R-:W-:Y:S05]  /*3130*/  CALL.REL.NOINC `($__internal_4_$__cuda_sm3x_div_rn_noftz_f32_slowpath) ;  /* 0x0000005000b87944 */ /* 0x000fea0003c00000 */
[----:B------:R-:W-:-:S07]  /*3140*/  IMAD.MOV.U32 R12, RZ, RZ, R38 ;  /* 0x000000ffff0c7224 */ /* 0x000fce00078e0026 */
.L_x_17:
[----:B------:R-:W-:Y:S01]  /*3150*/  IMAD.MOV.U32 R13, RZ, RZ, 0x3dcccccd ;  /* 0x3dcccccdff0d7424 */ /* 0x000fe200078e00ff */
[----:B------:R-:W-:Y:S01]  /*3160*/  CS2R R16, SRZ ;  /* 0x0000000000107805 */ /* 0x000fe2000001ff00 */
[----:B------:R-:W-:Y:S01]  /*3170*/  IMAD.MOV.U32 R14, RZ, RZ, -0x2dfc5089 ;  /* 0xd203af77ff0e7424 */ /* 0x000fe200078e00ff */
[----:B------:R-:W-:Y:S01]  /*3180*/  CS2R R18, SRZ ;  /* 0x0000000000127805 */ /* 0x000fe2000001ff00 */
[----:B------:R-:W-:Y:S01]  /*3190*/  IMAD.MOV.U32 R15, RZ, RZ, RZ ;  /* 0x000000ffff0f7224 */ /* 0x000fe200078e00ff */
[----:B------:R-:W-:-:S07]  /*31a0*/  CS2R R20, SRZ ;  /* 0x0000000000147805 */ /* 0x000fce000001ff00 */
.L_x_84:
[----:B------:R-:W-:Y:S01]  /*31b0*/  ISETP.NE.AND P0, PT, R17, 0x1, PT ;  /* 0x000000011100780c */ /* 0x000fe20003f05270 */
[----:B------:R-:W-:Y:S01]  /*31c0*/  BSSY.RECONVERGENT B0, `(.L_x_18) ;  /* 0x0000050000007945 */ /* 0x000fe20003800200 */
[----:B------:R-:W-:Y:S01]  /*31d0*/  MOV R34, R13 ;  /* 0x0000000d00227202 */ /* 0x000fe20000000f00 */
[----:B------:R-:W-:Y:S02]  /*31e0*/  IMAD.MOV.U32 R27, RZ, RZ, R33 ;  /* 0x000000ffff1b7224 */ /* 0x000fe400078e0021 */
[----:B------:R-:W-:Y:S02]  /*31f0*/  IMAD.MOV.U32 R25, RZ, RZ, R5 ;  /* 0x000000ffff197224 */ /* 0x000fe400078e0005 */
[----:B------:R-:W-:Y:S02]  /*3200*/  IMAD.MOV.U32 R24, RZ, RZ, R4 ;  /* 0x000000ffff187224 */ /* 0x000fe400078e0004 */
[----:B------:R-:W-:-:S04]  /*3210*/  IMAD.MOV.U32 R35, RZ, RZ, R15 ;  /* 0x000000ffff237224 */ /* 0x000fc800078e000f */
[----:B0-----:R-:W-:Y:S05]  /*3220*/  @!P0 BRA `(.L_x_19) ;  /* 0x0000000400248947 */ /* 0x001fea0003800000 */
[----:B------:R-:W-:Y:S01]  /*3230*/  SHF.R.U32.HI R15, RZ, 0x2, R48 ;  /* 0x00000002ff0f7819 */ /* 0x000fe20000011630 */
[----:B------:R-:W-:Y:S02]  /*3240*/  IMAD.SHL.U32 R22, R33, 0x10, RZ ;  /* 0x0000001021167824 */ /* 0x000fe400078e00ff */
[----:B------:R-:W-:Y:S02]  /*3250*/  HFMA2 R24, -RZ, RZ, 0.1171875, 0 ;  /* 0x2f800000ff187431 */ /* 0x000fe400000001ff */
[----:B------:R-:W-:Y:S01]  /*3260*/  IMAD.MOV.U32 R27, RZ, RZ, 0x3e055027 ;  /* 0x3e055027ff1b7424 */ /* 0x000fe200078e00ff */
[----:B------:R-:W-:Y:S01]  /*3270*/  LOP3.LUT R15, R15, R48, RZ, 0x3c, !PT ;  /* 0x000000300f0f7212 */ /* 0x000fe200078e3cff */
[----:B------:R-:W-:Y:S04]  /*3280*/  BSSY.RECONVERGENT B1, `(.L_x_20) ;  /* 0x0000039000017945 */ /* 0x000fe80003800200 */
[----:B------:R-:W-:-:S05]  /*3290*/  IMAD.SHL.U32 R23, R15, 0x2, RZ ;  /* 0x000000020f177824 */ /* 0x000fca00078e00ff */
[----:B------:R-:W-:-:S04]  /*32a0*/  LOP3.LUT R22, R15, R23, R22, 0x96, !PT ;  /* 0x000000170f167212 */ /* 0x000fc800078e9616 */
[----:B------:R-:W-:-:S04]  /*32b0*/  LOP3.LUT R25, R22, R33, RZ, 0x3c, !PT ;  /* 0x0000002116197212 */ /* 0x000fc800078e3cff */
[C---:B------:R-:W-:Y:S02]  /*32c0*/  IADD3 R15, PT, PT, R14.reuse, 0x587c5, R25 ;  /* 0x000587c50e0f7810 */ /* 0x040fe40007ffe019 */
[----:B------:R-:W-:Y:S02]  /*32d0*/  IADD3 R14, PT, PT, R14, 0xb0f8a, RZ ;  /* 0x000b0f8a0e0e7810 */ /* 0x000fe40007ffe0ff */
[----:B------:R-:W-:-:S05]  /*32e0*/  I2FP.F32.U32 R15, R15 ;  /* 0x0000000f000f7245 */ /* 0x000fca0000201000 */
[----:B------:R-:W-:-:S05]  /*32f0*/  FFMA R24, R15, R24, 1.1641532182693481445e-10 ;  /* 0x2f0000000f187423 */ /* 0x000fca0000000018 */
[----:B------:R-:W-:-:S13]  /*3300*/  FSETP.GEU.AND P0, PT, R24, 1.175494350822287508e-38, PT ;  /* 0x008000001800780b */ /* 0x000fda0003f0e000 */
[----:B------:R-:W-:-:S04]  /*3310*/  @!P0 FMUL R24, R24, 8388608 ;  /* 0x4b00000018188820 */ /* 0x000fc80000400000 */
[----:B------:R-:W-:-:S05]  /*3320*/  VIADD R15, R24, 0xc0d55555 ;  /* 0xc0d55555180f7836 */ /* 0x000fca0000000000 */
[----:B------:R-:W-:-:S04]  /*3330*/  LOP3.LUT R23, R15, 0xff800000, RZ, 0xc0, !PT ;  /* 0xff8000000f177812 */ /* 0x000fc800078ec0ff */
[----:B------:R-:W-:Y:S01]  /*3340*/  I2FP.F32.S32 R22, R23 ;  /* 0x0000001700167245 */ /* 0x000fe20000201400 */
[----:B------:R-:W-:Y:S02]  /*3350*/  IMAD.IADD R15, R24, 0x1, -R23 ;  /* 0x00000001180f7824 */ /* 0x000fe400078e0a17 */
[----:B------:R-:W-:Y:S02]  /*3360*/  IMAD.MOV.U32 R23, RZ, RZ, 0x7f800000 ;  /* 0x7f800000ff177424 */ /* 0x000fe400078e00ff */
[----:B------:R-:W-:-:S04]  /*3370*/  FADD R26, R15, -1 ;  /* 0xbf8000000f1a7421 */ /* 0x000fc80000000000 */
[----:B------:R-:W-:-:S04]  /*3380*/  FFMA R15, R26, -R27, 0.14084610342979431152 ;  /* 0x3e1039f61a0f7423 */ /* 0x000fc8000000081b */
[----:B------:R-:W-:-:S04]  /*3390*/  FFMA R15, R26, R15, -0.12148627638816833496 ;  /* 0xbdf8cdcc1a0f7423 */ /* 0x000fc8000000000f */
[----:B------:R-:W-:-:S04]  /*33a0*/  FFMA R15, R26, R15, 0.13980610668659210205 ;  /* 0x3e0f29551a0f7423 */ /* 0x000fc8000000000f */
[----:B------:R-:W-:-:S04]  /*33b0*/  FFMA R15, R26, R15, -0.16684235632419586182 ;  /* 0xbe2ad8b91a0f7423 */ /* 0x000fc8000000000f */
[----:B------:R-:W-:-:S04]  /*33c0*/  FFMA R15, R26, R15, 0.20012299716472625732 ;  /* 0x3e4ced0b1a0f7423 */ /* 0x000fc8000000000f */
[----:B------:R-:W-:-:S04]  /*33d0*/  FFMA R15, R26, R15, -0.24999669194221496582 ;  /* 0xbe7fff221a0f7423 */ /* 0x000fc8000000000f */
[----:B------:R-:W-:-:S04]  /*33e0*/  FFMA R15, R26, R15, 0.33333182334899902344 ;  /* 0x3eaaaa781a0f7423 */ /* 0x000fc8000000000f */
[----:B------:R-:W-:Y:S01]  /*33f0*/  FFMA R27, R26, R15, -0.5 ;  /* 0xbf0000001a1b7423 */ /* 0x000fe2000000000f */
[----:B------:R-:W-:Y:S02]  /*3400*/  FSEL R15, RZ, -23, P0 ;  /* 0xc1b80000ff0f7808 */ /* 0x000fe40000000000 */
[----:B------:R-:W-:Y:S01]  /*3410*/  ISETP.GT.U32.AND P0, PT, R24, 0x7f7fffff, PT ;  /* 0x7f7fffff1800780c */ /* 0x000fe20003f04070 */
[----:B------:R-:W-:Y:S02]  /*3420*/  FMUL R27, R26, R27 ;  /* 0x0000001b1a1b7220 */ /* 0x000fe40000400000 */
[----:B------:R-:W-:Y:S01]  /*3430*/  FFMA R22, R22, 1.1920928955078125e-07, R15 ;  /* 0x3400000016167823 */ /* 0x000fe2000000000f */
[----:B------:R-:W-:Y:S01]  /*3440*/  SHF.R.U32.HI R15, RZ, 0x2, R32 ;  /* 0x00000002ff0f7819 */ /* 0x000fe20000011620 */
[----:B------:R-:W-:-:S03]  /*3450*/  FFMA R27, R26, R27, R26 ;  /* 0x0000001b1a1b7223 */ /* 0x000fc6000000001a */
[----:B------:R-:W-:Y:S01]  /*3460*/  LOP3.LUT R15, R15, R32, RZ, 0x3c, !PT ;  /* 0x000000200f0f7212 */ /* 0x000fe200078e3cff */
[----:B------:R-:W-:Y:S01]  /*3470*/  FFMA R27, R22, 0.69314718246459960938, R27 ;  /* 0x3f317218161b7823 */ /* 0x000fe2000000001b */
[----:B------:R-:W-:-:S03]  /*3480*/  IMAD.SHL.U32 R22, R25, 0x10, RZ ;  /* 0x0000001019167824 */ /* 0x000fc600078e00ff */
[C---:B------:R-:W-:Y:S01]  /*3490*/  @P0 FFMA R27, R24.reuse, R23, +INF ;  /* 0x7f800000181b0423 */ /* 0x040fe20000000017 */
[----:B------:R-:W-:Y:S01]  /*34a0*/  IMAD.SHL.U32 R23, R15, 0x2, RZ ;  /* 0x000000020f177824 */ /* 0x000fe200078e00ff */
[----:B------:R-:W-:Y:S02]  /*34b0*/  FSETP.NEU.AND P0, PT, R24, RZ, PT ;  /* 0x000000ff1800720b */ /* 0x000fe40003f0d000 */
[----:B------:R-:W-:Y:S02]  /*34c0*/  FMUL R27, R27, -2 ;  /* 0xc00000001b1b7820 */ /* 0x000fe40000400000 */
[----:B------:R-:W-:-:S03]  /*34d0*/  LOP3.LUT R22, R15, R23, R22, 0x96, !PT ;  /* 0x000000170f167212 */ /* 0x000fc600078e9616 */
[----:B------:R-:W-:Y:S02]  /*34e0*/  FSEL R26, R27, +INF , P0 ;  /* 0x7f8000001b1a7808 */ /* 0x000fe40000000000 */
[----:B------:R-:W-:Y:S02]  /*34f0*/  LOP3.LUT R27, R22, R25, RZ, 0x3c, !PT ;  /* 0x00000019161b7212 */ /* 0x000fe400078e3cff */
[----:B------:R0:W1:Y:S01]  /*3500*/  MUFU.RSQ R23, R26 ;  /* 0x0000001a00177308 */ /* 0x0000620000001400 */
[----:B------:R-:W-:Y:S02]  /*3510*/  VIADD R22, R26, 0xf3000000 ;  /* 0xf30000001a167836 */ /* 0x000fe40000000000 */
[----:B------:R-:W-:-:S03]  /*3520*/  IMAD.IADD R15, R27, 0x1, R14 ;  /* 0x000000011b0f7824 */ /* 0x000fc600078e020e */
[----:B------:R-:W-:Y:S01]  /*3530*/  ISETP.GT.U32.AND P0, PT, R22, 0x727fffff, PT ;  /* 0x727fffff1600780c */ /* 0x000fe20003f04070 */
[----:B------:R-:W-:Y:S01]  /*3540*/  IMAD.MOV.U32 R22, RZ, RZ, 0x30c90fdb ;  /* 0x30c90fdbff167424 */ /* 0x000fe200078e00ff */
[----:B------:R-:W-:-:S05]  /*3550*/  I2FP.F32.U32 R15, R15 ;  /* 0x0000000f000f7245 */ /* 0x000fca0000201000 */
[----:B------:R-:W-:-:S06]  /*3560*/  FFMA R24, R15, R22, 7.314590599882819788e-10 ;  /* 0x30490fdb0f187423 */ /* 0x000fcc0000000016 */
[----:B01----:R-:W-:Y:S05]  /*3570*/  @!P0 BRA `(.L_x_21) ;  /* 0x0000000000148947 */ /* 0x003fea0003800000 */
[----:B------:R-:W-:Y:S01]  /*3580*/  IMAD.MOV.U32 R22, RZ, RZ, R26 ;  /* 0x000000ffff167224 */ /* 0x000fe200078e001a */
[----:B------:R-:W-:-:S07]  /*3590*/  MOV R26, 0x35b0 ;  /* 0x000035b0001a7802 */ /* 0x000fce0000000f00 */
[----:B------:R-:W-:Y:S05]  /*35a0*/  CALL.REL.NOINC `($__internal_3_$__cuda_sm20_sqrt_rn_f32_slowpath) ;  /* 0x0000004c00447944 */ /* 0x000fea0003c00000 */
[----:B------:R-:W-:Y:S01]  /*35b0*/  IMAD.MOV.U32 R15, RZ, RZ, R39 ;  /* 0x000000ffff0f7224 */ /* 0x000fe200078e0027 */
[----:B------:R-:W-:Y:S06]  /*35c0*/  BRA `(.L_x_22) ;  /* 0x0000000000107947 */ /* 0x000fec0003800000 */
.L_x_21:
[----:B------:R-:W-:Y:S01]  /*35d0*/  FMUL.FTZ R15, R26, R23 ;  /* 0x000000171a0f7220 */ /* 0x000fe20000410000 */
[----:B------:R-:W-:-:S03]  /*35e0*/  FMUL.FTZ R23, R23, 0.5 ;  /* 0x3f00000017177820 */ /* 0x000fc60000410000 */
[----:B------:R-:W-:-:S04]  /*35f0*/  FFMA R22, -R15, R15, R26 ;  /* 0x0000000f0f167223 */ /* 0x000fc8000000011a */
[----:B------:R-:W-:-:S07]  /*3600*/  FFMA R15, R22, R23, R15 ;  /* 0x00000017160f7223 */ /* 0x000fce000000000f */
.L_x_22:
[----:B------:R-:W-:Y:S05]  /*3610*/  BSYNC.RECONVERGENT B1 ;  /* 0x0000000000017941 */ /* 0x000fea0003800200 */
.L_x_20:
[----:B------:R-:W-:Y:S01]  /*3620*/  FMUL.RZ R23, R24, 0.15915493667125701904 ;  /* 0x3e22f98318177820 */ /* 0x000fe2000040c000 */
[----:B------:R-:W-:Y:S01]  /*3630*/  IMAD.MOV.U32 R32, RZ, RZ, R5 ;  /* 0x000000ffff207224 */ /* 0x000fe200078e0005 */
[----:B------:R-:W-:Y:S01]  /*3640*/  MOV R48, R4 ;  /* 0x0000000400307202 */ /* 0x000fe20000000f00 */
[----:B------:R-:W-:Y:S01]  /*3650*/  IMAD.MOV.U32 R4, RZ, RZ, R33 ;  /* 0x000000ffff047224 */ /* 0x000fe200078e0021 */
[----:B------:R-:W0:Y:S01]  /*3660*/  MUFU.SIN R22, R23 ;  /* 0x0000001700167308 */ /* 0x000e220000000400 */
[----:B------:R-:W-:-:S07]  /*3670*/  IMAD.MOV.U32 R5, RZ, RZ, R25 ;  /* 0x000000ffff057224 */ /* 0x000fce00078e0019 */
[----:B------:R-:W1:Y:S01]  /*3680*/  MUFU.COS R24, R23 ;  /* 0x0000001700187308 */ /* 0x000e620000000000 */
[-C--:B0-----:R-:W-:Y:S01]  /*3690*/  FMUL R35, R22, R15.reuse ;  /* 0x0000000f16237220 */ /* 0x081fe20000400000 */
[----:B-1----:R-:W-:Y:S01]  /*36a0*/  FMUL R15, R24, R15 ;  /* 0x0000000f180f7220 */ /* 0x002fe20000400000 */
[----:B------:R-:W-:-:S07]  /*36b0*/  IMAD.MOV.U32 R24, RZ, RZ, R33 ;  /* 0x000000ffff187224 */ /* 0x000fce00078e0021 */
.L_x_19:
[----:B------:R-:W-:Y:S05]  /*36c0*/  BSYNC.RECONVERGENT B0 ;  /* 0x0000000000007941 */ /* 0x000fea0003800200 */
.L_x_18:
[----:B------:R-:W-:Y:S01]  /*36d0*/  ISETP.NE.AND P0, PT, R17, 0x1, PT ;  /* 0x000000011100780c */ /* 0x000fe20003f05270 */
[----:B------:R-:W-:Y:S01]  /*36e0*/  BSSY.RECONVERGENT B0, `(.L_x_23) ;  /* 0x000004c000007945 */ /* 0x000fe20003800200 */
[----:B------:R-:W-:Y:S02]  /*36f0*/  IMAD.MOV.U32 R37, RZ, RZ, R27 ;  /* 0x000000ffff257224 */ /* 0x000fe400078e001b */
[----:B------:R-:W-:Y:S02]  /*3700*/  IMAD.MOV.U32 R36, RZ, RZ, R15 ;  /* 0x000000ffff247224 */ /* 0x000fe400078e000f */
[----:B------:R-:W-:-:S07]  /*3710*/  IMAD.MOV.U32 R17, RZ, RZ, RZ ;  /* 0x000000ffff117224 */ /* 0x000fce00078e00ff */
[----:B------:R-:W-:Y:S05]  /*3720*/  @P0 BRA `(.L_x_24) ;  /* 0x00000004001c0947 */ /* 0x000fea0003800000 */
[----:B------:R-:W-:Y:S01]  /*3730*/  SHF.R.U32.HI R5, RZ, 0x2, R48 ;  /* 0x00000002ff057819 */ /* 0x000fe20000011630 */
[----:B------:R-:W-:Y:S01]  /*3740*/  IMAD.MOV.U32 R26, RZ, RZ, 0x3e055027 ;  /* 0x3e055027ff1a7424 */ /* 0x000fe200078e00ff */
[----:B------:R-:W-:Y:S01]  /*3750*/  SHF.L.U32 R4, R27, 0x4, RZ ;  /* 0x000000041b047819 */ /* 0x000fe200000006ff */
[----:B------:R-:W-:Y:S01]  /*3760*/  BSSY.RECONVERGENT B1, `(.L_x_25) ;  /* 0x000003a000017945 */ /* 0x000fe20003800200 */
[----:B------:R-:W-:-:S05]  /*3770*/  LOP3.LUT R5, R5, R48, RZ, 0x3c, !PT ;  /* 0x0000003005057212 */ /* 0x000fca00078e3cff */
[----:B------:R-:W-:-:S05]  /*3780*/  IMAD.SHL.U32 R15, R5, 0x2, RZ ;  /* 0x00000002050f7824 */ /* 0x000fca00078e00ff */
[----:B------:R-:W-:Y:S01]  /*3790*/  LOP3.LUT R4, R5, R15, R4, 0x96, !PT ;  /* 0x0000000f05047212 */ /* 0x000fe200078e9604 */
[----:B------:R-:W-:-:S03]  /*37a0*/  IMAD.MOV.U32 R15, RZ, RZ, 0x2f800000 ;  /* 0x2f800000ff0f7424 */ /* 0x000fc600078e00ff */
[----:B------:R-:W-:-:S04]  /*37b0*/  LOP3.LUT R5, R4, R27, RZ, 0x3c, !PT ;  /* 0x0000001b04057212 */ /* 0x000fc800078e3cff */
[C---:B------:R-:W-:Y:S01]  /*37c0*/  IADD3 R4, PT, PT, R14.reuse, 0x587c5, R5 ;  /* 0x000587c50e047810 */ /* 0x040fe20007ffe005 */
[----:B------:R-:W-:-:S03]  /*37d0*/  VIADD R14, R14, 0xb0f8a ;  /* 0x000b0f8a0e0e7836 */ /* 0x000fc60000000000 */
        /* <DEDUP_REMOVED lines=27> */
[----:B------:R-:W-:Y:S01]  /*3990*/  @P0 FFMA R23, R15, R22, +INF ;  /* 0x7f8000000f170423 */ /* 0x000fe20000000016 */
[----:B------:R-:W-:Y:S02]  /*39a0*/  SHF.L.U32 R22, R17, 0x1, RZ ;  /* 0x0000000111167819 */ /* 0x000fe400000006ff */
[----:B------:R-:W-:Y:S01]  /*39b0*/  FSETP.NEU.AND P0, PT, R15, RZ, PT ;  /* 0x000000ff0f00720b */ /* 0x000fe20003f0d000 */
[----:B------:R-:W-:Y:S01]  /*39c0*/  FMUL R23, R23, -2 ;  /* 0xc000000017177820 */ /* 0x000fe20000400000 */
[----:B------:R-:W-:-:S04]  /*39d0*/  LOP3.LUT R4, R17, R22, R4, 0x96, !PT ;  /* 0x0000001611047212 */ /* 0x000fc800078e9604 */
        /* <DEDUP_REMOVED lines=10> */
[----:B------:R-:W-:-:S07]  /*3a80*/  MOV R26, 0x3aa0 ;  /* 0x00003aa0001a7802 */ /* 0x000fce0000000f00 */
[----:B------:R-:W-:Y:S05]  /*3a90*/  CALL.REL.NOINC `($__internal_3_$__cuda_sm20_sqrt_rn_f32_slowpath) ;  /* 0x0000004800087944 */ /* 0x000fea0003c00000 */
[----:B------:R-:W-:Y:S01]  /*3aa0*/  IMAD.MOV.U32 R15, RZ, RZ, R39 ;  /* 0x000000ffff0f7224 */ /* 0x000fe200078e0027 */
[----:B------:R-:W-:Y:S06]  /*3ab0*/  BRA `(.L_x_27) ;  /* 0x0000000000107947 */ /* 0x000fec0003800000 */
.L_x_26:
[----:B------:R-:W-:Y:S01]  /*3ac0*/  FMUL.FTZ R15, R22, R17 ;  /* 0x00000011160f7220 */ /* 0x000fe20000410000 */
[----:B------:R-:W-:-:S03]  /*3ad0*/  FMUL.FTZ R17, R17, 0.5 ;  /* 0x3f00000011117820 */ /* 0x000fc60000410000 */
[----:B------:R-:W-:-:S04]  /*3ae0*/  FFMA R4, -R15, R15, R22 ;  /* 0x0000000f0f047223 */ /* 0x000fc80000000116 */
[----:B------:R-:W-:-:S07]  /*3af0*/  FFMA R15, R4, R17, R15 ;  /* 0x00000011040f7223 */ /* 0x000fce000000000f */
.L_x_27:
[----:B------:R-:W-:Y:S05]  /*3b00*/  BSYNC.RECONVERGENT B1 ;  /* 0x0000000000017941 */ /* 0x000fea0003800200 */
.L_x_25:
[----:B------:R-:W-:Y:S01]  /*3b10*/  FMUL.RZ R23, R28, 0.15915493667125701904 ;  /* 0x3e22f9831c177820 */ /* 0x000fe2000040c000 */
[----:B------:R-:W-:Y:S01]  /*3b20*/  MOV R4, R27 ;  /* 0x0000001b00047202 */ /* 0x000fe20000000f00 */
[----:B------:R-:W-:Y:S02]  /*3b30*/  IMAD.MOV.U32 R32, RZ, RZ, R25 ;  /* 0x000000ffff207224 */ /* 0x000fe400078e0019 */
[----:B------:R-:W0:Y:S01]  /*3b40*/  MUFU.SIN R36, R23 ;  /* 0x0000001700247308 */ /* 0x000e220000000400 */
[----:B------:R-:W-:Y:S02]  /*3b50*/  IMAD.MOV.U32 R48, RZ, RZ, R24 ;  /* 0x000000ffff307224 */ /* 0x000fe400078e0018 */
[----:B------:R-:W-:-:S05]  /*3b60*/  IMAD.MOV.U32 R17, RZ, RZ, 0x1 ;  /* 0x00000001ff117424 */ /* 0x000fca00078e00ff */
[----:B------:R-:W1:Y:S01]  /*3b70*/  MUFU.COS R22, R23 ;  /* 0x0000001700167308 */ /* 0x000e620000000000 */
[-C--:B0-----:R-:W-:Y:S01]  /*3b80*/  FMUL R36, R36, R15.reuse ;  /* 0x0000000f24247220 */ /* 0x081fe20000400000 */
[----:B-1----:R-:W-:-:S07]  /*3b90*/  FMUL R15, R22, R15 ;  /* 0x0000000f160f7220 */ /* 0x002fce0000400000 */
.L_x_24:
[----:B------:R-:W-:Y:S05]  /*3ba0*/  BSYNC.RECONVERGENT B0 ;  /* 0x0000000000007941 */ /* 0x000fea0003800200 */
.L_x_23:
[----:B------:R-:W0:Y:S01]  /*3bb0*/  MUFU.RCP R24, R9 ;  /* 0x0000000900187308 */ /* 0x000e220000001000 */
[----:B------:R-:W-:Y:S01]  /*3bc0*/  FMUL R22, R8, R13 ;  /* 0x0000000d08167220 */ /* 0x000fe20000400000 */
[----:B------:R-:W-:Y:S06]  /*3bd0*/  BSSY.RECONVERGENT B0, `(.L_x_28) ;  /* 0x000000b000007945 */ /* 0x000fec0003800200 */
        /* <DEDUP_REMOVED lines=8> */
[----:B------:R-:W-:-:S07]  /*3c60*/  MOV R24, 0x3c80 ;  /* 0x00003c8000187802 */ /* 0x000fce0000000f00 */
[----:B------:R-:W-:Y:S05]  /*3c70*/  CALL.REL.NOINC `($__internal_4_$__cuda_sm3x_div_rn_noftz_f32_slowpath) ;  /* 0x0000004400e87944 */ /* 0x000fea0003c00000 */
.L_x_29:
[----:B------:R-:W-:Y:S05]  /*3c80*/  BSYNC.RECONVERGENT B0 ;  /* 0x0000000000007941 */ /* 0x000fea0003800200 */
.L_x_28:
[----:B------:R-:W-:Y:S01]  /*3c90*/  FSETP.GEU.AND P0, PT, R38, 64, PT ;  /* 0x428000002600780b */ /* 0x000fe20003f0e000 */
[----:B------:R-:W-:-:S12]  /*3ca0*/  BSSY.RECONVERGENT B0, `(.L_x_30) ;  /* 0x0000220000007945 */ /* 0x000fd80003800200 */
[----:B------:R-:W-:Y:S05]  /*3cb0*/  @P0 BRA `(.L_x_31) ;  /* 0x0000000000940947 */ /* 0x000fea0003800000 */
[----:B------:R-:W-:Y:S01]  /*3cc0*/  IMAD.MOV.U32 R23, RZ, RZ, 0x3bbb989d ;  /* 0x3bbb989dff177424 */ /* 0x000fe200078e00ff */
[----:B------:R-:W-:Y:S01]  /*3cd0*/  BSSY.RECONVERGENT B1, `(.L_x_32) ;  /* 0x0000021000017945 */ /* 0x000fe20003800200 */
[----:B------:R-:W-:Y:S02]  /*3ce0*/  IMAD.MOV.U32 R25, RZ, RZ, 0x437c0000 ;  /* 0x437c0000ff197424 */ /* 0x000fe400078e00ff */
[----:B------:R-:W-:Y:S01]  /*3cf0*/  FFMA.SAT R22, R38, R23, 0.5 ;  /* 0x3f00000026167423 */ /* 0x000fe20000002017 */
[----:B------:R-:W-:Y:S02]  /*3d00*/  IMAD.MOV.U32 R33, RZ, RZ, R37 ;  /* 0x000000ffff217224 */ /* 0x000fe400078e0025 */
[----:B------:R-:W-:Y:S02]  /*3d10*/  IMAD.MOV.U32 R24, RZ, RZ, RZ ;  /* 0x000000ffff187224 */ /* 0x000fe400078e00ff */
[----:B------:R-:W-:-:S04]  /*3d20*/  FFMA.RM R22, R22, R25, 12582913 ;  /* 0x4b40000116167423 */ /* 0x000fc80000004019 */
[C---:B------:R-:W-:Y:S01]  /*3d30*/  FADD R23, R22.reuse, -12583039 ;  /* 0xcb40007f16177421 */ /* 0x040fe20000000000 */
[----:B------:R-:W-:-:S03]  /*3d40*/  SHF.L.U32 R22, R22, 0x17, RZ ;  /* 0x0000001716167819 */ /* 0x000fc600000006ff */
[----:B------:R-:W-:-:S04]  /*3d50*/  FFMA R23, R38, 1.4426950216293334961, -R23 ;  /* 0x3fb8aa3b26177823 */ /* 0x000fc80000000817 */
[----:B------:R-:W-:-:S06]  /*3d60*/  FFMA R23, R38, 1.925963033500011079e-08, R23 ;  /* 0x32a5706026177823 */ /* 0x000fcc0000000017 */
[----:B------:R-:W0:Y:S02]  /*3d70*/  MUFU.EX2 R23, R23 ;  /* 0x0000001700177308 */ /* 0x000e240000000800 */
[----:B0-----:R-:W-:-:S07]  /*3d80*/  FMUL R22, R22, R23 ;  /* 0x0000001716167220 */ /* 0x001fce0000400000 */
.L_x_33:
[----:B------:R-:W-:Y:S01]  /*3d90*/  SHF.R.U32.HI R23, RZ, 0x2, R48 ;  /* 0x00000002ff177819 */ /* 0x000fe20000011630 */
[----:B------:R-:W-:Y:S02]  /*3da0*/  IMAD.SHL.U32 R26, R33, 0x10, RZ ;  /* 0x00000010211a7824 */ /* 0x000fe400078e00ff */
[----:B------:R-:W-:Y:S01]  /*3db0*/  VIADD R14, R14, 0x587c5 ;  /* 0x000587c50e0e7836 */ /* 0x000fe20000000000 */
[----:B------:R-:W-:Y:S01]  /*3dc0*/  LOP3.LUT R23, R23, R48, RZ, 0x3c, !PT ;  /* 0x0000003017177212 */ /* 0x000fe200078e3cff */
[----:B------:R-:W-:Y:S02]  /*3dd0*/  IMAD.MOV.U32 R48, RZ, RZ, R32 ;  /* 0x000000ffff307224 */ /* 0x000fe400078e0020 */
[----:B------:R-:W-:Y:S02]  /*3de0*/  IMAD.MOV.U32 R32, RZ, RZ, R4 ;  /* 0x000000ffff207224 */ /* 0x000fe400078e0004 */
[----:B------:R-:W-:Y:S02]  /*3df0*/  IMAD.SHL.U32 R25, R23, 0x2, RZ ;  /* 0x0000000217197824 */ /* 0x000fe400078e00ff */
[----:B------:R-:W-:-:S02]  /*3e00*/  IMAD.MOV.U32 R4, RZ, RZ, R5 ;  /* 0x000000ffff047224 */ /* 0x000fc400078e0005 */
[----:B------:R-:W-:Y:S01]  /*3e10*/  IMAD.MOV.U32 R5, RZ, RZ, R33 ;  /* 0x000000ffff057224 */ /* 0x000fe200078e0021 */
[----:B------:R-:W-:-:S04]  /*3e20*/  LOP3.LUT R26, R23, R25, R26, 0x96, !PT ;  /* 0x00000019171a7212 */ /* 0x000fc800078e961a */
[----:B------:R-:W-:Y:S01]  /*3e30*/  LOP3.LUT R23, R26, R33, RZ, 0x3c, !PT ;  /* 0x000000211a177212 */ /* 0x000fe200078e3cff */
[----:B------:R-:W-:-:S03]  /*3e40*/  HFMA2 R26, -RZ, RZ, 0.1171875, 0 ;  /* 0x2f800000ff1a7431 */ /* 0x000fc600000001ff */
[----:B------:R-:W-:Y:S01]  /*3e50*/  MOV R33, R23 ;  /* 0x0000001700217202 */ /* 0x000fe20000000f00 */
[----:B------:R-:W-:-:S05]  /*3e60*/  IMAD.IADD R25, R23, 0x1, R14 ;  /* 0x0000000117197824 */ /* 0x000fca00078e020e */
[----:B------:R-:W-:-:S05]  /*3e70*/  I2FP.F32.U32 R25, R25 ;  /* 0x0000001900197245 */ /* 0x000fca0000201000 */
[----:B------:R-:W-:-:S04]  /*3e80*/  FFMA R25, R25, R26, 1.1641532182693481445e-10 ;  /* 0x2f00000019197423 */ /* 0x000fc8000000001a */
[----:B------:R-:W-:Y:S01]  /*3e90*/  FMUL R22, R25, R22 ;  /* 0x0000001619167220 */ /* 0x000fe20000400000 */
[----:B------:R-:W-:Y:S02]  /*3ea0*/  IMAD.MOV.U32 R25, RZ, RZ, R24 ;  /* 0x000000ffff197224 */ /* 0x000fe400078e0018 */
[----:B------:R-:W-:Y:S02]  /*3eb0*/  VIADD R24, R24, 0x1 ;  /* 0x0000000118187836 */ /* 0x000fe40000000000 */
[----:B------:R-:W-:-:S13]  /*3ec0*/  FSETP.GT.AND P0, PT, R22, 1, PT ;  /* 0x3f8000001600780b */ /* 0x000fda0003f04000 */
[----:B------:R-:W-:Y:S05]  /*3ed0*/  @P0 BRA `(.L_x_33) ;  /* 0xfffffffc00ac0947 */ /* 0x000fea000383ffff */
[----:B------:R-:W-:Y:S05]  /*3ee0*/  BSYNC.RECONVERGENT B1 ;  /* 0x0000000000017941 */ /* 0x000fea0003800200 */
.L_x_32:
[----:B------:R-:W-:Y:S01]  /*3ef0*/  IMAD.MOV.U32 R22, RZ, RZ, R25 ;  /* 0x000000ffff167224 */ /* 0x000fe200078e0019 */
[----:B------:R-:W-:Y:S06]  /*3f00*/  BRA `(.L_x_34) ;  /* 0x0000001c00e47947 */ /* 0x000fec0003800000 */
.L_x_31:
[----:B------:R-:W-:-:S13]  /*3f10*/  FSETP.GT.AND P0, PT, R38, 4000, PT ;  /* 0x457a00002600780b */ /* 0x000fda0003f04000 */
[----:B------:R-:W-:Y:S05]  /*3f20*/  @!P0 BRA `(.L_x_35) ;  /* 0x0000001000288947 */ /* 0x000fea0003800000 */
[----:B------:R-:W-:Y:S01]  /*3f30*/  ISETP.NE.AND P0, PT, R16, 0x1, PT ;  /* 0x000000011000780c */ /* 0x000fe20003f05270 */
[----:B------:R-:W-:Y:S01]  /*3f40*/  BSSY.RECONVERGENT B1, `(.L_x_36) ;  /* 0x00000ea000017945 */ /* 0x000fe20003800200 */
[----:B------:R-:W-:Y:S02]  /*3f50*/  IMAD.MOV.U32 R33, RZ, RZ, R37 ;  /* 0x000000ffff217224 */ /* 0x000fe400078e0025 */
[----:B------:R-:W-:Y:S02]  /*3f60*/  IMAD.MOV.U32 R30, RZ, RZ, R20 ;  /* 0x000000ffff1e7224 */ /* 0x000fe400078e0014 */
[----:B------:R-:W-:Y:S02]  /*3f70*/  IMAD.MOV.U32 R31, RZ, RZ, R21 ;  /* 0x000000ffff1f7224 */ /* 0x000fe400078e0015 */
[----:B------:R-:W-:-:S05]  /*3f80*/  IMAD.MOV.U32 R16, RZ, RZ, RZ ;  /* 0x000000ffff107224 */ /* 0x000fca00078e00ff */
[----:B------:R-:W-:Y:S05]  /*3f90*/  @!P0 BRA `(.L_x_37) ;  /* 0x0000000c00908947 */ /* 0x000fea0003800000 */
[----:B------:R-:W-:Y:S01]  /*3fa0*/  SHF.R.U32.HI R21, RZ, 0x2, R48 ;  /* 0x00000002ff157819 */ /* 0x000fe20000011630 */
[----:B------:R-:W-:Y:S01]  /*3fb0*/  IMAD.SHL.U32 R16, R37, 0x10, RZ ;  /* 0x0000001025107824 */ /* 0x000fe200078e00ff */
[----:B------:R-:W-:Y:S01]  /*3fc0*/  SHF.R.U32.HI R23, RZ, 0x2, R32 ;  /* 0x00000002ff177819 */ /* 0x000fe20000011620 */
[----:B------:R-:W-:Y:S01]  /*3fd0*/  BSSY.RECONVERGENT B2, `(.L_x_38) ;  /* 0x0000078000027945 */ /* 0x000fe20003800200 */
[----:B------:R-:W-:Y:S02]  /*3fe0*/  LOP3.LUT R21, R21, R48, RZ, 0x3c, !PT ;  /* 0x0000003015157212 */ /* 0x000fe400078e3cff */
[----:B------:R-:W-:Y:S02]  /*3ff0*/  LOP3.LUT R23, R23, R32, RZ, 0x3c, !PT ;  /* 0x0000002017177212 */ /* 0x000fe400078e3cff */
[----:B------:R-:W-:Y:S02]  /*4000*/  SHF.L.U32 R20, R21, 0x1, RZ ;  /* 0x0000000115147819 */ /* 0x000fe400000006ff */
[----:B------:R-:W-:Y:S01]  /*4010*/  SHF.R.U32.HI R25, RZ, 0x2, R4 ;  /* 0x00000002ff197819 */ /* 0x000fe20000011604 */
[----:B------:R-:W-:Y:S01]  /*4020*/  IMAD.SHL.U32 R39, R23, 0x2, RZ ;  /* 0x0000000217277824 */ /* 0x000fe200078e00ff */
[----:B------:R-:W-:-:S02]  /*4030*/  LOP3.LUT R16, R21, R20, R16, 0x96, !PT ;  /* 0x0000001415107212 */ /* 0x000fc400078e9610 */
[----:B------:R-:W-:Y:S02]  /*4040*/  LOP3.LUT R4, R25, R4, RZ, 0x3c, !PT ;  /* 0x0000000419047212 */ /* 0x000fe400078e3cff */
[----:B------:R-:W-:-:S05]  /*4050*/  LOP3.LUT R32, R16, R37, RZ, 0x3c, !PT ;  /* 0x0000002510207212 */ /* 0x000fca00078e3cff */
[----:B------:R-:W-:-:S05]  /*4060*/  IMAD.SHL.U32 R16, R32, 0x10, RZ ;  /* 0x0000001020107824 */ /* 0x000fca00078e00ff */
[----:B------:R-:W-:Y:S01]  /*4070*/  LOP3.LUT R39, R23, R39, R16, 0x96, !PT ;  /* 0x0000002717277212 */ /* 0x000fe200078e9610 */
[----:B------:R-:W-:Y:S01]  /*4080*/  IMAD.SHL.U32 R16, R4, 0x2, RZ ;  /* 0x0000000204107824 */ /* 0x000fe200078e00ff */
[----:B------:R-:W-:Y:S02]  /*4090*/  IADD3 R23, PT, PT, R14, 0x587c5, R32 ;  /* 0x000587c50e177810 */ /* 0x000fe40007ffe020 */
[----:B------:R-:W-:-:S04]  /*40a0*/  LOP3.LUT R39, R39, R32, RZ, 0x3c, !PT ;  /* 0x0000002027277212 */ /* 0x000fc800078e3cff */
[----:B------:R-:W-:-:S05]  /*40b0*/  IADD3 R20, PT, PT, R14, 0xb0f8a, R39 ;  /* 0x000b0f8a0e147810 */ /* 0x000fca0007ffe027 */
[----:B------:R-:W-:-:S03]  /*40c0*/  IMAD.WIDE.U32 R20, R20, 0x200000, RZ ;  /* 0x0020000014147825 */ /* 0x000fc600078e00ff */
[----:B------:R-:W-:Y:S01]  /*40d0*/  LOP3.LUT R22, R20, R23, RZ, 0x3c, !PT ;  /* 0x0000001714167212 */ /* 0x000fe200078e3cff */
[----:B------:R-:W-:Y:S01]  /*40e0*/  IMAD.MOV.U32 R23, RZ, RZ, R21 ;  /* 0x000000ffff177224 */ /* 0x000fe200078e0015 */
[----:B------:R-:W-:Y:S01]  /*40f0*/  SHF.R.U32.HI R20, RZ, 0x2, R5 ;  /* 0x00000002ff147819 */ /* 0x000fe20000011605 */
[----:B------:R-:W-:Y:S02]  /*4100*/  IMAD.SHL.U32 R21, R39, 0x10, RZ ;  /* 0x0000001027157824 */ /* 0x000fe400078e00ff */
[----:B------:R-:W0:Y:S01]  /*4110*/  I2F.F64.U64 R24, R22 ;  /* 0x0000001600187312 */ /* 0x000e220000301800 */
[----:B------:R-:W-:Y:S01]  /*4120*/  LOP3.LUT R5, R20, R5, RZ, 0x3c, !PT ;  /* 0x0000000514057212 */ /* 0x000fe200078e3cff */
[----:B------:R-:W-:Y:S01]  /*4130*/  IMAD.MOV.U32 R20, RZ, RZ, 0x0 ;  /* 0x00000000ff147424 */ /* 0x000fe200078e00ff */
[----:B------:R-:W-:Y:S01]  /*4140*/  LOP3.LUT R16, R4, R16, R21, 0x96, !PT ;  /* 0x0000001004107212 */ /* 0x000fe200078e9615 */
[----:B------:R-:W-:-:S03]  /*4150*/  HFMA2 R21, -RZ, RZ, 1.15625, 0 ;  /* 0x3ca00000ff157431 */ /* 0x000fc600000001ff */
[----:B------:R-:W-:Y:S01]  /*4160*/  LOP3.LUT R31, R16, R39, RZ, 0x3c, !PT ;  /* 0x00000027101f7212 */ /* 0x000fe200078e3cff */
[----:B------:R-:W-:-:S03]  /*4170*/  IMAD.SHL.U32 R16, R5, 0x2, RZ ;  /* 0x0000000205107824 */ /* 0x000fc600078e00ff */
[C---:B------:R-:W-:Y:S01]  /*4180*/  IADD3 R27, PT, PT, R14.reuse, 0x10974f, R31 ;  /* 0x0010974f0e1b7810 */ /* 0x040fe20007ffe01f */
[----:B------:R-:W-:Y:S02]  /*4190*/  IMAD.SHL.U32 R4, R31, 0x10, RZ ;  /* 0x000000101f047824 */ /* 0x000fe400078e00ff */
[----:B------:R-:W-:Y:S01]  /*41a0*/  VIADD R14, R14, 0x161f14 ;  /* 0x00161f140e0e7836 */ /* 0x000fe20000000000 */
[----:B0-----:R-:W-:Y:S02]  /*41b0*/  DFMA R24, R24, R20, 5.5511151231257827021e-17 ;  /* 0x3c9000001818742b */ /* 0x001fe40000000014 */
[----:B------:R-:W-:-:S04]  /*41c0*/  LOP3.LUT R4, R5, R16, R4, 0x96, !PT ;  /* 0x0000001005047212 */ /* 0x000fc800078e9604 */
[----:B------:R-:W-:-:S04]  /*41d0*/  LOP3.LUT R33, R4, R31, RZ, 0x3c, !PT ;  /* 0x0000001f04217212 */ /* 0x000fc800078e3cff */
[----:B------:R-:W-:Y:S01]  /*41e0*/  ISETP.GT.AND P0, PT, R25, 0xfffff, PT ;  /* 0x000fffff1900780c */ /* 0x000fe20003f04270 */
[----:B------:R-:W-:Y:S02]  /*41f0*/  IMAD.MOV.U32 R4, RZ, RZ, R24 ;  /* 0x000000ffff047224 */ /* 0x000fe400078e0018 */
[----:B------:R-:W-:Y:S02]  /*4200*/  IMAD.MOV.U32 R5, RZ, RZ, R25 ;  /* 0x000000ffff057224 */ /* 0x000fe400078e0019 */
[----:B------:R-:W-:-:S04]  /*4210*/  IMAD.IADD R22, R33, 0x1, R14 ;  /* 0x0000000121167824 */ /* 0x000fc800078e020e */
[----:B------:R-:W-:-:S04]  /*4220*/  IMAD.WIDE.U32 R22, R22, 0x200000, RZ ;  /* 0x0020000016167825 */ /* 0x000fc800078e00ff */
[----:B------:R-:W-:Y:S01]  /*4230*/  @!P0 DMUL R4, R4, 1.80143985094819840000e+16 ;  /* 0x4350000004048828 */ /* 0x000fe20000000000 */
[----:B------:R-:W-:-:S06]  /*4240*/  LOP3.LUT R22, R22, R27, RZ, 0x3c, !PT ;  /* 0x0000001b16167212 */ /* 0x000fcc00078e3cff */
[----:B------:R-:W0:Y:S03]  /*4250*/  I2F.F64.U64 R22, R22 ;  /* 0x0000001600167312 */ /* 0x000e260000301800 */
[----:B------:R-:W-:Y:S01]  /*4260*/  @!P0 MOV R25, R5 ;  /* 0x0000000500198202 */ /* 0x000fe20000000f00 */
[----:B------:R-:W-:-:S04]  /*4270*/  @!P0 IMAD.MOV.U32 R24, RZ, RZ, R4 ;  /* 0x000000ffff188224 */ /* 0x000fc800078e0004 */
[----:B------:R-:W-:-:S05]  /*4280*/  VIADD R16, R25, 0xffffffff ;  /* 0xffffffff19107836 */ /* 0x000fca0000000000 */
[----:B------:R-:W-:Y:S01]  /*4290*/  ISETP.GT.U32.AND P1, PT, R16, 0x7feffffe, PT ;  /* 0x7feffffe1000780c */ /* 0x000fe20003f24070 */
[----:B------:R-:W-:Y:S01]  /*42a0*/  IMAD.MOV.U32 R16, RZ, RZ, -0x3ff ;  /* 0xfffffc01ff107424 */ /* 0x000fe200078e00ff */
[----:B0-----:R-:W-:Y:S01]  /*42b0*/  DFMA R20, R22, 2.2204460492503130808e-16, R20 ;  /* 0x3cb000001614782b */ /* 0x001fe20000000014 */
[----:B------:R-:W-:-:S10]  /*42c0*/  @!P0 IMAD.MOV.U32 R16, RZ, RZ, -0x435 ;  /* 0xfffffbcbff108424 */ /* 0x000fd400078e00ff */
[----:B------:R-:W-:Y:S05]  /*42d0*/  @P1 BRA `(.L_x_39) ;  /* 0x0000000400041947 */ /* 0x000fea0003800000 */
[C---:B------:R-:W-:Y:S01]  /*42e0*/  LOP3.LUT R4, R25.reuse, 0xfffff, RZ, 0xc0, !PT ;  /* 0x000fffff19047812 */ /* 0x040fe200078ec0ff */
[----:B------:R-:W-:Y:S01]  /*42f0*/  IMAD.MOV.U32 R22, RZ, RZ, RZ ;  /* 0x000000ffff167224 */ /* 0x000fe200078e00ff */
[----:B------:R-:W-:Y:S01]  /*4300*/  UMOV UR4, 0x3ae80f1e ;  /* 0x3ae80f1e00047882 */ /* 0x000fe20000000000 */
[----:B------:R-:W-:Y:S01]  /*4310*/  UMOV UR5, 0x3eb1380b ;  /* 0x3eb1380b00057882 */ /* 0x000fe20000000000 */
[----:B------:R-:W-:Y:S01]  /*4320*/  LOP3.LUT R5, R4, 0x3ff00000, RZ, 0xfc, !PT ;  /* 0x3ff0000004057812 */ /* 0x000fe200078efcff */
[----:B------:R-:W-:Y:S01]  /*4330*/  IMAD.MOV.U32 R4, RZ, RZ, R24 ;  /* 0x000000ffff047224 */ /* 0x000fe200078e0018 */
[----:B------:R-:W-:Y:S01]  /*4340*/  LEA.HI R25, R25, R16, RZ, 0xc ;  /* 0x0000001019197211 */ /* 0x000fe200078f60ff */
[----:B------:R-:W-:Y:S01]  /*4350*/  UMOV UR10, 0x80000000 ;  /* 0x80000000000a7882 */ /* 0x000fe20000000000 */
[----:B------:R-:W-:Y:S01]  /*4360*/  ISETP.GE.U32.AND P0, PT, R5, 0x3ff6a09f, PT ;  /* 0x3ff6a09f0500780c */ /* 0x000fe20003f06070 */
[----:B------:R-:W-:-:S12]  /*4370*/  UMOV UR11, 0x43300000 ;  /* 0x43300000000b7882 */ /* 0x000fd80000000000 */
[----:B------:R-:W-:Y:S02]  /*4380*/  @P0 VIADD R23, R5, 0xfff00000 ;  /* 0xfff0000005170836 */ /* 0x000fe40000000000 */
[----:B------:R-:W-:-:S03]  /*4390*/  @P0 VIADD R25, R25, 0x1 ;  /* 0x0000000119190836 */ /* 0x000fc60000000000 */
[----:B------:R-:W-:Y:S02]  /*43a0*/  @P0 MOV R5, R23 ;  /* 0x0000001700050202 */ /* 0x000fe40000000f00 */
[----:B------:R-:W-:Y:S01]  /*43b0*/  LOP3.LUT R24, R25, 0x80000000, RZ, 0x3c, !PT ;  /* 0x8000000019187812 */ /* 0x000fe200078e3cff */
[----:B------:R-:W-:-:S03]  /*43c0*/  IMAD.MOV.U32 R25, RZ, RZ, 0x43300000 ;  /* 0x43300000ff197424 */ /* 0x000fc600078e00ff */
[C---:B------:R-:W-:Y:S02]  /*43d0*/  DADD R26, R4.reuse, 1 ;  /* 0x3ff00000041a7429 */ /* 0x040fe40000000000 */
[----:B------:R-:W-:Y:S02]  /*43e0*/  DADD R4, R4, -1 ;  /* 0xbff0000004047429 */ /* 0x000fe40000000000 */
[----:B------:R-:W-:Y:S01]  /*43f0*/  DADD R24, R24, -UR10 ;  /* 0x8000000a18187e29 */ /* 0x000fe20008000000 */
[----:B------:R-:W-:Y:S01]  /*4400*/  UMOV UR10, 0xfefa39ef ;  /* 0xfefa39ef000a7882 */ /* 0x000fe20000000000 */
[----:B------:R-:W0:Y:S01]  /*4410*/  MUFU.RCP64H R23, R27 ;  /* 0x0000001b00177308 */ /* 0x000e220000001800 */
[----:B------:R-:W-:Y:S01]  /*4420*/  UMOV UR11, 0x3fe62e42 ;  /* 0x3fe62e42000b7882 */ /* 0x000fe20000000000 */
[----:B0-----:R-:W-:-:S08]  /*4430*/  DFMA R44, -R26, R22, 1 ;  /* 0x3ff000001a2c742b */ /* 0x001fd00000000116 */
[----:B------:R-:W-:-:S08]  /*4440*/  DFMA R44, R44, R44, R44 ;  /* 0x0000002c2c2c722b */ /* 0x000fd0000000002c */
[----:B------:R-:W-:Y:S01]  /*4450*/  DFMA R44, R22, R44, R22 ;  /* 0x0000002c162c722b */ /* 0x000fe20000000016 */
[----:B------:R-:W-:Y:S02]  /*4460*/  IMAD.MOV.U32 R22, RZ, RZ, -0x748574fc ;  /* 0x8b7a8b04ff167424 */ /* 0x000fe400078e00ff */
[----:B------:R-:W-:-:S05]  /*4470*/  IMAD.MOV.U32 R23, RZ, RZ, 0x3ed0ee25 ;  /* 0x3ed0ee25ff177424 */ /* 0x000fca00078e00ff */
[----:B------:R-:W-:-:S08]  /*4480*/  DMUL R42, R4, R44 ;  /* 0x0000002c042a7228 */ /* 0x000fd00000000000 */
[----:B------:R-:W-:-:S08]  /*4490*/  DFMA R42, R4, R44, R42 ;  /* 0x0000002c042a722b */ /* 0x000fd0000000002a */
[----:B------:R-:W-:Y:S02]  /*44a0*/  DMUL R40, R42, R42 ;  /* 0x0000002a2a287228 */ /* 0x000fe40000000000 */
[----:B------:R-:W-:-:S06]  /*44b0*/  DADD R26, R4, -R42 ;  /* 0x00000000041a7229 */ /* 0x000fcc000000082a */
[----:B------:R-:W-:Y:S01]  /*44c0*/  DFMA R22, R40, UR4, R22 ;  /* 0x0000000428167c2b */ /* 0x000fe20008000016 */
[----:B------:R-:W-:Y:S01]  /*44d0*/  UMOV UR4, 0x9f02676f ;  /* 0x9f02676f00047882 */ /* 0x000fe20000000000 */
[----:B------:R-:W-:Y:S01]  /*44e0*/  UMOV UR5, 0x3ef3b266 ;  /* 0x3ef3b26600057882 */ /* 0x000fe20000000000 */
[----:B------:R-:W-:-:S05]  /*44f0*/  DADD R26, R26, R26 ;  /* 0x000000001a1a7229 */ /* 0x000fca000000001a */
[----:B------:R-:W-:Y:S01]  /*4500*/  DFMA R28, R40, R22, UR4 ;  /* 0x00000004281c7e2b */ /* 0x000fe20008000016 */
[----:B------:R-:W-:Y:S01]  /*4510*/  UMOV UR4, 0xa9ab0956 ;  /* 0xa9ab095600047882 */ /* 0x000fe20000000000 */
[----:B------:R-:W-:Y:S01]  /*4520*/  UMOV UR5, 0x3f1745cb ;  /* 0x3f1745cb00057882 */ /* 0x000fe20000000000 */
[----:B------:R-:W-:Y:S02]  /*4530*/  DFMA R26, R4, -R42, R26 ;  /* 0x8000002a041a722b */ /* 0x000fe4000000001a */
[----:B------:R-:W-:-:S03]  /*4540*/  DFMA R22, R24, UR10, R42 ;  /* 0x0000000a18167c2b */ /* 0x000fc6000800002a */
[----:B------:R-:W-:Y:S01]  /*4550*/  DFMA R28, R40, R28, UR4 ;  /* 0x00000004281c7e2b */ /* 0x000fe2000800001c */
[----:B------:R-:W-:Y:S01]  /*4560*/  UMOV UR4, 0x2d1b5154 ;  /* 0x2d1b515400047882 */ /* 0x000fe20000000000 */
[----:B------:R-:W-:Y:S01]  /*4570*/  UMOV UR5, 0x3f3c71c7 ;  /* 0x3f3c71c700057882 */ /* 0x000fe20000000000 */
[----:B------:R-:W-:-:S05]  /*4580*/  DMUL R26, R44, R26 ;  /* 0x0000001a2c1a7228 */ /* 0x000fca0000000000 */
[----:B------:R-:W-:Y:S01]  /*4590*/  DFMA R28, R40, R28, UR4 ;  /* 0x00000004281c7e2b */ /* 0x000fe2000800001c */
[----:B------:R-:W-:Y:S01]  /*45a0*/  UMOV UR4, 0x923be72d ;  /* 0x923be72d00047882 */ /* 0x000fe20000000000 */
[----:B------:R-:W-:-:S06]  /*45b0*/  UMOV UR5, 0x3f624924 ;  /* 0x3f62492400057882 */ /* 0x000fcc0000000000 */
        /* <DEDUP_REMOVED lines=8> */
[----:B------:R-:W-:Y:S02]  /*4640*/  UMOV UR5, 0x3fe62e42 ;  /* 0x3fe62e4200057882 */ /* 0x000fe40000000000 */
[----:B------:R-:W-:Y:S01]  /*4650*/  DFMA R4, R24, -UR4, R22 ;  /* 0x8000000418047c2b */ /* 0x000fe20008000016 */
[----:B------:R-:W-:Y:S01]  /*4660*/  UMOV UR4, 0x3b39803f ;  /* 0x3b39803f00047882 */ /* 0x000fe20000000000 */
[----:B------:R-:W-:Y:S02]  /*4670*/  UMOV UR5, 0x3c7abc9e ;  /* 0x3c7abc9e00057882 */ /* 0x000fe40000000000 */
[----:B------:R-:W-:-:S04]  /*4680*/  DMUL R28, R40, R28 ;  /* 0x0000001c281c7228 */ /* 0x000fc80000000000 */
[----:B------:R-:W-:-:S04]  /*4690*/  DADD R4, -R42, R4 ;  /* 0x000000002a047229 */ /* 0x000fc80000000104 */
[----:B------:R-:W-:-:S08]  /*46a0*/  DFMA R26, R42, R28, R26 ;  /* 0x0000001c2a1a722b */ /* 0x000fd0000000001a */
[----:B------:R-:W-:-:S08]  /*46b0*/  DADD R4, R26, -R4 ;  /* 0x000000001a047229 */ /* 0x000fd00000000804 */
[----:B------:R-:W-:-:S08]  /*46c0*/  DFMA R4, R24, UR4, R4 ;  /* 0x0000000418047c2b */ /* 0x000fd00008000004 */
[----:B------:R-:W-:Y:S01]  /*46d0*/  DADD R28, R22, R4 ;  /* 0x00000000161c7229 */ /* 0x000fe20000000004 */
[----:B------:R-:W-:Y:S10]  /*46e0*/  BRA `(.L_x_40) ;  /* 0x0000000000187947 */ /* 0x000ff40003800000 */
.L_x_39:
[----:B------:R-:W-:Y:S01]  /*46f0*/  IMAD.MOV.U32 R22, RZ, RZ, 0x0 ;  /* 0x00000000ff167424 */ /* 0x000fe200078e00ff */
[----:B------:R-:W-:Y:S02]  /*4700*/  MOV R23, 0x7ff00000 ;  /* 0x7ff0000000177802 */ /* 0x000fe40000000f00 */
[----:B------:R-:W-:-:S04]  /*4710*/  LOP3.LUT P0, RZ, R5, 0x7fffffff, RZ, 0xc0, !PT ;  /* 0x7fffffff05ff7812 */ /* 0x000fc8000780c0ff */
[----:B------:R-:W-:-:S10]  /*4720*/  DFMA R22, R4, R22, +INF ;  /* 0x7ff000000416742b */ /* 0x000fd40000000016 */
[----:B------:R-:W-:Y:S02]  /*4730*/  FSEL R28, R22, RZ, P0 ;  /* 0x000000ff161c7208 */ /* 0x000fe40000000000 */
[----:B------:R-:W-:-:S07]  /*4740*/  FSEL R29, R23, -QNAN , P0 ;  /* 0xfff00000171d7808 */ /* 0x000fce0000000000 */
.L_x_40:
[----:B------:R-:W-:Y:S05]  /*4750*/  BSYNC.RECONVERGENT B2 ;  /* 0x0000000000027941 */ /* 0x000fea0003800200 */
.L_x_38:
[----:B------:R-:W-:Y:S01]  /*4760*/  DMUL R4, RZ, R20 ;  /* 0x00000014ff047228 */ /* 0x000fe20000000000 */
[----:B------:R-:W-:Y:S01]  /*4770*/  IMAD.SHL.U32 R16, R21, 0x2, RZ ;  /* 0x0000000215107824 */ /* 0x000fe200078e00ff */
[----:B------:R-:W-:Y:S01]  /*4780*/  UMOV UR4, 0x33145c07 ;  /* 0x33145c0700047882 */ /* 0x000fe20000000000 */
[----:B------:R-:W-:Y:S01]  /*4790*/  UMOV UR5, 0x3ca1a626 ;  /* 0x3ca1a62600057882 */ /* 0x000fe20000000000 */
[----:B------:R-:W-:Y:S01]  /*47a0*/  IMAD.MOV.U32 R40, RZ, RZ, -0x3e107ad8 ;  /* 0xc1ef8528ff287424 */ /* 0x000fe200078e00ff */
[----:B------:R-:W-:Y:S01]  /*47b0*/  UMOV UR10, 0xf9785eba ;  /* 0xf9785eba000a7882 */ /* 0x000fe20000000000 */
[----:B------:R-:W-:Y:S01]  /*47c0*/  ISETP.GT.U32.AND P0, PT, R16, -0x79800000, PT ;  /* 0x868000001000780c */ /* 0x000fe20003f04070 */
[----:B------:R-:W-:Y:S01]  /*47d0*/  IMAD.MOV.U32 R41, RZ, RZ, 0x3e21eea7 ;  /* 0x3e21eea7ff297424 */ /* 0x000fe200078e00ff */
[----:B------:R-:W-:Y:S01]  /*47e0*/  UMOV UR11, 0x3de5db65 ;  /* 0x3de5db65000b7882 */ /* 0x000fe20000000000 */
[----:B------:R-:W-:Y:S01]  /*47f0*/  DMUL R28, R28, -2 ;  /* 0xc00000001c1c7828 */ /* 0x000fe20000000000 */
[----:B------:R-:W-:Y:S01]  /*4800*/  FSEL R43, R5, R21, P0 ;  /* 0x00000015052b7208 */ /* 0x000fe20000000000 */
[----:B------:R-:W-:Y:S01]  /*4810*/  IMAD.MOV.U32 R26, RZ, RZ, 0x0 ;  /* 0x00000000ff1a7424 */ /* 0x000fe200078e00ff */
[----:B------:R-:W-:Y:S01]  /*4820*/  FSEL R20, R4, R20, P0 ;  /* 0x0000001404147208 */ /* 0x000fe20000000000 */
[----:B------:R-:W-:Y:S01]  /*4830*/  IMAD.MOV.U32 R27, RZ, RZ, 0x3fd80000 ;  /* 0x3fd80000ff1b7424 */ /* 0x000fe200078e00ff */
[----:B------:R-:W-:Y:S01]  /*4840*/  BSSY.RECONVERGENT B2, `(.L_x_41) ;  /* 0x000004d000027945 */ /* 0x000fe20003800200 */
[----:B------:R-:W-:Y:S01]  /*4850*/  VIADD R21, R43, 0x100000 ;  /* 0x001000002b157836 */ /* 0x000fe20000000000 */
[----:B------:R-:W0:Y:S01]  /*4860*/  MUFU.RSQ64H R45, R29 ;  /* 0x0000001d002d7308 */ /* 0x000e220000001c00 */
[----:B------:R-:W-:-:S02]  /*4870*/  IMAD.MOV.U32 R42, RZ, RZ, R20 ;  /* 0x000000ffff2a7224 */ /* 0x000fc400078e0014 */
[----:B------:R-:W-:-:S05]  /*4880*/  VIADD R44, R29, 0xfcb00000 ;  /* 0xfcb000001d2c7836 */ /* 0x000fca0000000000 */
[----:B------:R-:W1:Y:S08]  /*4890*/  FRND.F64 R4, R20 ;  /* 0x0000001400047313 */ /* 0x000e700000301800 */
[----:B------:R-:W2:Y:S01]  /*48a0*/  F2I.S64.F64 R20, R20 ;  /* 0x0000001400147311 */ /* 0x000ea20000301900 */
[----:B0-----:R-:W-:Y:S02]  /*48b0*/  DMUL R46, R44, R44 ;  /* 0x0000002c2c2e7228 */ /* 0x001fe40000000000 */
[----:B-1----:R-:W-:-:S06]  /*48c0*/  DFMA R4, R4, -0.5, R42 ;  /* 0xbfe000000404782b */ /* 0x002fcc000000002a */
[----:B------:R-:W-:Y:S02]  /*48d0*/  DFMA R46, R28, -R46, 1 ;  /* 0x3ff000001c2e742b */ /* 0x000fe4000000082e */
[----:B------:R-:W-:Y:S01]  /*48e0*/  DMUL R22, R4, UR4 ;  /* 0x0000000404167c28 */ /* 0x000fe20008000000 */
[----:B------:R-:W-:Y:S01]  /*48f0*/  UMOV UR4, 0x54442d18 ;  /* 0x54442d1800047882 */ /* 0x000fe20000000000 */
[----:B------:R-:W-:-:S04]  /*4900*/  UMOV UR5, 0x400921fb ;  /* 0x400921fb00057882 */ /* 0x000fc80000000000 */
[----:B------:R-:W-:Y:S01]  /*4910*/  DFMA R26, R46, R26, 0.5 ;  /* 0x3fe000002e1a742b */ /* 0x000fe2000000001a */
[C---:B--2---:R-:W-:Y:S01]  /*4920*/  LOP3.LUT R16, R20.reuse, 0x1, RZ, 0xc0, !PT ;  /* 0x0000000114107812 */ /* 0x044fe200078ec0ff */
[----:B------:R-:W-:Y:S01]  /*4930*/  DMUL R46, R44, R46 ;  /* 0x0000002e2c2e7228 */ /* 0x000fe20000000000 */
[----:B------:R-:W-:Y:S01]  /*4940*/  LOP3.LUT P1, RZ, R20, 0x2, RZ, 0xc0, !PT ;  /* 0x0000000214ff7812 */ /* 0x000fe2000782c0ff */
[----:B------:R-:W-:Y:S01]  /*4950*/  DFMA R22, R4, UR4, R22 ;  /* 0x0000000404167c2b */ /* 0x000fe20008000016 */
[----:B------:R-:W-:Y:S01]  /*4960*/  UMOV UR4, 0x20fd8164 ;  /* 0x20fd816400047882 */ /* 0x000fe20000000000 */
[----:B------:R-:W-:Y:S01]  /*4970*/  IMAD.MOV.U32 R4, RZ, RZ, 0x2cb0d246 ;  /* 0x2cb0d246ff047424 */ /* 0x000fe200078e00ff */
[----:B------:R-:W-:Y:S01]  /*4980*/  MOV R5, 0x3e5ae5f1 ;  /* 0x3e5ae5f100057802 */ /* 0x000fe20000000f00 */
[----:B------:R-:W-:Y:S02]  /*4990*/  UMOV UR5, 0x3da8ff83 ;  /* 0x3da8ff8300057882 */ /* 0x000fe40000000000 */
[----:B------:R-:W-:Y:S01]  /*49a0*/  DFMA R46, R26, R46, R44 ;  /* 0x0000002e1a2e722b */ /* 0x000fe2000000002c */
[----:B------:R-:W-:Y:S01]  /*49b0*/  ISETP.NE.U32.AND P0, PT, R16, 0x1, PT ;  /* 0x000000011000780c */ /* 0x000fe20003f05070 */
[----:B------:R-:W-:-:S03]  /*49c0*/  DMUL R24, R22, R22 ;  /* 0x0000001616187228 */ /* 0x000fc60000000000 */
[----:B------:R-:W-:-:S05]  /*49d0*/  ISETP.NE.U32.AND.EX P0, PT, RZ, RZ, PT, P0 ;  /* 0x000000ffff00720c */ /* 0x000fca0003f05100 */
[C---:B------:R-:W-:Y:S01]  /*49e0*/  DFMA R4, R24.reuse, UR10, -R4 ;  /* 0x0000000a18047c2b */ /* 0x040fe20008000804 */
[----:B------:R-:W-:Y:S01]  /*49f0*/  UMOV UR10, 0x69ace392 ;  /* 0x69ace392000a7882 */ /* 0x000fe20000000000 */
[----:B------:R-:W-:Y:S01]  /*4a00*/  DFMA R40, R24, -UR4, R40 ;  /* 0x8000000418287c2b */ /* 0x000fe20008000028 */
[----:B------:R-:W-:Y:S01]  /*4a10*/  UMOV UR11, 0x3ec71de3 ;  /* 0x3ec71de3000b7882 */ /* 0x000fe20000000000 */
[----:B------:R-:W-:Y:S01]  /*4a20*/  UMOV UR4, 0x8e06e6d9 ;  /* 0x8e06e6d900047882 */ /* 0x000fe20000000000 */
[----:B------:R-:W-:-:S03]  /*4a30*/  UMOV UR5, 0x3e927e4f ;  /* 0x3e927e4f00057882 */ /* 0x000fc60000000000 */
[C---:B------:R-:W-:Y:S01]  /*4a40*/  DFMA R4, R24.reuse, R4, UR10 ;  /* 0x0000000a18047e2b */ /* 0x040fe20008000004 */
[----:B------:R-:W-:Y:S01]  /*4a50*/  UMOV UR10, 0x19db62a1 ;  /* 0x19db62a1000a7882 */ /* 0x000fe20000000000 */
[----:B------:R-:W-:Y:S01]  /*4a60*/  DFMA R40, R24, R40, -UR4 ;  /* 0x8000000418287e2b */ /* 0x000fe20008000028 */
[----:B------:R-:W-:Y:S01]  /*4a70*/  UMOV UR11, 0x3f2a01a0 ;  /* 0x3f2a01a0000b7882 */ /* 0x000fe20000000000 */
[----:B------:R-:W-:Y:S01]  /*4a80*/  UMOV UR4, 0x19ddbce9 ;  /* 0x19ddbce900047882 */ /* 0x000fe20000000000 */
[----:B------:R-:W-:-:S03]  /*4a90*/  UMOV UR5, 0x3efa01a0 ;  /* 0x3efa01a000057882 */ /* 0x000fc60000000000 */
[C---:B------:R-:W-:Y:S01]  /*4aa0*/  DFMA R4, R24.reuse, R4, -UR10 ;  /* 0x8000000a18047e2b */ /* 0x040fe20008000004 */
[----:B------:R-:W-:Y:S01]  /*4ab0*/  UMOV UR10, 0x11110818 ;  /* 0x11110818000a7882 */ /* 0x000fe20000000000 */
[----:B------:R-:W-:Y:S01]  /*4ac0*/  DFMA R40, R24, R40, UR4 ;  /* 0x0000000418287e2b */ /* 0x000fe20008000028 */
        /* <DEDUP_REMOVED lines=9> */
[C---:B------:R-:W-:Y:S02]  /*4b60*/  DFMA R4, R24.reuse, R4, -UR10 ;  /* 0x8000000a18047e2b */ /* 0x040fe40008000004 */
[----:B------:R-:W-:-:S06]  /*4b70*/  DFMA R40, R24, R40, UR4 ;  /* 0x0000000418287e2b */ /* 0x000fcc0008000028 */
[C---:B------:R-:W-:Y:S02]  /*4b80*/  DFMA R4, R24.reuse, R4, RZ ;  /* 0x000000041804722b */ /* 0x040fe400000000ff */
[----:B------:R-:W-:-:S06]  /*4b90*/  DFMA R40, R24, R40, -0.5 ;  /* 0xbfe000001828742b */ /* 0x000fcc0000000028 */
[----:B------:R-:W-:Y:S02]  /*4ba0*/  DFMA R4, R22, R4, R22 ;  /* 0x000000041604722b */ /* 0x000fe40000000016 */
[----:B------:R-:W-:Y:S02]  /*4bb0*/  DFMA R40, R24, R40, 1 ;  /* 0x3ff000001828742b */ /* 0x000fe40000000028 */
[----:B------:R-:W-:Y:S01]  /*4bc0*/  DMUL R22, R28, R46 ;  /* 0x0000002e1c167228 */ /* 0x000fe20000000000 */
[----:B------:R-:W-:Y:S02]  /*4bd0*/  VIADD R25, R47, 0xfff00000 ;  /* 0xfff000002f197836 */ /* 0x000fe40000000000 */
[----:B------:R-:W-:-:S03]  /*4be0*/  IMAD.MOV.U32 R24, RZ, RZ, R46 ;  /* 0x000000ffff187224 */ /* 0x000fc600078e002e */
[----:B------:R-:W-:Y:S02]  /*4bf0*/  LOP3.LUT R49, R5, 0x80000000, RZ, 0x3c, !PT ;  /* 0x8000000005317812 */ /* 0x000fe400078e3cff */
[----:B------:R-:W-:Y:S01]  /*4c00*/  FSEL R20, R40, R4, !P0 ;  /* 0x0000000428147208 */ /* 0x000fe20004000000 */
[----:B------:R-:W-:Y:S01]  /*4c10*/  DFMA R26, R22, -R22, R28 ;  /* 0x80000016161a722b */ /* 0x000fe2000000001c */
[----:B------:R-:W-:Y:S02]  /*4c20*/  FSEL R21, R41, R5, !P0 ;  /* 0x0000000529157208 */ /* 0x000fe40004000000 */
[----:B------:R-:W-:Y:S02]  /*4c30*/  FSEL R4, R4, R40, !P0 ;  /* 0x0000002804047208 */ /* 0x000fe40004000000 */
[----:B------:R-:W-:Y:S02]  /*4c40*/  FSEL R5, R49, R41, !P0 ;  /* 0x0000002931057208 */ /* 0x000fe40004000000 */
[----:B------:R-:W-:Y:S01]  /*4c50*/  ISETP.GE.U32.AND P0, PT, R44, 0x7ca00000, PT ;  /* 0x7ca000002c00780c */ /* 0x000fe20003f06070 */
[----:B------:R-:W-:Y:S01]  /*4c60*/  DFMA R40, R26, R24, R22 ;  /* 0x000000181a28722b */ /* 0x000fe20000000016 */
[----:B------:R-:W-:-:S02]  /*4c70*/  @P1 LOP3.LUT R49, R21, 0x80000000, RZ, 0x3c, !PT ;  /* 0x8000000015311812 */ /* 0x000fc400078e3cff */
[----:B------:R-:W-:-:S03]  /*4c80*/  @P1 LOP3.LUT R51, R5, 0x80000000, RZ, 0x3c, !PT ;  /* 0x8000000005331812 */ /* 0x000fc600078e3cff */
[----:B------:R-:W-:Y:S01]  /*4c90*/  @P1 IMAD.MOV.U32 R21, RZ, RZ, R49 ;  /* 0x000000ffff151224 */ /* 0x000fe200078e0031 */
[----:B------:R-:W-:-:S05]  /*4ca0*/  @P1 MOV R5, R51 ;  /* 0x0000003300051202 */ /* 0x000fca0000000f00 */
[----:B------:R-:W-:Y:S05]  /*4cb0*/  @!P0 BRA `(.L_x_42) ;  /* 0x0000000000148947 */ /* 0x000fea0003800000 */
[----:B------:R-:W-:Y:S01]  /*4cc0*/  IMAD.MOV.U32 R24, RZ, RZ, R46 ;  /* 0x000000ffff187224 */ /* 0x000fe200078e002e */
[----:B------:R-:W-:-:S07]  /*4cd0*/  MOV R40, 0x4cf0 ;  /* 0x00004cf000287802 */ /* 0x000fce0000000f00 */
[----:B------:R-:W-:Y:S05]  /*4ce0*/  CALL.REL.NOINC `($__internal_1_$__cuda_sm20_dsqrt_rn_f64_mediumpath_v1) ;  /* 0x0000003000047944 */ /* 0x000fea0003c00000 */
[----:B------:R-:W-:Y:S02]  /*4cf0*/  IMAD.MOV.U32 R40, RZ, RZ, R22 ;  /* 0x000000ffff287224 */ /* 0x000fe400078e0016 */
[----:B------:R-:W-:-:S07]  /*4d00*/  IMAD.MOV.U32 R41, RZ, RZ, R23 ;  /* 0x000000ffff297224 */ /* 0x000fce00078e0017 */
.L_x_42:
[----:B------:R-:W-:Y:S05]  /*4d10*/  BSYNC.RECONVERGENT B2 ;  /* 0x0000000000027941 */ /* 0x000fea0003800200 */
.L_x_41:
[----:B------:R-:W0:Y:S01]  /*4d20*/  FRND.F64.TRUNC R24, R42 ;  /* 0x0000002a00187313 */ /* 0x000e22000030d800 */
[----:B------:R-:W-:Y:S01]  /*4d30*/  DMUL R22, RZ, R42 ;  /* 0x0000002aff167228 */ /* 0x000fe20000000000 */
[----:B------:R-:W-:Y:S01]  /*4d40*/  IMAD.MOV.U32 R48, RZ, RZ, R37 ;  /* 0x000000ffff307224 */ /* 0x000fe200078e0025 */
[----:B------:R-:W-:Y:S01]  /*4d50*/  MOV R16, 0x1 ;  /* 0x0000000100107802 */ /* 0x000fe20000000f00 */
[----:B0-----:R-:W-:Y:S02]  /*4d60*/  DSETP.NEU.AND P0, PT, R42, R24, PT ;  /* 0x000000182a00722a */ /* 0x001fe40003f0d000 */
[----:B------:R-:W-:Y:S01]  /*4d70*/  DADD R24, RZ, R4 ;  /* 0x00000000ff187229 */ /* 0x000fe20000000004 */
[----:B------:R-:W-:-:S04]  /*4d80*/  IMAD.MOV.U32 R5, RZ, RZ, R31 ;  /* 0x000000ffff057224 */ /* 0x000fc800078e001f */
[----:B------:R-:W-:Y:S01]  /*4d90*/  FSEL R22, R22, R20, !P0 ;  /* 0x0000001416167208 */ /* 0x000fe20004000000 */
[----:B------:R-:W-:Y:S01]  /*4da0*/  IMAD.MOV.U32 R4, RZ, RZ, R39 ;  /* 0x000000ffff047224 */ /* 0x000fe200078e0027 */
[----:B------:R-:W-:Y:S01]  /*4db0*/  FSEL R23, R23, R21, !P0 ;  /* 0x0000001517177208 */ /* 0x000fe20004000000 */
[----:B------:R-:W-:-:S05]  /*4dc0*/  DMUL R20, R24, R40 ;  /* 0x0000002818147228 */ /* 0x000fca0000000000 */
[----:B------:R-:W-:-:S11]  /*4dd0*/  DMUL R30, R40, R22 ;  /* 0x00000016281e7228 */ /* 0x000fd60000000000 */
.L_x_37:
[----:B------:R-:W-:Y:S05]  /*4de0*/  BSYNC.RECONVERGENT B1 ;  /* 0x0000000000017941 */ /* 0x000fea0003800200 */
.L_x_36:
[----:B------:R-:W0:Y:S01]  /*4df0*/  F2F.F64.F32 R38, R38 ;  /* 0x0000002600267310 */ /* 0x000e220000201800 */
[----:B------:R-:W-:Y:S01]  /*4e00*/  IMAD.MOV.U32 R22, RZ, RZ, 0x0 ;  /* 0x00000000ff167424 */ /* 0x000fe200078e00ff */
[----:B------:R-:W-:Y:S01]  /*4e10*/  BSSY.RECONVERGENT B1, `(.L_x_43) ;  /* 0x0000017000017945 */ /* 0x000fe20003800200 */
[----:B------:R-:W-:-:S05]  /*4e20*/  IMAD.MOV.U32 R23, RZ, RZ, 0x3fd80000 ;  /* 0x3fd80000ff177424 */ /* 0x000fca00078e00ff */
[----:B0-----:R-:W0:Y:S01]  /*4e30*/  MUFU.RSQ64H R45, R39 ;  /* 0x00000027002d7308 */ /* 0x001e220000001c00 */
[----:B------:R-:W-:-:S05]  /*4e40*/  VIADD R44, R39, 0xfcb00000 ;  /* 0xfcb00000272c7836 */ /* 0x000fca0000000000 */
[----:B------:R-:W-:Y:S01]  /*4e50*/  ISETP.GE.U32.AND P0, PT, R44, 0x7ca00000, PT ;  /* 0x7ca000002c00780c */ /* 0x000fe20003f06070 */
[----:B0-----:R-:W-:-:S08]  /*4e60*/  DMUL R24, R44, R44 ;  /* 0x0000002c2c187228 */ /* 0x001fd00000000000 */
[----:B------:R-:W-:-:S08]  /*4e70*/  DFMA R24, R38, -R24, 1 ;  /* 0x3ff000002618742b */ /* 0x000fd00000000818 */
[----:B------:R-:W-:Y:S02]  /*4e80*/  DFMA R22, R24, R22, 0.5 ;  /* 0x3fe000001816742b */ /* 0x000fe40000000016 */
[----:B------:R-:W-:-:S08]  /*4e90*/  DMUL R28, R44, R24 ;  /* 0x000000182c1c7228 */ /* 0x000fd00000000000 */
[----:B------:R-:W-:-:S08]  /*4ea0*/  DFMA R28, R22, R28, R44 ;  /* 0x0000001c161c722b */ /* 0x000fd0000000002c */
[----:B------:R-:W-:Y:S02]  /*4eb0*/  DMUL R22, R38, R28 ;  /* 0x0000001c26167228 */ /* 0x000fe40000000000 */
[----:B------:R-:W-:Y:S02]  /*4ec0*/  VIADD R25, R29, 0xfff00000 ;  /* 0xfff000001d197836 */ /* 0x000fe40000000000 */
[----:B------:R-:W-:-:S04]  /*4ed0*/  IMAD.MOV.U32 R24, RZ, RZ, R28 ;  /* 0x000000ffff187224 */ /* 0x000fc800078e001c */
[----:B------:R-:W-:-:S08]  /*4ee0*/  DFMA R26, R22, -R22, R38 ;  /* 0x80000016161a722b */ /* 0x000fd00000000026 */
[----:B------:R-:W-:Y:S01]  /*4ef0*/  DFMA R40, R26, R24, R22 ;  /* 0x000000181a28722b */ /* 0x000fe20000000016 */
[----:B------:R-:W-:Y:S10]  /*4f00*/  @!P0 BRA `(.L_x_44) ;  /* 0x00000000001c8947 */ /* 0x000ff40003800000 */
[----:B------:R-:W-:Y:S01]  /*4f10*/  IMAD.MOV.U32 R24, RZ, RZ, R28 ;  /* 0x000000ffff187224 */ /* 0x000fe200078e001c */
[----:B------:R-:W-:Y:S01]  /*4f20*/  MOV R28, R38 ;  /* 0x00000026001c7202 */ /* 0x000fe20000000f00 */
[----:B------:R-:W-:Y:S01]  /*4f30*/  IMAD.MOV.U32 R29, RZ, RZ, R39 ;  /* 0x000000ffff1d7224 */ /* 0x000fe200078e0027 */
[----:B------:R-:W-:-:S07]  /*4f40*/  MOV R40, 0x4f60 ;  /* 0x00004f6000287802 */ /* 0x000fce0000000f00 */
[----:B------:R-:W-:Y:S05]  /*4f50*/  CALL.REL.NOINC `($__internal_1_$__cuda_sm20_dsqrt_rn_f64_mediumpath_v1) ;  /* 0x0000002c00687944 */ /* 0x000fea0003c00000 */
[----:B------:R-:W-:Y:S02]  /*4f60*/  IMAD.MOV.U32 R40, RZ, RZ, R22 ;  /* 0x000000ffff287224 */ /* 0x000fe400078e0016 */
[----:B------:R-:W-:-:S07]  /*4f70*/  IMAD.MOV.U32 R41, RZ, RZ, R23 ;  /* 0x000000ffff297224 */ /* 0x000fce00078e0017 */
.L_x_44:
[----:B------:R-:W-:Y:S05]  /*4f80*/  BSYNC.RECONVERGENT B1 ;  /* 0x0000000000017941 */ /* 0x000fea0003800200 */
.L_x_43:
[----:B------:R-:W-:-:S08]  /*4f90*/  DFMA R22, R40, R30, R38 ;  /* 0x0000001e2816722b */ /* 0x000fd00000000026 */
[----:B------:R-:W-:-:S10]  /*4fa0*/  DADD R22, R22, 0.5 ;  /* 0x3fe0000016167429 */ /* 0x000fd40000000000 */
[----:B------:R2:W3:Y:S01]  /*4fb0*/  F2I.U32.F64.TRUNC R22, R22 ;  /* 0x0000001600167311 */ /* 0x0004e2000030d000 */
[----:B------:R-:W-:Y:S05]  /*4fc0*/  BRA `(.L_x_34) ;  /* 0x0000000c00b47947 */ /* 0x000fea0003800000 */
.L_x_35:
[----:B------:R-:W0:Y:S01]  /*4fd0*/  MUFU.LG2 R24, R38 ;  /* 0x0000002600187308 */ /* 0x000e220000000c00 */
[C---:B------:R-:W-:Y:S01]  /*4fe0*/  FADD R25, R38.reuse, -0.12400979548692703247 ;  /* 0xbdfdf8d926197421 */ /* 0x040fe20000000000 */
[----:B------:R-:W-:Y:S01]  /*4ff0*/  FADD R26, R38, -1.9738116264343261719 ;  /* 0xbffca5dc261a7421 */ /* 0x000fe20000000000 */
[----:B------:R-:W-:Y:S01]  /*5000*/  IMAD.MOV.U32 R28, RZ, RZ, 0x3fb75b84 ;  /* 0x3fb75b84ff1c7424 */ /* 0x000fe200078e00ff */
[----:B------:R-:W-:Y:S01]  /*5010*/  UMOV UR4, 0xfefa39ef ;  /* 0xfefa39ef00047882 */ /* 0x000fe20000000000 */
[----:B------:R-:W-:Y:S01]  /*5020*/  UMOV UR5, 0x3fe62e42 ;  /* 0x3fe62e4200057882 */ /* 0x000fe20000000000 */
[----:B------:R-:W-:Y:S01]  /*5030*/  IMAD.MOV.U32 R27, RZ, RZ, 0x3e5807d3 ;  /* 0x3e5807d3ff1b7424 */ /* 0x000fe200078e00ff */
[----:B------:R-:W-:Y:S01]  /*5040*/  BSSY.RECONVERGENT B1, `(.L_x_45) ;  /* 0x00000e2000017945 */ /* 0x000fe20003800200 */
[----:B------:R-:W1:Y:S08]  /*5050*/  MUFU.RSQ R25, R25 ;  /* 0x0000001900197308 */ /* 0x000e700000001400 */
[----:B------:R-:W2:Y:S08]  /*5060*/  MUFU.RSQ R26, R26 ;  /* 0x0000001a001a7308 */ /* 0x000eb00000001400 */
[----:B0-----:R-:W0:Y:S01]  /*5070*/  F2F.F64.F32 R22, R24 ;  /* 0x0000001800167310 */ /* 0x001e220000201800 */
[----:B-1----:R-:W-:-:S07]  /*5080*/  FFMA R39, R25, R28, 0.00025361074949614703655 ;  /* 0x3984f70f19277423 */ /* 0x002fce000000001c */
[----:B------:R1:W3:Y:S01]  /*5090*/  MUFU.RCP R41, R39 ;  /* 0x0000002700297308 */ /* 0x0002e20000001000 */
[----:B--2---:R-:W-:Y:S01]  /*50a0*/  FFMA R40, R26, R27, 0.94201731681823730469 ;  /* 0x3f71280c1a287423 */ /* 0x004fe2000000001b */
[----:B0-----:R-:W-:-:S06]  /*50b0*/  DMUL R22, R22, UR4 ;  /* 0x0000000416167c28 */ /* 0x001fcc0008000000 */
[----:B------:R1:W0:Y:S05]  /*50c0*/  F2F.F32.F64 R43, R22 ;  /* 0x00000016002b7310 */ /* 0x00022a0000301000 */
.L_x_54:
[----:B-1----:R-:W-:Y:S01]  /*50d0*/  SHF.R.U32.HI R23, RZ, 0x2, R48 ;  /* 0x00000002ff177819 */ /* 0x002fe20000011630 */
[----:B------:R-:W-:Y:S01]  /*50e0*/  IMAD.SHL.U32 R22, R37, 0x10, RZ ;  /* 0x0000001025167824 */ /* 0x000fe200078e00ff */
[----:B------:R-:W-:Y:S01]  /*50f0*/  UMOV UR4, 0xfefa39ef ;  /* 0xfefa39ef00047882 */ /* 0x000fe20000000000 */
[----:B------:R-:W-:Y:S01]  /*5100*/  IMAD.MOV.U32 R42, RZ, RZ, R5 ;  /* 0x000000ffff2a7224 */ /* 0x000fe200078e0005 */
[----:B------:R-:W-:Y:S01]  /*5110*/  LOP3.LUT R23, R23, R48, RZ, 0x3c, !PT ;  /* 0x0000003017177212 */ /* 0x000fe200078e3cff */
[----:B------:R-:W-:Y:S01]  /*5120*/  UMOV UR5, 0x3fe62e42 ;  /* 0x3fe62e4200057882 */ /* 0x000fe20000000000 */
[----:B------:R-:W-:Y:S01]  /*5130*/  BSSY.RECONVERGENT B2, `(.L_x_46) ;  /* 0x00000bc000027945 */ /* 0x000fe20003800200 */
[----:B------:R-:W-:Y:S01]  /*5140*/  IMAD.MOV.U32 R48, RZ, RZ, R4 ;  /* 0x000000ffff307224 */ /* 0x000fe200078e0004 */
[----:B------:R-:W-:Y:S01]  /*5150*/  SHF.L.U32 R24, R23, 0x1, RZ ;  /* 0x0000000117187819 */ /* 0x000fe200000006ff */
[----:B------:R-:W-:-:S03]  /*5160*/  IMAD.MOV.U32 R4, RZ, RZ, R37 ;  /* 0x000000ffff047224 */ /* 0x000fc600078e0025 */
[----:B------:R-:W-:Y:S01]  /*5170*/  LOP3.LUT R22, R23, R24, R22, 0x96, !PT ;  /* 0x0000001817167212 */ /* 0x000fe200078e9616 */
[----:B------:R-:W-:-:S03]  /*5180*/  IMAD.MOV.U32 R23, RZ, RZ, 0x2f800000 ;  /* 0x2f800000ff177424 */ /* 0x000fc600078e00ff */
[----:B------:R-:W-:-:S04]  /*5190*/  LOP3.LUT R5, R22, R37, RZ, 0x3c, !PT ;  /* 0x0000002516057212 */ /* 0x000fc800078e3cff */
[C---:B------:R-:W-:Y:S02]  /*51a0*/  IADD3 R22, PT, PT, R14.reuse, 0x587c5, R5 ;  /* 0x000587c50e167810 */ /* 0x040fe40007ffe005 */
[----:B------:R-:W-:Y:S02]  /*51b0*/  IADD3 R14, PT, PT, R14, 0xb0f8a, RZ ;  /* 0x000b0f8a0e0e7810 */ /* 0x000fe40007ffe0ff */
[----:B------:R-:W-:-:S05]  /*51c0*/  I2FP.F32.U32 R22, R22 ;  /* 0x0000001600167245 */ /* 0x000fca0000201000 */
[----:B------:R-:W-:-:S06]  /*51d0*/  FFMA R22, R22, R23, 1.1641532182693481445e-10 ;  /* 0x2f00000016167423 */ /* 0x000fcc0000000017 */
[----:B------:R-:W1:Y:S02]  /*51e0*/  MUFU.RSQ R22, R22 ;  /* 0x0000001600167308 */ /* 0x000e640000001400 */
[----:B-1----:R-:W-:-:S06]  /*51f0*/  FADD R23, R22, -1 ;  /* 0xbf80000016177421 */ /* 0x002fcc0000000000 */
[----:B------:R-:W1:Y:S08]  /*5200*/  MUFU.LG2 R23, R23 ;  /* 0x0000001700177308 */ /* 0x000e700000000c00 */
[----:B-1----:R-:W1:Y:S02]  /*5210*/  F2F.F64.F32 R26, R23 ;  /* 0x00000017001a7310 */ /* 0x002e640000201800 */
[----:B-1----:R-:W-:Y:S01]  /*5220*/  DMUL R26, R26, UR4 ;  /* 0x000000041a1a7c28 */ /* 0x002fe20008000000 */
[----:B------:R-:W-:Y:S01]  /*5230*/  UMOV UR4, 0x652b82fe ;  /* 0x652b82fe00047882 */ /* 0x000fe20000000000 */
[----:B------:R-:W-:-:S08]  /*5240*/  UMOV UR5, 0x3ff71547 ;  /* 0x3ff7154700057882 */ /* 0x000fd00000000000 */
[----:B------:R-:W1:Y:S02]  /*5250*/  F2F.F32.F64 R27, R26 ;  /* 0x0000001a001b7310 */ /* 0x000e640000301000 */
[----:B-1----:R-:W-:-:S04]  /*5260*/  FADD R44, R40, R27 ;  /* 0x0000001b282c7221 */ /* 0x002fc80000000000 */
[----:B---3--:R-:W-:-:S04]  /*5270*/  FFMA R44, -R41, R44, R38 ;  /* 0x0000002c292c7223 */ /* 0x008fc80000000126 */
[----:B------:R-:W1:Y:S02]  /*5280*/  FRND.FLOOR R45, R44 ;  /* 0x0000002c002d7307 */ /* 0x000e640000205000 */
[C---:B-1----:R-:W-:Y:S01]  /*5290*/  FADD R29, R45.reuse, 1 ;  /* 0x3f8000002d1d7421 */ /* 0x042fe20000000000 */
[----:B------:R-:W-:-:S03]  /*52a0*/  FADD R24, -R45, R38 ;  /* 0x000000262d187221 */ /* 0x000fc60000000100 */
[----:B------:R-:W-:Y:S01]  /*52b0*/  FADD R25, -R29, R38 ;  /* 0x000000261d197221 */ /* 0x000fe20000000100 */
[C-C-:B------:R-:W-:Y:S01]  /*52c0*/  FFMA R30, R39.reuse, R24, -R40.reuse ;  /* 0x00000018271e7223 */ /* 0x140fe20000000828 */
[----:B------:R-:W1:Y:S02]  /*52d0*/  F2I.TRUNC.NTZ R46, R29 ;  /* 0x0000001d002e7305 */ /* 0x000e64000020f100 */
[----:B------:R-:W-:-:S06]  /*52e0*/  FFMA R28, R39, R25, -R40 ;  /* 0x00000019271c7223 */ /* 0x000fcc0000000828 */
[----:B------:R-:W2:Y:S01]  /*52f0*/  F2F.F64.F32 R22, R30 ;  /* 0x0000001e00167310 */ /* 0x000ea20000201800 */
[----:B-1----:R-:W-:-:S07]  /*5300*/  I2FP.F32.S32 R33, R46 ;  /* 0x0000002e00217245 */ /* 0x002fce0000201400 */
[----:B------:R-:W1:Y:S01]  /*5310*/  F2F.F64.F32 R24, R28 ;  /* 0x0000001c00187310 */ /* 0x000e620000201800 */
[----:B------:R-:W-:Y:S01]  /*5320*/  ISETP.GE.AND P0, PT, R46, 0x9, PT ;  /* 0x000000092e00780c */ /* 0x000fe20003f06270 */
[----:B--2---:R-:W-:Y:S02]  /*5330*/  DMUL R22, R22, UR4 ;  /* 0x0000000416167c28 */ /* 0x004fe40008000000 */
[----:B-1----:R-:W-:-:S08]  /*5340*/  DMUL R24, R24, UR4 ;  /* 0x0000000418187c28 */ /* 0x002fd00008000000 */
[----:B------:R1:W2:Y:S08]  /*5350*/  F2F.F32.F64 R22, R22 ;  /* 0x0000001600167310 */ /* 0x0002b00000301000 */
[----:B------:R3:W4:Y:S01]  /*5360*/  F2F.F32.F64 R25, R24 ;  /* 0x0000001800197310 */ /* 0x0007220000301000 */
[----:B-1----:R-:W-:-:S04]  /*5370*/  SHF.R.U32.HI R23, RZ, 0x2, R32 ;  /* 0x00000002ff177819 */ /* 0x002fc80000011620 */
[----:B------:R-:W-:-:S03]  /*5380*/  LOP3.LUT R23, R23, R32, RZ, 0x3c, !PT ;  /* 0x0000002017177212 */ /* 0x000fc600078e3cff */
[----:B--2---:R1:W2:Y:S02]  /*5390*/  MUFU.EX2 R27, R22 ;  /* 0x00000016001b7308 */ /* 0x0042a40000000800 */
[----:B---3--:R-:W-:-:S06]  /*53a0*/  IMAD.SHL.U32 R24, R23, 0x2, RZ ;  /* 0x0000000217187824 */ /* 0x008fcc00078e00ff */
[----:B----4-:R-:W3:Y:S01]  /*53b0*/  MUFU.EX2 R26, R25 ;  /* 0x00000019001a7308 */ /* 0x010ee20000000800 */
[----:B-1----:R-:W-:-:S05]  /*53c0*/  IMAD.SHL.U32 R22, R5, 0x10, RZ ;  /* 0x0000001005167824 */ /* 0x002fca00078e00ff */
[----:B------:R-:W-:Y:S02]  /*53d0*/  LOP3.LUT R24, R23, R24, R22, 0x96, !PT ;  /* 0x0000001817187212 */ /* 0x000fe400078e9616 */
[----:B------:R1:W4:Y:S01]  /*53e0*/  F2F.F64.F32 R22, |R33| ;  /* 0x4000002100167310 */ /* 0x0003220000201800 */
[----:B--2---:R-:W-:Y:S01]  /*53f0*/  FADD R27, R27, 1 ;  /* 0x3f8000001b1b7421 */ /* 0x004fe20000000000 */
[----:B------:R-:W-:-:S03]  /*5400*/  LOP3.LUT R24, R24, R5, RZ, 0x3c, !PT ;  /* 0x0000000518187212 */ /* 0x000fc600078e3cff */
[----:B------:R-:W-:Y:S02]  /*5410*/  FMUL R27, R27, R27 ;  /* 0x0000001b1b1b7220 */ /* 0x000fe40000400000 */
[----:B------:R-:W-:Y:S02]  /*5420*/  IMAD.MOV.U32 R37, RZ, RZ, R24 ;  /* 0x000000ffff257224 */ /* 0x000fe400078e0018 */
[----:B---3--:R-:W-:Y:S02]  /*5430*/  FADD R26, R26, 1 ;  /* 0x3f8000001a1a7421 */ /* 0x008fe40000000000 */
[----:B------:R-:W-:Y:S02]  /*5440*/  MUFU.RCP R27, R27 ;  /* 0x0000001b001b7308 */ /* 0x000fe40000001000 */
[----:B------:R-:W-:-:S06]  /*5450*/  FMUL R26, R26, R26 ;  /* 0x0000001a1a1a7220 */ /* 0x000fcc0000400000 */
[----:B------:R-:W2:Y:S02]  /*5460*/  MUFU.RCP R26, R26 ;  /* 0x0000001a001a7308 */ /* 0x000ea40000001000 */
[----:B--2---:R-:W-:Y:S01]  /*5470*/  FADD R47, R26, -R27 ;  /* 0x8000001b1a2f7221 */ /* 0x004fe20000000000 */
[----:B-1--4-:R-:W-:Y:S06]  /*5480*/  @!P0 BRA `(.L_x_47) ;  /* 0x0000000800088947 */ /* 0x012fec0003800000 */
[----:B------:R-:W1:Y:S01]  /*5490*/  F2F.F64.F32 R24, |R33| ;  /* 0x4000002100187310 */ /* 0x000e620000201800 */
[----:B------:R-:W-:Y:S07]  /*54a0*/  BSSY.RECONVERGENT B3, `(.L_x_48) ;  /* 0x0000010000037945 */ /* 0x000fee0003800200 */
[----:B-1----:R-:W1:Y:S01]  /*54b0*/  MUFU.RCP64H R29, R25 ;  /* 0x00000019001d7308 */ /* 0x002e620000001800 */
[----:B------:R-:W-:-:S05]  /*54c0*/  VIADD R28, R25, 0x300402 ;  /* 0x00300402191c7836 */ /* 0x000fca0000000000 */
[----:B------:R-:W-:Y:S01]  /*54d0*/  FSETP.GEU.AND P0, PT, |R28|, 5.8789094863358348022e-39, PT ;  /* 0x004004021c00780b */ /* 0x000fe20003f0e200 */
[----:B-1----:R-:W-:-:S08]  /*54e0*/  DFMA R26, -R24, R28, 1 ;  /* 0x3ff00000181a742b */ /* 0x002fd0000000011c */
[----:B------:R-:W-:-:S08]  /*54f0*/  DFMA R26, R26, R26, R26 ;  /* 0x0000001a1a1a722b */ /* 0x000fd0000000001a */
[----:B------:R-:W-:-:S08]  /*5500*/  DFMA R26, R28, R26, R28 ;  /* 0x0000001a1c1a722b */ /* 0x000fd0000000001c */
[----:B------:R-:W-:-:S08]  /*5510*/  DFMA R22, -R24, R26, 1 ;  /* 0x3ff000001816742b */ /* 0x000fd0000000011a */
[----:B------:R-:W-:Y:S01]  /*5520*/  DFMA R22, R26, R22, R26 ;  /* 0x000000161a16722b */ /* 0x000fe2000000001a */
[----:B------:R-:W-:Y:S10]  /*5530*/  @P0 BRA `(.L_x_49) ;  /* 0x0000000000180947 */ /* 0x000ff40003800000 */
[----:B------:R-:W-:Y:S02]  /*5540*/  LOP3.LUT R49, R25, 0x7fffffff, RZ, 0xc0, !PT ;  /* 0x7fffffff19317812 */ /* 0x000fe400078ec0ff */
[----:B------:R-:W-:-:S03]  /*5550*/  MOV R32, 0x5580 ;  /* 0x0000558000207802 */ /* 0x000fc60000000f00 */
[----:B------:R-:W-:-:S07]  /*5560*/  VIADD R49, R49, 0xfff00000 ;  /* 0xfff0000031317836 */ /* 0x000fce0000000000 */
[----:B0-----:R-:W-:Y:S05]  /*5570*/  CALL.REL.NOINC `($__internal_0_$__cuda_sm20_dblrcp_rn_slowpath_v3) ;  /* 0x0000002400347944 */ /* 0x001fea0003c00000 */
[----:B------:R-:W-:Y:S02]  /*5580*/  IMAD.MOV.U32 R22, RZ, RZ, R26 ;  /* 0x000000ffff167224 */ /* 0x000fe400078e001a */
[----:B------:R-:W-:-:S07]  /*5590*/  IMAD.MOV.U32 R23, RZ, RZ, R27 ;  /* 0x000000ffff177224 */ /* 0x000fce00078e001b */
.L_x_49:
[----:B------:R-:W-:Y:S05]  /*55a0*/  BSYNC.RECONVERGENT B3 ;  /* 0x0000000000037941 */ /* 0x000fea0003800200 */
.L_x_48:
[----:B------:R-:W-:Y:S01]  /*55b0*/  ISETP.GT.AND P0, PT, R25, 0xfffff, PT ;  /* 0x000fffff1900780c */ /* 0x000fe20003f04270 */
[----:B------:R-:W-:Y:S01]  /*55c0*/  DMUL R26, R22, R22 ;  /* 0x00000016161a7228 */ /* 0x000fe20000000000 */
[----:B------:R-:W-:Y:S01]  /*55d0*/  IMAD.MOV.U32 R30, RZ, RZ, -0x6d8c7041 ;  /* 0x92738fbfff1e7424 */ /* 0x000fe200078e00ff */
[----:B------:R-:W-:Y:S01]  /*55e0*/  MOV R31, 0x3f4b68b9 ;  /* 0x3f4b68b9001f7802 */ /* 0x000fe20000000f00 */
[----:B------:R-:W-:Y:S01]  /*55f0*/  UMOV UR4, 0x34783f9 ;  /* 0x034783f900047882 */ /* 0x000fe20000000000 */
[----:B------:R-:W-:Y:S01]  /*5600*/  UMOV UR5, 0x3f5ac321 ;  /* 0x3f5ac32100057882 */ /* 0x000fe20000000000 */
[----:B------:R-:W-:Y:S01]  /*5610*/  IMAD.MOV.U32 R50, RZ, RZ, R25 ;  /* 0x000000ffff327224 */ /* 0x000fe200078e0019 */
[----:B------:R-:W-:Y:S01]  /*5620*/  BSSY.RECONVERGENT B3, `(.L_x_50) ;  /* 0x0000060000037945 */ /* 0x000fe20003800200 */
[----:B------:R-:W-:Y:S01]  /*5630*/  IMAD.MOV.U32 R32, RZ, RZ, R24 ;  /* 0x000000ffff207224 */ /* 0x000fe200078e0018 */
[----:B------:R-:W-:Y:S01]  /*5640*/  DFMA R30, R26, -UR4, R30 ;  /* 0x800000041a1e7c2b */ /* 0x000fe2000800001e */
[----:B------:R-:W-:Y:S01]  /*5650*/  UMOV UR4, 0x1e4f7b8c ;  /* 0x1e4f7b8c00047882 */ /* 0x000fe20000000000 */
[----:B------:R-:W-:Y:S01]  /*5660*/  UMOV UR5, 0x3f4380d0 ;  /* 0x3f4380d000057882 */ /* 0x000fe20000000000 */
[----:B------:R-:W-:Y:S01]  /*5670*/  IMAD.MOV.U32 R49, RZ, RZ, -0x3ff ;  /* 0xfffffc01ff317424 */ /* 0x000fe200078e00ff */
[----:B------:R-:W1:Y:S01]  /*5680*/  @!P0 F2F.F64.F32 R28, |R33| ;  /* 0x40000021001c8310 */ /* 0x000e620000201800 */
[----:B------:R-:W-:-:S03]  /*5690*/  @!P0 IMAD.MOV.U32 R49, RZ, RZ, -0x435 ;  /* 0xfffffbcbff318424 */ /* 0x000fc600078e00ff */
[----:B------:R-:W-:Y:S01]  /*56a0*/  DFMA R30, R26, R30, -UR4 ;  /* 0x800000041a1e7e2b */ /* 0x000fe2000800001e */
[----:B------:R-:W-:Y:S01]  /*56b0*/  UMOV UR4, 0xa29f7264 ;  /* 0xa29f726400047882 */ /* 0x000fe20000000000 */
[----:B------:R-:W-:-:S06]  /*56c0*/  UMOV UR5, 0x3f4a019f ;  /* 0x3f4a019f00057882 */ /* 0x000fcc0000000000 */
[----:B------:R-:W-:Y:S01]  /*56d0*/  DFMA R30, R26, R30, UR4 ;  /* 0x000000041a1e7e2b */ /* 0x000fe2000800001e */
[----:B------:R-:W-:Y:S01]  /*56e0*/  UMOV UR4, 0x16b2acec ;  /* 0x16b2acec00047882 */ /* 0x000fe20000000000 */
[----:B------:R-:W-:Y:S01]  /*56f0*/  UMOV UR5, 0x3f66c16c ;  /* 0x3f66c16c00057882 */ /* 0x000fe20000000000 */
[----:B-1----:R-:W-:-:S05]  /*5700*/  @!P0 DMUL R24, R28, 1.80143985094819840000e+16 ;  /* 0x435000001c188828 */ /* 0x002fca0000000000 */
[----:B------:R-:W-:Y:S01]  /*5710*/  DFMA R30, R26, R30, -UR4 ;  /* 0x800000041a1e7e2b */ /* 0x000fe2000800001e */
[----:B------:R-:W-:Y:S01]  /*5720*/  UMOV UR4, 0x55555545 ;  /* 0x5555554500047882 */ /* 0x000fe20000000000 */
[----:B------:R-:W-:-:S03]  /*5730*/  UMOV UR5, 0x3fb55555 ;  /* 0x3fb5555500057882 */ /* 0x000fc60000000000 */
[----:B------:R-:W-:Y:S01]  /*5740*/  @!P0 IMAD.MOV.U32 R50, RZ, RZ, R25 ;  /* 0x000000ffff328224 */ /* 0x000fe200078e0019 */
[----:B------:R-:W-:Y:S02]  /*5750*/  @!P0 MOV R32, R24 ;  /* 0x0000001800208202 */ /* 0x000fe40000000f00 */
[----:B------:R-:W-:Y:S01]  /*5760*/  DFMA R26, R26, R30, UR4 ;  /* 0x000000041a1a7e2b */ /* 0x000fe2000800001e */
[----:B------:R-:W-:Y:S01]  /*5770*/  VIADD R28, R50, 0xffffffff ;  /* 0xffffffff321c7836 */ /* 0x000fe20000000000 */
[----:B------:R-:W-:Y:S01]  /*5780*/  UMOV UR4, 0xc864beae ;  /* 0xc864beae00047882 */ /* 0x000fe20000000000 */
[----:B------:R-:W-:-:S03]  /*5790*/  UMOV UR5, 0x3fed67f1 ;  /* 0x3fed67f100057882 */ /* 0x000fc60000000000 */
[----:B------:R-:W-:Y:S02]  /*57a0*/  ISETP.GT.U32.AND P1, PT, R28, 0x7feffffe, PT ;  /* 0x7feffffe1c00780c */ /* 0x000fe40003f24070 */
[----:B------:R-:W-:-:S11]  /*57b0*/  DFMA R22, R26, R22, UR4 ;  /* 0x000000041a167e2b */ /* 0x000fd60008000016 */
[----:B------:R-:W-:Y:S05]  /*57c0*/  @P1 BRA `(.L_x_51) ;  /* 0x0000000000fc1947 */ /* 0x000fea0003800000 */
[----:B------:R-:W-:Y:S01]  /*57d0*/  LOP3.LUT R24, R50, 0xfffff, RZ, 0xc0, !PT ;  /* 0x000fffff32187812 */ /* 0x000fe200078ec0ff */
[----:B------:R-:W-:Y:S01]  /*57e0*/  IMAD.MOV.U32 R26, RZ, RZ, R32 ;  /* 0x000000ffff1a7224 */ /* 0x000fe200078e0020 */
[----:B------:R-:W-:Y:S01]  /*57f0*/  UMOV UR4, 0x3ae80f1e ;  /* 0x3ae80f1e00047882 */ /* 0x000fe20000000000 */
[----:B------:R-:W-:Y:S01]  /*5800*/  UMOV UR5, 0x3eb1380b ;  /* 0x3eb1380b00057882 */ /* 0x000fe20000000000 */
[----:B------:R-:W-:Y:S01]  /*5810*/  LOP3.LUT R27, R24, 0x3ff00000, RZ, 0xfc, !PT ;  /* 0x3ff00000181b7812 */ /* 0x000fe200078efcff */
[----:B------:R-:W-:-:S03]  /*5820*/  IMAD.MOV.U32 R24, RZ, RZ, RZ ;  /* 0x000000ffff187224 */ /* 0x000fc600078e00ff */
[----:B------:R-:W-:-:S13]  /*5830*/  ISETP.GE.U32.AND P0, PT, R27, 0x3ff6a09f, PT ;  /* 0x3ff6a09f1b00780c */ /* 0x000fda0003f06070 */
[----:B------:R-:W-:-:S04]  /*5840*/  @P0 VIADD R25, R27, 0xfff00000 ;  /* 0xfff000001b190836 */ /* 0x000fc80000000000 */
[----:B------:R-:W-:-:S06]  /*5850*/  @P0 IMAD.MOV.U32 R27, RZ, RZ, R25 ;  /* 0x000000ffff1b0224 */ /* 0x000fcc00078e0019 */
[C---:B------:R-:W-:Y:S02]  /*5860*/  DADD R32, R26.reuse, 1 ;  /* 0x3ff000001a207429 */ /* 0x040fe40000000000 */
[----:B------:R-:W-:-:S04]  /*5870*/  DADD R26, R26, -1 ;  /* 0xbff000001a1a7429 */ /* 0x000fc80000000000 */
[----:B------:R-:W1:Y:S02]  /*5880*/  MUFU.RCP64H R25, R33 ;  /* 0x0000002100197308 */ /* 0x000e640000001800 */
[----:B-1----:R-:W-:Y:S01]  /*5890*/  DFMA R28, -R32, R24, 1 ;  /* 0x3ff00000201c742b */ /* 0x002fe20000000118 */
[----:B------:R-:W-:Y:S02]  /*58a0*/  IMAD.MOV.U32 R32, RZ, RZ, -0x748574fc ;  /* 0x8b7a8b04ff207424 */ /* 0x000fe400078e00ff */
[----:B------:R-:W-:-:S05]  /*58b0*/  IMAD.MOV.U32 R33, RZ, RZ, 0x3ed0ee25 ;  /* 0x3ed0ee25ff217424 */ /* 0x000fca00078e00ff */
[----:B------:R-:W-:-:S08]  /*58c0*/  DFMA R28, R28, R28, R28 ;  /* 0x0000001c1c1c722b */ /* 0x000fd0000000001c */
[----:B------:R-:W-:-:S08]  /*58d0*/  DFMA R28, R24, R28, R24 ;  /* 0x0000001c181c722b */ /* 0x000fd00000000018 */
[----:B------:R-:W-:-:S08]  /*58e0*/  DMUL R24, R26, R28 ;  /* 0x0000001c1a187228 */ /* 0x000fd00000000000 */
[----:B------:R-:W-:-:S08]  /*58f0*/  DFMA R24, R26, R28, R24 ;  /* 0x0000001c1a18722b */ /* 0x000fd00000000018 */
[----:B------:R-:W-:-:S08]  /*5900*/  DADD R30, R26, -R24 ;  /* 0x000000001a1e7229 */ /* 0x000fd00000000818 */
[----:B------:R-:W-:-:S08]  /*5910*/  DADD R30, R30, R30 ;  /* 0x000000001e1e7229 */ /* 0x000fd0000000001e */
[-C--:B------:R-:W-:Y:S02]  /*5920*/  DFMA R30, R26, -R24.reuse, R30 ;  /* 0x800000181a1e722b */ /* 0x080fe4000000001e */
[----:B------:R-:W-:-:S06]  /*5930*/  DMUL R26, R24, R24 ;  /* 0x00000018181a7228 */ /* 0x000fcc0000000000 */
[----:B------:R-:W-:Y:S02]  /*5940*/  DMUL R30, R28, R30 ;  /* 0x0000001e1c1e7228 */ /* 0x000fe40000000000 */
[----:B------:R-:W-:Y:S01]  /*5950*/  DFMA R32, R26, UR4, R32 ;  /* 0x000000041a207c2b */ /* 0x000fe20008000020 */
[----:B------:R-:W-:Y:S01]  /*5960*/  UMOV UR4, 0x9f02676f ;  /* 0x9f02676f00047882 */ /* 0x000fe20000000000 */
[----:B------:R-:W-:Y:S01]  /*5970*/  UMOV UR5, 0x3ef3b266 ;  /* 0x3ef3b26600057882 */ /* 0x000fe20000000000 */
[----:B------:R-:W-:Y:S01]  /*5980*/  LEA.HI R28, R50, R49, RZ, 0xc ;  /* 0x00000031321c7211 */ /* 0x000fe200078f60ff */
[----:B------:R-:W-:-:S03]  /*5990*/  IMAD.MOV.U32 R29, RZ, RZ, 0x43300000 ;  /* 0x43300000ff1d7424 */ /* 0x000fc600078e00ff */
[----:B------:R-:W-:Y:S01]  /*59a0*/  @P0 IADD3 R28, PT, PT, R28, 0x1, RZ ;  /* 0x000000011c1c0810 */ /* 0x000fe20007ffe0ff */
[----:B------:R-:W-:Y:S01]  /*59b0*/  DFMA R32, R26, R32, UR4 ;  /* 0x000000041a207e2b */ /* 0x000fe20008000020 */
[----:B------:R-:W-:Y:S01]  /*59c0*/  UMOV UR4, 0xa9ab0956 ;  /* 0xa9ab095600047882 */ /* 0x000fe20000000000 */
[----:B------:R-:W-:Y:S01]  /*59d0*/  UMOV UR5, 0x3f1745cb ;  /* 0x3f1745cb00057882 */ /* 0x000fe20000000000 */
[----:B------:R-:W-:-:S05]  /*59e0*/  LOP3.LUT R28, R28, 0x80000000, RZ, 0x3c, !PT ;  /* 0x800000001c1c7812 */ /* 0x000fca00078e3cff */
        /* <DEDUP_REMOVED lines=15> */
[----:B------:R-:W-:Y:S01]  /*5ae0*/  DADD R28, R28, -UR4 ;  /* 0x800000041c1c7e29 */ /* 0x000fe20008000000 */
[----:B------:R-:W-:Y:S01]  /*5af0*/  UMOV UR4, 0xfefa39ef ;  /* 0xfefa39ef00047882 */ /* 0x000fe20000000000 */
[----:B------:R-:W-:Y:S02]  /*5b00*/  UMOV UR5, 0x3fe62e42 ;  /* 0x3fe62e4200057882 */ /* 0x000fe40000000000 */
[----:B------:R-:W-:-:S04]  /*5b10*/  DMUL R32, R26, R32 ;  /* 0x000000201a207228 */ /* 0x000fc80000000000 */
[----:B------:R-:W-:-:S04]  /*5b20*/  DFMA R26, R28, UR4, R24 ;  /* 0x000000041c1a7c2b */ /* 0x000fc80008000018 */
[----:B------:R-:W-:-:S04]  /*5b30*/  DFMA R32, R24, R32, R30 ;  /* 0x000000201820722b */ /* 0x000fc8000000001e */
[----:B------:R-:W-:Y:S01]  /*5b40*/  DFMA R30, R28, -UR4, R26 ;  /* 0x800000041c1e7c2b */ /* 0x000fe2000800001a */
[----:B------:R-:W-:Y:S01]  /*5b50*/  UMOV UR4, 0x3b39803f ;  /* 0x3b39803f00047882 */ /* 0x000fe20000000000 */
[----:B------:R-:W-:-:S06]  /*5b60*/  UMOV UR5, 0x3c7abc9e ;  /* 0x3c7abc9e00057882 */ /* 0x000fcc0000000000 */
[----:B------:R-:W-:-:S08]  /*5b70*/  DADD R30, -R24, R30 ;  /* 0x00000000181e7229 */ /* 0x000fd0000000011e */
[----:B------:R-:W-:-:S08]  /*5b80*/  DADD R30, R32, -R30 ;  /* 0x00000000201e7229 */ /* 0x000fd0000000081e */
[----:B------:R-:W-:-:S08]  /*5b90*/  DFMA R28, R28, UR4, R30 ;  /* 0x000000041c1c7c2b */ /* 0x000fd0000800001e */
[----:B------:R-:W-:Y:S01]  /*5ba0*/  DADD R28, R26, R28 ;  /* 0x000000001a1c7229 */ /* 0x000fe2000000001c */
[----:B------:R-:W-:Y:S10]  /*5bb0*/  BRA `(.L_x_52) ;  /* 0x0000000000187947 */ /* 0x000ff40003800000 */
.L_x_51:
[----:B------:R-:W-:Y:S01]  /*5bc0*/  IMAD.MOV.U32 R26, RZ, RZ, 0x0 ;  /* 0x00000000ff1a7424 */ /* 0x000fe200078e00ff */
[----:B------:R-:W-:Y:S01]  /*5bd0*/  LOP3.LUT P0, RZ, R25, 0x7fffffff, RZ, 0xc0, !PT ;  /* 0x7fffffff19ff7812 */ /* 0x000fe2000780c0ff */
[----:B------:R-:W-:-:S06]  /*5be0*/  IMAD.MOV.U32 R27, RZ, RZ, 0x7ff00000 ;  /* 0x7ff00000ff1b7424 */ /* 0x000fcc00078e00ff */
[----:B------:R-:W-:-:S10]  /*5bf0*/  DFMA R26, R24, R26, +INF ;  /* 0x7ff00000181a742b */ /* 0x000fd4000000001a */
[----:B------:R-:W-:Y:S02]  /*5c00*/  FSEL R28, R26, RZ, P0 ;  /* 0x000000ff1a1c7208 */ /* 0x000fe40000000000 */
[----:B------:R-:W-:-:S07]  /*5c10*/  FSEL R29, R27, -QNAN , P0 ;  /* 0xfff000001b1d7808 */ /* 0x000fce0000000000 */
.L_x_52:
[----:B------:R-:W-:Y:S05]  /*5c20*/  BSYNC.RECONVERGENT B3 ;  /* 0x0000000000037941 */ /* 0x000fea0003800200 */
.L_x_50:
[----:B------:R-:W-:Y:S01]  /*5c30*/  I2FP.F32.S32 R46, R46 ;  /* 0x0000002e002e7245 */ /* 0x000fe20000201400 */
[----:B------:R-:W-:-:S03]  /*5c40*/  DMUL R28, R28, 0.5 ;  /* 0x3fe000001c1c7828 */ /* 0x000fc60000000000 */
[----:B------:R-:W1:Y:S02]  /*5c50*/  F2F.F64.F32 R24, |R46| ;  /* 0x4000002e00187310 */ /* 0x000e640000201800 */
[----:B-1----:R-:W-:-:S08]  /*5c60*/  DADD R26, R24, -0.5 ;  /* 0xbfe00000181a7429 */ /* 0x002fd00000000000 */
[CC--:B------:R-:W-:Y:S02]  /*5c70*/  DFMA R24, R28.reuse, R26.reuse, -R24 ;  /* 0x0000001a1c18722b */ /* 0x0c0fe40000000818 */
[----:B------:R-:W-:-:S08]  /*5c80*/  DFMA R22, R28, R26, R22 ;  /* 0x0000001a1c16722b */ /* 0x000fd00000000016 */
[----:B------:R-:W-:Y:S01]  /*5c90*/  DADD R24, R24, R22 ;  /* 0x0000000018187229 */ /* 0x000fe20000000016 */
[----:B------:R-:W-:Y:S10]  /*5ca0*/  BRA `(.L_x_53) ;  /* 0x0000000000107947 */ /* 0x000ff40003800000 */
.L_x_47:
[----:B------:R-:W1:Y:S01]  /*5cb0*/  F2I.F64.TRUNC R22, R22 ;  /* 0x0000001600167311 */ /* 0x000e62000030d100 */
[----:B------:R-:W-:Y:S02]  /*5cc0*/  UMOV UR4, 0x8 ;  /* 0x0000000800047882 */ /* 0x000fe40000000000 */
[----:B-1----:R-:W-:-:S06]  /*5cd0*/  LEA R24, R22, -UR4, 0x3 ;  /* 0x8000000416187c11 */ /* 0x002fcc000f8e18ff */
[----:B------:R-:W1:Y:S02]  /*5ce0*/  LDC.64 R24, c[0x3][R24] ;  /* 0x00c0000018187b82 */ /* 0x000e640000000a00 */
.L_x_53:
[----:B------:R-:W-:Y:S05]  /*5cf0*/  BSYNC.RECONVERGENT B2 ;  /* 0x0000000000027941 */ /* 0x000fea0003800200 */
.L_x_46:
[----:B-1----:R-:W1:Y:S01]  /*5d00*/  F2F.F32.F64 R24, R24 ;  /* 0x0000001800187310 */ /* 0x002e620000301000 */
[----:B0-----:R-:W-:Y:S01]  /*5d10*/  FFMA R45, R43, R45, -R38 ;  /* 0x0000002d2b2d7223 */ /* 0x001fe20000000826 */
[----:B------:R-:W-:Y:S01]  /*5d20*/  UMOV UR4, 0x652b82fe ;  /* 0x652b82fe00047882 */ /* 0x000fe20000000000 */
[----:B------:R-:W-:Y:S01]  /*5d30*/  UMOV UR5, 0x3ff71547 ;  /* 0x3ff7154700057882 */ /* 0x000fe20000000000 */
[----:B------:R-:W-:Y:S02]  /*5d40*/  IMAD.IADD R27, R14, 0x1, R37 ;  /* 0x000000010e1b7824 */ /* 0x000fe400078e0225 */
[----:B------:R-:W-:Y:S01]  /*5d50*/  FMUL R47, R47, 1.2999999523162841797 ;  /* 0x3fa666662f2f7820 */ /* 0x000fe20000400000 */
[----:B------:R-:W-:Y:S02]  /*5d60*/  IMAD.MOV.U32 R28, RZ, RZ, 0x2f800000 ;  /* 0x2f800000ff1c7424 */ /* 0x000fe400078e00ff */
[----:B------:R-:W-:Y:S01]  /*5d70*/  IMAD.MOV.U32 R32, RZ, RZ, R42 ;  /* 0x000000ffff207224 */ /* 0x000fe200078e002a */
[----:B------:R-:W-:Y:S01]  /*5d80*/  I2FP.F32.U32 R27, R27 ;  /* 0x0000001b001b7245 */ /* 0x000fe20000201000 */
[----:B-1----:R-:W-:-:S04]  /*5d90*/  FADD R45, -R24, R45 ;  /* 0x0000002d182d7221 */ /* 0x002fc80000000100 */
[----:B------:R-:W-:Y:S01]  /*5da0*/  FFMA R24, R27, R28, 1.1641532182693481445e-10 ;  /* 0x2f0000001b187423 */ /* 0x000fe2000000001c */
[----:B------:R-:W0:Y:S03]  /*5db0*/  F2F.F64.F32 R22, R45 ;  /* 0x0000002d00167310 */ /* 0x000e260000201800 */
[----:B------:R-:W-:-:S05]  /*5dc0*/  FMUL R27, R47, R24 ;  /* 0x000000182f1b7220 */ /* 0x000fca0000400000 */
[----:B------:R-:W-:Y:S01]  /*5dd0*/  F2F.F64.F32 R24, R47 ;  /* 0x0000002f00187310 */ /* 0x000fe20000201800 */
[----:B0-----:R-:W-:Y:S01]  /*5de0*/  DMUL R22, R22, UR4 ;  /* 0x0000000416167c28 */ /* 0x001fe20008000000 */
[----:B------:R-:W-:Y:S01]  /*5df0*/  UMOV UR4, 0xc924223 ;  /* 0x0c92422300047882 */ /* 0x000fe20000000000 */
[----:B------:R-:W-:-:S08]  /*5e00*/  UMOV UR5, 0x3bc79ca1 ;  /* 0x3bc79ca100057882 */ /* 0x000fd00000000000 */
[----:B------:R-:W0:Y:S08]  /*5e10*/  F2F.F32.F64 R22, R22 ;  /* 0x0000001600167310 */ /* 0x000e300000301000 */
[----:B0-----:R-:W0:Y:S02]  /*5e20*/  MUFU.EX2 R26, R22 ;  /* 0x00000016001a7308 */ /* 0x001e240000000800 */
[----:B0-----:R-:W-:-:S13]  /*5e30*/  FSETP.GEU.AND P0, PT, R27, R26, PT ;  /* 0x0000001a1b00720b */ /* 0x001fda0003f0e000 */
[----:B------:R-:W-:-:S14]  /*5e40*/  DSETP.LTU.OR P0, PT, R24, UR4, P0 ;  /* 0x0000000418007e2a */ /* 0x000fdc0008709400 */
[----:B------:R-:W-:Y:S05]  /*5e50*/  @P0 BRA `(.L_x_54) ;  /* 0xfffffff0009c0947 */ /* 0x000fea000383ffff */
[----:B------:R-:W-:Y:S05]  /*5e60*/  BSYNC.RECONVERGENT B1 ;  /* 0x0000000000017941 */ /* 0x000fea0003800200 */
.L_x_45:
[----:B------:R0:W1:Y:S01]  /*5e70*/  F2I.U32.FLOOR.NTZ R22, R44 ;  /* 0x0000002c00167305 */ /* 0x0000620000207000 */
[----:B------:R-:W-:Y:S01]  /*5e80*/  MOV R33, R37 ;  /* 0x0000002500217202 */ /* 0x000fe20000000f00 */
[----:B------:R-:W-:-:S07]  /*5e90*/  IMAD.MOV.U32 R32, RZ, RZ, R42 ;  /* 0x000000ffff207224 */ /* 0x000fce00078e002a */
.L_x_34:
[----:B------:R-:W-:Y:S05]  /*5ea0*/  BSYNC.RECONVERGENT B0 ;  /* 0x0000000000007941 */ /* 0x000fea0003800200 */
.L_x_30:
[----:B-123--:R-:W-:Y:S01]  /*5eb0*/  I2FP.F32.U32 R23, R22 ;  /* 0x0000001600177245 */ /* 0x00efe20000201000 */
[----:B------:R-:W-:Y:S01]  /*5ec0*/  BSSY.RECONVERGENT B0, `(.L_x_55) ;  /* 0x0000156000007945 */ /* 0x000fe20003800200 */
[----:B------:R-:W-:-:S03]  /*5ed0*/  IMAD.MOV.U32 R22, RZ, RZ, RZ ;  /* 0x000000ffff167224 */ /* 0x000fc600078e00ff */
[----:B------:R-:W-:-:S05]  /*5ee0*/  FADD R31, R23, R12 ;  /* 0x0000000c171f7221 */ /* 0x000fca0000000000 */
[----:B------:R-:W-:-:S13]  /*5ef0*/  FSETP.GTU.AND P0, PT, R31, RZ, PT ;  /* 0x000000ff1f00720b */ /* 0x000fda0003f0c000 */
[----:B------:R-:W-:Y:S05]  /*5f00*/  @!P0 BRA `(.L_x_56) ;  /* 0x0000001400448947 */ /* 0x000fea0003800000 */
[----:B------:R-:W-:Y:S01]  /*5f10*/  FSETP.GEU.AND P0, PT, R31, 1, PT ;  /* 0x3f8000001f00780b */ /* 0x000fe20003f0e000 */
[----:B------:R-:W-:Y:S01]  /*5f20*/  BSSY.RECONVERGENT B1, `(.L_x_57) ;  /* 0x0000078000017945 */ /* 0x000fe20003800200 */
[----:B------:R-:W-:Y:S01]  /*5f30*/  IMAD.MOV.U32 R28, RZ, RZ, 0x3f800000 ;  /* 0x3f800000ff1c7424 */ /* 0x000fe200078e00ff */
[----:B------:R-:W-:Y:S01]  /*5f40*/  MOV R30, R32 ;  /* 0x00000020001e7202 */ /* 0x000fe20000000f00 */
[----:B------:R-:W-:Y:S02]  /*5f50*/  IMAD.MOV.U32 R29, RZ, RZ, R33 ;  /* 0x000000ffff1d7224 */ /* 0x000fe400078e0021 */
[----:B------:R-:W-:Y:S02]  /*5f60*/  IMAD.MOV.U32 R25, RZ, RZ, R5 ;  /* 0x000000ffff197224 */ /* 0x000fe400078e0005 */
[----:B------:R-:W-:-:S05]  /*5f70*/  IMAD.MOV.U32 R24, RZ, RZ, R4 ;  /* 0x000000ffff187224 */ /* 0x000fca00078e0004 */
[----:B------:R-:W-:Y:S05]  /*5f80*/  @P0 BRA `(.L_x_58) ;  /* 0x0000000400c40947 */ /* 0x000fea0003800000 */
[----:B------:R-:W-:Y:S01]  /*5f90*/  SHF.R.U32.HI R23, RZ, 0x2, R48 ;  /* 0x00000002ff177819 */ /* 0x000fe20000011630 */
[----:B------:R-:W-:Y:S01]  /*5fa0*/  IMAD.SHL.U32 R22, R33, 0x10, RZ ;  /* 0x0000001021167824 */ /* 0x000fe200078e00ff */
[----:B------:R-:W-:Y:S01]  /*5fb0*/  BSSY.RECONVERGENT B2, `(.L_x_59) ;  /* 0x0000017000027945 */ /* 0x000fe20003800200 */
[----:B------:R-:W-:Y:S01]  /*5fc0*/  VIADD R14, R14, 0x587c5 ;  /* 0x000587c50e0e7836 */ /* 0x000fe20000000000 */
[----:B------:R-:W-:Y:S01]  /*5fd0*/  LOP3.LUT R23, R23, R48, RZ, 0x3c, !PT ;  /* 0x0000003017177212 */ /* 0x000fe200078e3cff */
[----:B------:R-:W-:-:S04]  /*5fe0*/  IMAD.MOV.U32 R25, RZ, RZ, 0x2f800000 ;  /* 0x2f800000ff197424 */ /* 0x000fc800078e00ff */
[----:B------:R-:W-:-:S05]  /*5ff0*/  IMAD.SHL.U32 R24, R23, 0x2, RZ ;  /* 0x0000000217187824 */ /* 0x000fca00078e00ff */
[----:B------:R-:W-:Y:S01]  /*6000*/  LOP3.LUT R22, R23, R24, R22, 0x96, !PT ;  /* 0x0000001817167212 */ /* 0x000fe200078e9616 */
[----:B------:R-:W-:-:S03]  /*6010*/  VIADD R23, R31, 0x1800000 ;  /* 0x018000001f177836 */ /* 0x000fc60000000000 */
[----:B------:R-:W-:Y:S02]  /*6020*/  LOP3.LUT R29, R22, R33, RZ, 0x3c, !PT ;  /* 0x00000021161d7212 */ /* 0x000fe400078e3cff */
[----:B------:R-:W-:-:S03]  /*6030*/  LOP3.LUT R23, R23, 0x7f800000, RZ, 0xc0, !PT ;  /* 0x7f80000017177812 */ /* 0x000fc600078ec0ff */
[----:B------:R-:W-:Y:S01]  /*6040*/  IMAD.IADD R22, R29, 0x1, R14 ;  /* 0x000000011d167824 */ /* 0x000fe200078e020e */
[----:B------:R-:W-:-:S04]  /*6050*/  ISETP.GT.U32.AND P0, PT, R23, 0x1ffffff, PT ;  /* 0x01ffffff1700780c */ /* 0x000fc80003f04070 */
[----:B------:R-:W-:-:S05]  /*6060*/  I2FP.F32.U32 R22, R22 ;  /* 0x0000001600167245 */ /* 0x000fca0000201000 */
[----:B------:R-:W-:-:S04]  /*6070*/  FFMA R24, R22, R25, 1.1641532182693481445e-10 ;  /* 0x2f00000016187423 */ /* 0x000fc80000000019 */
[----:B------:R-:W-:Y:S05]  /*6080*/  @P0 BRA `(.L_x_60) ;  /* 0x0000000000140947 */ /* 0x000fea0003800000 */
[----:B------:R-:W-:Y:S02]  /*6090*/  MOV R22, R31 ;  /* 0x0000001f00167202 */ /* 0x000fe40000000f00 */
[----:B------:R-:W-:-:S07]  /*60a0*/  MOV R26, 0x60c0 ;  /* 0x000060c0001a7802 */ /* 0x000fce0000000f00 */
[----:B0-----:R-:W-:Y:S05]  /*60b0*/  CALL.REL.NOINC `($__internal_2_$__cuda_sm20_rcp_rn_f32_slowpath) ;  /* 0x0000001c00ac7944 */ /* 0x001fea0003c00000 */
[----:B------:R-:W-:Y:S01]  /*60c0*/  IMAD.MOV.U32 R23, RZ, RZ, R27 ;  /* 0x000000ffff177224 */ /* 0x000fe200078e001b */
[----:B------:R-:W-:Y:S06]  /*60d0*/  BRA `(.L_x_61) ;  /* 0x0000000000107947 */ /* 0x000fec0003800000 */
.L_x_60:
[----:B------:R-:W1:Y:S02]  /*60e0*/  MUFU.RCP R22, R31 ;  /* 0x0000001f00167308 */ /* 0x000e640000001000 */
[----:B-1----:R-:W-:-:S04]  /*60f0*/  FFMA R23, R31, R22, -1 ;  /* 0xbf8000001f177423 */ /* 0x002fc80000000016 */
[----:B------:R-:W-:-:S04]  /*6100*/  FADD.FTZ R23, -R23, -RZ ;  /* 0x800000ff17177221 */ /* 0x000fc80000010100 */
[----:B------:R-:W-:-:S07]  /*6110*/  FFMA R23, R22, R23, R22 ;  /* 0x0000001716177223 */ /* 0x000fce0000000016 */
.L_x_61:
[----:B------:R-:W-:Y:S05]  /*6120*/  BSYNC.RECONVERGENT B2 ;  /* 0x0000000000027941 */ /* 0x000fea0003800200 */
.L_x_59:
[----:B------:R-:W-:Y:S01]  /*6130*/  FSETP.NEU.AND P0, PT, R24, 1, PT ;  /* 0x3f8000001800780b */ /* 0x000fe20003f0d000 */
[----:B------:R-:W-:Y:S01]  /*6140*/  BSSY.RECONVERGENT B2, `(.L_x_62) ;  /* 0x0000050000027945 */ /* 0x000fe20003800200 */
[----:B------:R-:W-:Y:S02]  /*6150*/  IMAD.MOV.U32 R28, RZ, RZ, 0x3f800000 ;  /* 0x3f800000ff1c7424 */ /* 0x000fe400078e00ff */
[----:B------:R-:W-:-:S13]  /*6160*/  FSETP.EQ.OR P0, PT, R23, RZ, !P0 ;  /* 0x000000ff1700720b */ /* 0x000fda0004702400 */
[----:B------:R-:W-:Y:S05]  /*6170*/  @P0 BRA `(.L_x_63) ;  /* 0x0000000400300947 */ /* 0x000fea0003800000 */
[----:B------:R-:W-:-:S04]  /*6180*/  FSETP.NAN.AND P0, PT, |R23|, |R23|, PT ;  /* 0x400000171700720b */ /* 0x000fc80003f08200 */
[----:B------:R-:W-:-:S13]  /*6190*/  FSETP.NUM.AND P0, PT, |R24|, |R24|, !P0 ;  /* 0x400000181800720b */ /* 0x000fda0004707200 */
[----:B------:R-:W-:Y:S01]  /*61a0*/  @!P0 FADD R28, R24, R23 ;  /* 0x00000017181c8221 */ /* 0x000fe20000000000 */
[----:B------:R-:W-:Y:S06]  /*61b0*/  @!P0 BRA `(.L_x_63) ;  /* 0x0000000400208947 */ /* 0x000fec0003800000 */
[C---:B------:R-:W-:Y:S02]  /*61c0*/  FSETP.NEU.AND P0, PT, |R24|.reuse, +INF , PT ;  /* 0x7f8000001800780b */ /* 0x040fe40003f0d200 */
[----:B------:R-:W-:-:S13]  /*61d0*/  FSETP.NEU.AND P1, PT, R24, RZ, PT ;  /* 0x000000ff1800720b */ /* 0x000fda0003f2d000 */
[----:B------:R-:W-:Y:S05]  /*61e0*/  @P0 BRA P1, `(.L_x_64) ;  /* 0x0000000000200947 */ /* 0x000fea0000800000 */
[----:B------:R-:W-:Y:S01]  /*61f0*/  FMUL R22, R23, 0.5 ;  /* 0x3f00000017167820 */ /* 0x000fe20000400000 */
[----:B------:R-:W-:-:S05]  /*6200*/  FADD R28, R24, R24 ;  /* 0x00000018181c7221 */ /* 0x000fca0000000000 */
[----:B------:R-:W1:Y:S02]  /*6210*/  FRND.TRUNC R22, R22 ;  /* 0x0000001600167307 */ /* 0x000e64000020d000 */
[----:B-1----:R-:W-:-:S04]  /*6220*/  FADD R26, R22, R22 ;  /* 0x00000016161a7221 */ /* 0x002fc80000000000 */
[----:B------:R-:W-:-:S05]  /*6230*/  FADD R26, -R26, R23 ;  /* 0x000000171a1a7221 */ /* 0x000fca0000000100 */
[----:B------:R-:W-:-:S13]  /*6240*/  FSETP.NEU.AND P0, PT, |R26|, 1, PT ;  /* 0x3f8000001a00780b */ /* 0x000fda0003f0d200 */
[----:B------:R-:W-:Y:S01]  /*6250*/  @P0 LOP3.LUT R28, R28, 0x7fffffff, RZ, 0xc0, !PT ;  /* 0x7fffffff1c1c0812 */ /* 0x000fe200078ec0ff */
[----:B------:R-:W-:Y:S06]  /*6260*/  BRA `(.L_x_63) ;  /* 0x0000000000f47947 */ /* 0x000fec0003800000 */
.L_x_64:
[C---:B------:R-:W-:Y:S01]  /*6270*/  FMUL R25, |R24|.reuse, 16777216 ;  /* 0x4b80000018197820 */ /* 0x040fe20000400200 */
[----:B------:R-:W-:Y:S01]  /*6280*/  FSETP.GEU.AND P0, PT, |R24|, 1.175494350822287508e-38, PT ;  /* 0x008000001800780b */ /* 0x000fe20003f0e200 */
[----:B------:R-:W-:-:S03]  /*6290*/  IMAD.MOV.U32 R39, RZ, RZ, 0x3a2c32e4 ;  /* 0x3a2c32e4ff277424 */ /* 0x000fc600078e00ff */
[----:B------:R-:W-:-:S05]  /*62a0*/  FSEL R25, R25, |R24|, !P0 ;  /* 0x4000001819197208 */ /* 0x000fca0004000000 */
[----:B------:R-:W-:-:S05]  /*62b0*/  VIADD R22, R25, 0xc0cafb0d ;  /* 0xc0cafb0d19167836 */ /* 0x000fca0000000000 */
[----:B------:R-:W-:-:S05]  /*62c0*/  LOP3.LUT R22, R22, 0xff800000, RZ, 0xc0, !PT ;  /* 0xff80000016167812 */ /* 0x000fca00078ec0ff */
[----:B------:R-:W-:Y:S01]  /*62d0*/  IMAD.IADD R25, R25, 0x1, -R22 ;  /* 0x0000000119197824 */ /* 0x000fe200078e0a16 */
[----:B------:R-:W-:-:S03]  /*62e0*/  I2FP.F32.S32 R22, R22 ;  /* 0x0000001600167245 */ /* 0x000fc60000201400 */
[C---:B------:R-:W-:Y:S01]  /*62f0*/  FADD R27, R25.reuse, 1 ;  /* 0x3f800000191b7421 */ /* 0x040fe20000000000 */
[----:B------:R-:W-:Y:S01]  /*6300*/  FADD R26, R25, -1 ;  /* 0xbf800000191a7421 */ /* 0x000fe20000000000 */
[----:B------:R-:W-:-:S03]  /*6310*/  FSEL R25, RZ, -24, P0 ;  /* 0xc1c00000ff197808 */ /* 0x000fc60000000000 */
[----:B------:R-:W-:Y:S01]  /*6320*/  FADD R28, R26, R26 ;  /* 0x0000001a1a1c7221 */ /* 0x000fe20000000000 */
[----:B------:R-:W1:Y:S01]  /*6330*/  MUFU.RCP R27, R27 ;  /* 0x0000001b001b7308 */ /* 0x000e620000001000 */
[----:B------:R-:W-:Y:S02]  /*6340*/  FFMA R25, R22, 1.1920928955078125e-07, R25 ;  /* 0x3400000016197823 */ /* 0x000fe40000000019 */
[----:B-1----:R-:W-:-:S04]  /*6350*/  FMUL R28, R27, R28 ;  /* 0x0000001c1b1c7220 */ /* 0x002fc80000400000 */
[----:B------:R-:W-:Y:S01]  /*6360*/  FADD R37, R26, -R28 ;  /* 0x8000001c1a257221 */ /* 0x000fe20000000000 */
[CC--:B------:R-:W-:Y:S01]  /*6370*/  FMUL R30, R28.reuse, R28.reuse ;  /* 0x0000001c1c1e7220 */ /* 0x0c0fe20000400000 */
[----:B------:R-:W-:Y:S02]  /*6380*/  FFMA R22, R28, 1.4426950216293334961, R25 ;  /* 0x3fb8aa3b1c167823 */ /* 0x000fe40000000019 */
[----:B------:R-:W-:Y:S01]  /*6390*/  FADD R37, R37, R37 ;  /* 0x0000002525257221 */ /* 0x000fe20000000000 */
[----:B------:R-:W-:Y:S01]  /*63a0*/  FFMA R39, R30, R39, 0.0032181653659790754318 ;  /* 0x3b52e7db1e277423 */ /* 0x000fe20000000027 */
[----:B------:R-:W-:Y:S02]  /*63b0*/  FADD R25, R25, -R22 ;  /* 0x8000001619197221 */ /* 0x000fe40000000000 */
[----:B------:R-:W-:Y:S01]  /*63c0*/  FFMA R26, R26, -R28, R37 ;  /* 0x8000001c1a1a7223 */ /* 0x000fe20000000025 */
[----:B------:R-:W-:Y:S01]  /*63d0*/  FFMA R39, R30, R39, 0.018033718690276145935 ;  /* 0x3c93bb731e277423 */ /* 0x000fe20000000027 */
[----:B------:R-:W-:-:S02]  /*63e0*/  FFMA R25, R28, 1.4426950216293334961, R25 ;  /* 0x3fb8aa3b1c197823 */ /* 0x000fc40000000019 */
[----:B------:R-:W-:Y:S01]  /*63f0*/  FMUL R26, R27, R26 ;  /* 0x0000001a1b1a7220 */ /* 0x000fe20000400000 */
[----:B------:R-:W-:-:S03]  /*6400*/  FFMA R39, R30, R39, 0.12022458761930465698 ;  /* 0x3df6384f1e277423 */ /* 0x000fc60000000027 */
[----:B------:R-:W-:Y:S01]  /*6410*/  FFMA R25, R26, 1.4426950216293334961, R25 ;  /* 0x3fb8aa3b1a197823 */ /* 0x000fe20000000019 */
[----:B------:R-:W-:-:S03]  /*6420*/  FMUL R39, R30, R39 ;  /* 0x000000271e277220 */ /* 0x000fc60000400000 */
[----:B------:R-:W-:Y:S01]  /*6430*/  FFMA R27, R28, 1.9251366722983220825e-08, R25 ;  /* 0x32a55e341c1b7823 */ /* 0x000fe20000000019 */
[----:B------:R-:W-:-:S04]  /*6440*/  FMUL R25, R39, 3 ;  /* 0x4040000027197820 */ /* 0x000fc80000400000 */
[----:B------:R-:W-:Y:S01]  /*6450*/  FFMA R26, R26, R25, R27 ;  /* 0x000000191a1a7223 */ /* 0x000fe2000000001b */
[----:B------:R-:W-:-:S03]  /*6460*/  IMAD.MOV.U32 R27, RZ, RZ, 0x391fcb8e ;  /* 0x391fcb8eff1b7424 */ /* 0x000fc600078e00ff */
[----:B------:R-:W-:-:S04]  /*6470*/  FFMA R39, R28, R39, R26 ;  /* 0x000000271c277223 */ /* 0x000fc8000000001a */
[----:B------:R-:W-:-:S04]  /*6480*/  FADD R26, R22, R39 ;  /* 0x00000027161a7221 */ /* 0x000fc80000000000 */
[----:B------:R-:W-:Y:S01]  /*6490*/  FMUL R25, R26, R23 ;  /* 0x000000171a197220 */ /* 0x000fe20000400000 */
[----:B------:R-:W-:-:S03]  /*64a0*/  FADD R22, -R22, R26 ;  /* 0x0000001a16167221 */ /* 0x000fc60000000100 */
[----:B------:R-:W1:Y:S01]  /*64b0*/  FRND R28, R25 ;  /* 0x00000019001c7307 */ /* 0x000e620000201000 */
[----:B------:R-:W-:Y:S01]  /*64c0*/  FADD R39, R39, -R22 ;  /* 0x8000001627277221 */ /* 0x000fe20000000000 */
[-C--:B------:R-:W-:Y:S01]  /*64d0*/  FFMA R26, R26, R23.reuse, -R25 ;  /* 0x000000171a1a7223 */ /* 0x080fe20000000819 */
[C---:B------:R-:W-:Y:S02]  /*64e0*/  FSETP.GT.AND P1, PT, |R25|.reuse, 152, PT ;  /* 0x431800001900780b */ /* 0x040fe40003f24200 */
[----:B------:R-:W-:Y:S01]  /*64f0*/  FSETP.GEU.AND P2, PT, R25, RZ, PT ;  /* 0x000000ff1900720b */ /* 0x000fe20003f4e000 */
[----:B------:R-:W-:Y:S01]  /*6500*/  FFMA R39, R39, R23, R26 ;  /* 0x0000001727277223 */ /* 0x000fe2000000001a */
[----:B-1----:R-:W-:Y:S01]  /*6510*/  FADD R22, R25, -R28 ;  /* 0x8000001c19167221 */ /* 0x002fe20000000000 */
[----:B------:R-:W-:Y:S02]  /*6520*/  FSETP.GT.AND P0, PT, R28, RZ, PT ;  /* 0x000000ff1c00720b */ /* 0x000fe40003f04000 */
[----:B------:R-:W-:Y:S01]  /*6530*/  FSEL R28, RZ, +INF , !P2 ;  /* 0x7f800000ff1c7808 */ /* 0x000fe20005000000 */
[----:B------:R-:W-:Y:S01]  /*6540*/  FADD R22, R22, R39 ;  /* 0x0000002716167221 */ /* 0x000fe20000000000 */
[----:B------:R-:W-:-:S02]  /*6550*/  SEL R26, RZ, 0x83000000, P0 ;  /* 0x83000000ff1a7807 */ /* 0x000fc40000000000 */
[----:B------:R-:W-:Y:S01]  /*6560*/  FSETP.NEU.AND P0, PT, R24, -1, PT ;  /* 0xbf8000001800780b */ /* 0x000fe20003f0d000 */
[----:B------:R-:W-:Y:S01]  /*6570*/  FFMA R27, R22, R27, 0.0013391353422775864601 ;  /* 0x3aaf85ed161b7423 */ /* 0x000fe2000000001b */
[----:B------:R-:W-:-:S03]  /*6580*/  IADD3 R24, PT, PT, R26, 0x7f000000, RZ ;  /* 0x7f0000001a187810 */ /* 0x000fc60007ffe0ff */
[C---:B------:R-:W-:Y:S02]  /*6590*/  FFMA R37, R22.reuse, R27, 0.0096188392490148544312 ;  /* 0x3c1d985616257423 */ /* 0x040fe4000000001b */
[----:B------:R-:W1:Y:S02]  /*65a0*/  F2I.NTZ R27, R25 ;  /* 0x00000019001b7305 */ /* 0x000e640000203100 */
[----:B------:R-:W-:-:S04]  /*65b0*/  FFMA R37, R22, R37, 0.055503588169813156128 ;  /* 0x3d6357bb16257423 */ /* 0x000fc80000000025 */
[----:B------:R-:W-:-:S04]  /*65c0*/  FFMA R37, R22, R37, 0.24022644758224487305 ;  /* 0x3e75fdec16257423 */ /* 0x000fc80000000025 */
[----:B------:R-:W-:-:S04]  /*65d0*/  FFMA R37, R22, R37, 0.69314718246459960938 ;  /* 0x3f31721816257423 */ /* 0x000fc80000000025 */
[----:B------:R-:W-:Y:S01]  /*65e0*/  FFMA R37, R22, R37, 1 ;  /* 0x3f80000016257423 */ /* 0x000fe20000000025 */
[----:B-1----:R-:W-:-:S03]  /*65f0*/  IMAD R27, R27, 0x800000, -R26 ;  /* 0x008000001b1b7824 */ /* 0x002fc600078e0a1a */
[----:B------:R-:W-:-:S04]  /*6600*/  FMUL R24, R24, R37 ;  /* 0x0000002518187220 */ /* 0x000fc80000400000 */
[----:B------:R-:W-:Y:S01]  /*6610*/  @!P1 FMUL R28, R27, R24 ;  /* 0x000000181b1c9220 */ /* 0x000fe20000400000 */
[----:B------:R-:W-:-:S04]  /*6620*/  FSETP.NEU.AND P1, PT, |R23|, +INF , PT ;  /* 0x7f8000001700780b */ /* 0x000fc80003f2d200 */
[----:B------:R-:W-:-:S09]  /*6630*/  @!P0 FSEL R28, R28, 1, P1 ;  /* 0x3f8000001c1c8808 */ /* 0x000fd20000800000 */
.L_x_63:
[----:B------:R-:W-:Y:S05]  /*6640*/  BSYNC.RECONVERGENT B2 ;  /* 0x0000000000027941 */ /* 0x000fea0003800200 */
.L_x_62:
[----:B------:R-:W-:Y:S01]  /*6650*/  FADD R31, R31, 1 ;  /* 0x3f8000001f1f7421 */ /* 0x000fe20000000000 */
[----:B------:R-:W-:Y:S02]  /*6660*/  IMAD.MOV.U32 R25, RZ, RZ, R33 ;  /* 0x000000ffff197224 */ /* 0x000fe400078e0021 */
[----:B------:R-:W-:Y:S02]  /*6670*/  IMAD.MOV.U32 R24, RZ, RZ, R5 ;  /* 0x000000ffff187224 */ /* 0x000fe400078e0005 */
[----:B------:R-:W-:Y:S02]  /*6680*/  IMAD.MOV.U32 R30, RZ, RZ, R4 ;  /* 0x000000ffff1e7224 */ /* 0x000fe400078e0004 */
[----:B------:R-:W-:-:S07]  /*6690*/  IMAD.MOV.U32 R48, RZ, RZ, R32 ;  /* 0x000000ffff307224 */ /* 0x000fce00078e0020 */
.L_x_58:
[----:B------:R-:W-:Y:S05]  /*66a0*/  BSYNC.RECONVERGENT B1 ;  /* 0x0000000000017941 */ /* 0x000fea0003800200 */
.L_x_57:
[----:B------:R-:W-:Y:S01]  /*66b0*/  FADD R31, R31, -0.3333333432674407959 ;  /* 0xbeaaaaab1f1f7421 */ /* 0x000fe20000000000 */
[----:B------:R-:W-:Y:S03]  /*66c0*/  BSSY.RECONVERGENT B1, `(.L_x_65) ;  /* 0x000000f000017945 */ /* 0x000fe60003800200 */
[----:B------:R-:W-:-:S04]  /*66d0*/  FMUL R5, R31, 9 ;  /* 0x411000001f057820 */ /* 0x000fc80000400000 */
[----:B------:R-:W-:Y:S01]  /*66e0*/  VIADD R22, R5, 0xf3000000 ;  /* 0xf300000005167836 */ /* 0x000fe20000000000 */
[----:B------:R1:W2:Y:S04]  /*66f0*/  MUFU.RSQ R4, R5 ;  /* 0x0000000500047308 */ /* 0x0002a80000001400 */
[----:B------:R-:W-:-:S13]  /*6700*/  ISETP.GT.U32.AND P0, PT, R22, 0x727fffff, PT ;  /* 0x727fffff1600780c */ /* 0x000fda0003f04070 */
[----:B-12---:R-:W-:Y:S05]  /*6710*/  @!P0 BRA `(.L_x_66) ;  /* 0x0000000000148947 */ /* 0x006fea0003800000 */
[----:B------:R-:W-:Y:S02]  /*6720*/  MOV R22, R5 ;  /* 0x0000000500167202 */ /* 0x000fe40000000f00 */
[----:B------:R-:W-:-:S07]  /*6730*/  MOV R26, 0x6750 ;  /* 0x00006750001a7802 */ /* 0x000fce0000000f00 */
[----:B0-----:R-:W-:Y:S05]  /*6740*/  CALL.REL.NOINC `($__internal_3_$__cuda_sm20_sqrt_rn_f32_slowpath) ;  /* 0x0000001800dc7944 */ /* 0x001fea0003c00000 */
[----:B------:R-:W-:Y:S01]  /*6750*/  IMAD.MOV.U32 R22, RZ, RZ, R39 ;  /* 0x000000ffff167224 */ /* 0x000fe200078e0027 */
[----:B------:R-:W-:Y:S06]  /*6760*/  BRA `(.L_x_67) ;  /* 0x0000000000107947 */ /* 0x000fec0003800000 */
.L_x_66:
[----:B------:R-:W-:Y:S01]  /*6770*/  FMUL.FTZ R22, R5, R4 ;  /* 0x0000000405167220 */ /* 0x000fe20000410000 */
[----:B------:R-:W-:-:S03]  /*6780*/  FMUL.FTZ R4, R4, 0.5 ;  /* 0x3f00000004047820 */ /* 0x000fc60000410000 */
[----:B------:R-:W-:-:S04]  /*6790*/  FFMA R5, -R22, R22, R5 ;  /* 0x0000001616057223 */ /* 0x000fc80000000105 */
[----:B------:R-:W-:-:S07]  /*67a0*/  FFMA R22, R5, R4, R22 ;  /* 0x0000000405167223 */ /* 0x000fce0000000016 */
.L_x_67:
[----:B------:R-:W-:Y:S05]  /*67b0*/  BSYNC.RECONVERGENT B1 ;  /* 0x0000000000017941 */ /* 0x000fea0003800200 */
.L_x_65:
[----:B------:R-:W-:Y:S01]  /*67c0*/  VIADD R4, R22, 0x1800000 ;  /* 0x0180000016047836 */ /* 0x000fe20000000000 */
[----:B------:R-:W-:Y:S04]  /*67d0*/  BSSY.RECONVERGENT B1, `(.L_x_68) ;  /* 0x000000c000017945 */ /* 0x000fe80003800200 */
[----:B------:R-:W-:-:S04]  /*67e0*/  LOP3.LUT R4, R4, 0x7f800000, RZ, 0xc0, !PT ;  /* 0x7f80000004047812 */ /* 0x000fc800078ec0ff */
[----:B------:R-:W-:-:S13]  /*67f0*/  ISETP.GT.U32.AND P0, PT, R4, 0x1ffffff, PT ;  /* 0x01ffffff0400780c */ /* 0x000fda0003f04070 */
[----:B------:R-:W-:Y:S05]  /*6800*/  @P0 BRA `(.L_x_69) ;  /* 0x0000000000100947 */ /* 0x000fea0003800000 */
[----:B------:R-:W-:-:S07]  /*6810*/  MOV R26, 0x6830 ;  /* 0x00006830001a7802 */ /* 0x000fce0000000f00 */
[----:B0-----:R-:W-:Y:S05]  /*6820*/  CALL.REL.NOINC `($__internal_2_$__cuda_sm20_rcp_rn_f32_slowpath) ;  /* 0x0000001400d07944 */ /* 0x001fea0003c00000 */
[----:B------:R-:W-:Y:S01]  /*6830*/  IMAD.MOV.U32 R32, RZ, RZ, R27 ;  /* 0x000000ffff207224 */ /* 0x000fe200078e001b */
[----:B------:R-:W-:Y:S06]  /*6840*/  BRA `(.L_x_70) ;  /* 0x0000000000107947 */ /* 0x000fec0003800000 */
.L_x_69:
[----:B------:R-:W1:Y:S02]  /*6850*/  MUFU.RCP R5, R22 ;  /* 0x0000001600057308 */ /* 0x000e640000001000 */
[----:B-1----:R-:W-:-:S04]  /*6860*/  FFMA R4, R5, R22, -1 ;  /* 0xbf80000005047423 */ /* 0x002fc80000000016 */
[----:B------:R-:W-:-:S04]  /*6870*/  FADD.FTZ R4, -R4, -RZ ;  /* 0x800000ff04047221 */ /* 0x000fc80000010100 */
[----:B------:R-:W-:-:S07]  /*6880*/  FFMA R32, R5, R4, R5 ;  /* 0x0000000405207223 */ /* 0x000fce0000000005 */
.L_x_70:
[----:B------:R-:W-:Y:S05]  /*6890*/  BSYNC.RECONVERGENT B1 ;  /* 0x0000000000017941 */ /* 0x000fea0003800200 */
.L_x_68:
[----:B------:R-:W-:Y:S01]  /*68a0*/  BSSY.RECONVERGENT B1, `(.L_x_71) ;  /* 0x0000058000017945 */ /* 0x000fe20003800200 */
[----:B------:R-:W-:-:S07]  /*68b0*/  IMAD.MOV.U32 R37, RZ, RZ, R30 ;  /* 0x000000ffff257224 */ /* 0x000fce00078e001e */
.L_x_77:
[----:B------:R-:W-:Y:S01]  /*68c0*/  ISETP.NE.AND P0, PT, R17, 0x1, PT ;  /* 0x000000011100780c */ /* 0x000fe20003f05270 */
[----:B------:R-:W-:Y:S01]  /*68d0*/  BSSY.RECONVERGENT B2, `(.L_x_72) ;  /* 0x0000051000027945 */ /* 0x000fe20003800200 */
[----:B------:R-:W-:Y:S01]  /*68e0*/  IMAD.MOV.U32 R5, RZ, RZ, R29 ;  /* 0x000000ffff057224 */ /* 0x000fe200078e001d */
[----:B------:R-:W-:Y:S01]  /*68f0*/  MOV R30, R24 ;  /* 0x00000018001e7202 */ /* 0x000fe20000000f00 */
[----:B------:R-:W-:Y:S02]  /*6900*/  IMAD.MOV.U32 R4, RZ, RZ, R25 ;  /* 0x000000ffff047224 */ /* 0x000fe400078e0019 */
[----:B------:R-:W-:Y:S02]  /*6910*/  IMAD.MOV.U32 R33, RZ, RZ, R15 ;  /* 0x000000ffff217224 */ /* 0x000fe400078e000f */
[----:B------:R-:W-:-:S05]  /*6920*/  IMAD.MOV.U32 R17, RZ, RZ, RZ ;  /* 0x000000ffff117224 */ /* 0x000fca00078e00ff */
[----:B------:R-:W-:Y:S05]  /*6930*/  @!P0 BRA `(.L_x_73) ;  /* 0x0000000400288947 */ /* 0x000fea0003800000 */
[----:B------:R-:W-:Y:S01]  /*6940*/  SHF.R.U32.HI R5, RZ, 0x2, R48 ;  /* 0x00000002ff057819 */ /* 0x000fe20000011630 */
[----:B------:R-:W-:Y:S01]  /*6950*/  IMAD.SHL.U32 R4, R29, 0x10, RZ ;  /* 0x000000101d047824 */ /* 0x000fe200078e00ff */
[----:B------:R-:W-:Y:S01]  /*6960*/  BSSY.RECONVERGENT B3, `(.L_x_74) ;  /* 0x000003b000037945 */ /* 0x000fe20003800200 */
[----:B------:R-:W-:Y:S01]  /*6970*/  IMAD.MOV.U32 R22, RZ, RZ, 0x2f800000 ;  /* 0x2f800000ff167424 */ /* 0x000fe200078e00ff */
[----:B------:R-:W-:Y:S01]  /*6980*/  LOP3.LUT R5, R5, R48, RZ, 0x3c, !PT ;  /* 0x0000003005057212 */ /* 0x000fe200078e3cff */
[----:B------:R-:W-:Y:S02]  /*6990*/  IMAD.MOV.U32 R26, RZ, RZ, 0x3e055027 ;  /* 0x3e055027ff1a7424 */ /* 0x000fe400078e00ff */
[----:B------:R-:W-:Y:S02]  /*69a0*/  IMAD.MOV.U32 R30, RZ, RZ, 0x7f800000 ;  /* 0x7f800000ff1e7424 */ /* 0x000fe400078e00ff */
[----:B------:R-:W-:-:S05]  /*69b0*/  IMAD.SHL.U32 R15, R5, 0x2, RZ ;  /* 0x00000002050f7824 */ /* 0x000fca00078e00ff */
[----:B------:R-:W-:-:S04]  /*69c0*/  LOP3.LUT R4, R5, R15, R4, 0x96, !PT ;  /* 0x0000000f05047212 */ /* 0x000fc800078e9604 */
        /* <DEDUP_REMOVED lines=9> */
[-C--:B------:R-:W-:Y:S02]  /*6a60*/  IADD3 R15, PT, PT, R5, -R22.reuse, RZ ;  /* 0x80000016050f7210 */ /* 0x080fe40007ffe0ff */
[----:B------:R-:W-:-:S03]  /*6a70*/  I2FP.F32.S32 R22, R22 ;  /* 0x0000001600167245 */ /* 0x000fc60000201400 */
[----:B------:R-:W-:Y:S01]  /*6a80*/  FADD R17, R15, -1 ;  /* 0xbf8000000f117421 */ /* 0x000fe20000000000 */
[----:B------:R-:W-:Y:S02]  /*6a90*/  FSEL R15, RZ, -23, P0 ;  /* 0xc1b80000ff0f7808 */ /* 0x000fe40000000000 */
[----:B------:R-:W-:Y:S01]  /*6aa0*/  ISETP.GT.U32.AND P0, PT, R5, 0x7f7fffff, PT ;  /* 0x7f7fffff0500780c */ /* 0x000fe20003f04070 */
[C---:B------:R-:W-:Y:S02]  /*6ab0*/  FFMA R26, R17.reuse, -R26, 0.14084610342979431152 ;  /* 0x3e1039f6111a7423 */ /* 0x040fe4000000081a */
[----:B------:R-:W-:Y:S01]  /*6ac0*/  FFMA R15, R22, 1.1920928955078125e-07, R15 ;  /* 0x34000000160f7823 */ /* 0x000fe2000000000f */
[----:B------:R-:W-:Y:S01]  /*6ad0*/  SHF.R.U32.HI R22, RZ, 0x2, R37 ;  /* 0x00000002ff167819 */ /* 0x000fe20000011625 */
[----:B------:R-:W-:-:S03]  /*6ae0*/  FFMA R26, R17, R26, -0.12148627638816833496 ;  /* 0xbdf8cdcc111a7423 */ /* 0x000fc6000000001a */
[----:B------:R-:W-:Y:S01]  /*6af0*/  LOP3.LUT R22, R22, R37, RZ, 0x3c, !PT ;  /* 0x0000002516167212 */ /* 0x000fe200078e3cff */
[----:B------:R-:W-:-:S04]  /*6b00*/  FFMA R26, R17, R26, 0.13980610668659210205 ;  /* 0x3e0f2955111a7423 */ /* 0x000fc8000000001a */
[----:B------:R-:W-:-:S04]  /*6b10*/  FFMA R26, R17, R26, -0.16684235632419586182 ;  /* 0xbe2ad8b9111a7423 */ /* 0x000fc8000000001a */
[----:B------:R-:W-:-:S04]  /*6b20*/  FFMA R26, R17, R26, 0.20012299716472625732 ;  /* 0x3e4ced0b111a7423 */ /* 0x000fc8000000001a */
[----:B------:R-:W-:-:S04]  /*6b30*/  FFMA R26, R17, R26, -0.24999669194221496582 ;  /* 0xbe7fff22111a7423 */ /* 0x000fc8000000001a */
[----:B------:R-:W-:-:S04]  /*6b40*/  FFMA R26, R17, R26, 0.33333182334899902344 ;  /* 0x3eaaaa78111a7423 */ /* 0x000fc8000000001a */
[----:B------:R-:W-:-:S04]  /*6b50*/  FFMA R26, R17, R26, -0.5 ;  /* 0xbf000000111a7423 */ /* 0x000fc8000000001a */
[----:B------:R-:W-:-:S04]  /*6b60*/  FMUL R26, R17, R26 ;  /* 0x0000001a111a7220 */ /* 0x000fc80000400000 */
[----:B------:R-:W-:Y:S01]  /*6b70*/  FFMA R26, R17, R26, R17 ;  /* 0x0000001a111a7223 */ /* 0x000fe20000000011 */
[----:B------:R-:W-:-:S03]  /*6b80*/  IMAD.SHL.U32 R17, R22, 0x2, RZ ;  /* 0x0000000216117824 */ /* 0x000fc600078e00ff */
[----:B------:R-:W-:Y:S01]  /*6b90*/  FFMA R26, R15, 0.69314718246459960938, R26 ;  /* 0x3f3172180f1a7823 */ /* 0x000fe2000000001a */
[C---:B------:R-:W-:Y:S01]  /*6ba0*/  @P0 FFMA R26, R5.reuse, R30, +INF ;  /* 0x7f800000051a0423 */ /* 0x040fe2000000001e */
[----:B------:R-:W-:Y:S01]  /*6bb0*/  IMAD.SHL.U32 R15, R4, 0x10, RZ ;  /* 0x00000010040f7824 */ /* 0x000fe200078e00ff */
[----:B------:R-:W-:Y:S02]  /*6bc0*/  FSETP.NEU.AND P0, PT, R5, RZ, PT ;  /* 0x000000ff0500720b */ /* 0x000fe40003f0d000 */
[----:B------:R-:W-:Y:S02]  /*6bd0*/  FMUL R26, R26, -2 ;  /* 0xc00000001a1a7820 */ /* 0x000fe40000400000 */
[----:B------:R-:W-:-:S03]  /*6be0*/  LOP3.LUT R15, R22, R17, R15, 0x96, !PT ;  /* 0x00000011160f7212 */ /* 0x000fc600078e960f */
[----:B------:R-:W-:Y:S01]  /*6bf0*/  FSEL R22, R26, +INF , P0 ;  /* 0x7f8000001a167808 */ /* 0x000fe20000000000 */
[----:B------:R-:W-:Y:S01]  /*6c00*/  IMAD.MOV.U32 R26, RZ, RZ, 0x30c90fdb ;  /* 0x30c90fdbff1a7424 */ /* 0x000fe200078e00ff */
[----:B------:R-:W-:Y:S02]  /*6c10*/  LOP3.LUT R5, R15, R4, RZ, 0x3c, !PT ;  /* 0x000000040f057212 */ /* 0x000fe400078e3cff */
[----:B------:R1:W2:Y:S01]  /*6c20*/  MUFU.RSQ R17, R22 ;  /* 0x0000001600117308 */ /* 0x0002a20000001400 */
[----:B------:R-:W-:Y:S01]  /*6c30*/  VIADD R23, R22, 0xf3000000 ;  /* 0xf300000016177836 */ /* 0x000fe20000000000 */
[----:B------:R-:W-:-:S04]  /*6c40*/  IADD3 R15, PT, PT, R14, R5, RZ ;  /* 0x000000050e0f7210 */ /* 0x000fc80007ffe0ff */
[----:B------:R-:W-:Y:S02]  /*6c50*/  ISETP.GT.U32.AND P0, PT, R23, 0x727fffff, PT ;  /* 0x727fffff1700780c */ /* 0x000fe40003f04070 */
[----:B------:R-:W-:-:S05]  /*6c60*/  I2FP.F32.U32 R15, R15 ;  /* 0x0000000f000f7245 */ /* 0x000fca0000201000 */
[----:B------:R-:W-:-:S06]  /*6c70*/  FFMA R27, R15, R26, 7.314590599882819788e-10 ;  /* 0x30490fdb0f1b7423 */ /* 0x000fcc000000001a */
[----:B-12---:R-:W-:Y:S05]  /*6c80*/  @!P0 BRA `(.L_x_75) ;  /* 0x0000000000108947 */ /* 0x006fea0003800000 */
[----:B------:R-:W-:-:S07]  /*6c90*/  MOV R26, 0x6cb0 ;  /* 0x00006cb0001a7802 */ /* 0x000fce0000000f00 */
[----:B0-----:R-:W-:Y:S05]  /*6ca0*/  CALL.REL.NOINC `($__internal_3_$__cuda_sm20_sqrt_rn_f32_slowpath) ;  /* 0x0000001400847944 */ /* 0x001fea0003c00000 */
[----:B------:R-:W-:Y:S01]  /*6cb0*/  IMAD.MOV.U32 R15, RZ, RZ, R39 ;  /* 0x000000ffff0f7224 */ /* 0x000fe200078e0027 */
[----:B------:R-:W-:Y:S06]  /*6cc0*/  BRA `(.L_x_76) ;  /* 0x0000000000107947 */ /* 0x000fec0003800000 */
.L_x_75:
[----:B------:R-:W-:Y:S01]  /*6cd0*/  FMUL.FTZ R15, R22, R17 ;  /* 0x00000011160f7220 */ /* 0x000fe20000410000 */
[----:B------:R-:W-:-:S03]  /*6ce0*/  FMUL.FTZ R17, R17, 0.5 ;  /* 0x3f00000011117820 */ /* 0x000fc60000410000 */
[----:B------:R-:W-:-:S04]  /*6cf0*/  FFMA R22, -R15, R15, R22 ;  /* 0x0000000f0f167223 */ /* 0x000fc80000000116 */
[----:B------:R-:W-:-:S07]  /*6d00*/  FFMA R15, R22, R17, R15 ;  /* 0x00000011160f7223 */ /* 0x000fce000000000f */
.L_x_76:
[----:B------:R-:W-:Y:S05]  /*6d10*/  BSYNC.RECONVERGENT B3 ;  /* 0x0000000000037941 */ /* 0x000fea0003800200 */
.L_x_74:
[----:B------:R-:W-:Y:S01]  /*6d20*/  FMUL.RZ R23, R27, 0.15915493667125701904 ;  /* 0x3e22f9831b177820 */ /* 0x000fe2000040c000 */
[----:B------:R-:W-:Y:S01]  /*6d30*/  IMAD.MOV.U32 R48, RZ, RZ, R24 ;  /* 0x000000ffff307224 */ /* 0x000fe200078e0018 */
[----:B------:R-:W-:Y:S01]  /*6d40*/  MOV R24, R29 ;  /* 0x0000001d00187202 */ /* 0x000fe20000000f00 */
[----:B------:R-:W-:Y:S01]  /*6d50*/  IMAD.MOV.U32 R37, RZ, RZ, R25 ;  /* 0x000000ffff257224 */ /* 0x000fe200078e0019 */
[----:B------:R-:W1:Y:S01]  /*6d60*/  MUFU.SIN R22, R23 ;  /* 0x0000001700167308 */ /* 0x000e620000000400 */
[----:B------:R-:W-:Y:S02]  /*6d70*/  IMAD.MOV.U32 R30, RZ, RZ, R29 ;  /* 0x000000ffff1e7224 */ /* 0x000fe400078e001d */
[----:B------:R-:W-:Y:S02]  /*6d80*/  IMAD.MOV.U32 R17, RZ, RZ, 0x1 ;  /* 0x00000001ff117424 */ /* 0x000fe400078e00ff */
[----:B------:R-:W-:Y:S02]  /*6d90*/  IMAD.MOV.U32 R29, RZ, RZ, R5 ;  /* 0x000000ffff1d7224 */ /* 0x000fe400078e0005 */
[----:B------:R-:W-:Y:S01]  /*6da0*/  IMAD.MOV.U32 R25, RZ, RZ, R4 ;  /* 0x000000ffff197224 */ /* 0x000fe200078e0004 */
[----:B------:R-:W2:Y:S01]  /*6db0*/  MUFU.COS R26, R23 ;  /* 0x00000017001a7308 */ /* 0x000ea20000000000 */
[-C--:B-1----:R-:W-:Y:S01]  /*6dc0*/  FMUL R33, R22, R15.reuse ;  /* 0x0000000f16217220 */ /* 0x082fe20000400000 */
[----:B--2---:R-:W-:-:S07]  /*6dd0*/  FMUL R15, R26, R15 ;  /* 0x0000000f1a0f7220 */ /* 0x004fce0000400000 */
.L_x_73:
[----:B------:R-:W-:Y:S05]  /*6de0*/  BSYNC.RECONVERGENT B2 ;  /* 0x0000000000027941 */ /* 0x000fea0003800200 */
.L_x_72:
[----:B------:R-:W-:-:S05]  /*6df0*/  FFMA R39, R32, R33, 1 ;  /* 0x3f80000020277423 */ /* 0x000fca0000000021 */
[----:B------:R-:W-:-:S13]  /*6e00*/  FSETP.GTU.AND P0, PT, R39, RZ, PT ;  /* 0x000000ff2700720b */ /* 0x000fda0003f0c000 */
[----:B------:R-:W-:Y:S05]  /*6e10*/  @!P0 BRA `(.L_x_77) ;  /* 0xfffffff800a88947 */ /* 0x000fea000383ffff */
[----:B------:R-:W-:Y:S05]  /*6e20*/  BSYNC.RECONVERGENT B1 ;  /* 0x0000000000017941 */ /* 0x000fea0003800200 */
.L_x_71:
[----:B------:R-:W-:Y:S01]  /*6e30*/  SHF.R.U32.HI R25, RZ, 0x2, R48 ;  /* 0x00000002ff197819 */ /* 0x000fe20000011630 */
[----:B------:R-:W1:Y:S01]  /*6e40*/  F2F.F64.F32 R22, R33 ;  /* 0x0000002100167310 */ /* 0x000e620000201800 */
[----:B------:R-:W-:Y:S01]  /*6e50*/  IMAD.SHL.U32 R24, R5, 0x10, RZ ;  /* 0x0000001005187824 */ /* 0x000fe200078e00ff */
[----:B------:R-:W-:Y:S01]  /*6e60*/  UMOV UR4, 0xb2fec56d ;  /* 0xb2fec56d00047882 */ /* 0x000fe20000000000 */
[----:B------:R-:W-:Y:S01]  /*6e70*/  LOP3.LUT R25, R25, R48, RZ, 0x3c, !PT ;  /* 0x0000003019197212 */ /* 0x000fe200078e3cff */
[----:B------:R-:W-:Y:S01]  /*6e80*/  UMOV UR5, 0x3fa0f27b ;  /* 0x3fa0f27b00057882 */ /* 0x000fe20000000000 */
[----:B------:R-:W-:Y:S01]  /*6e90*/  VIADD R14, R14, 0x587c5 ;  /* 0x000587c50e0e7836 */ /* 0x000fe20000000000 */
[----:B------:R-:W-:Y:S02]  /*6ea0*/  MOV R27, 0x2f800000 ;  /* 0x2f800000001b7802 */ /* 0x000fe40000000f00 */
[----:B------:R-:W-:-:S05]  /*6eb0*/  IMAD.SHL.U32 R26, R25, 0x2, RZ ;  /* 0x00000002191a7824 */ /* 0x000fca00078e00ff */
[----:B------:R-:W-:Y:S01]  /*6ec0*/  LOP3.LUT R26, R25, R26, R24, 0x96, !PT ;  /* 0x0000001a191a7212 */ /* 0x000fe200078e9618 */
[----:B-1----:R-:W-:-:S03]  /*6ed0*/  DMUL R24, R22, -UR4 ;  /* 0x8000000416187c28 */ /* 0x002fc60008000000 */
[----:B------:R-:W-:-:S05]  /*6ee0*/  LOP3.LUT R29, R26, R5, RZ, 0x3c, !PT ;  /* 0x000000051a1d7212 */ /* 0x000fca00078e3cff */
[----:B------:R-:W-:Y:S01]  /*6ef0*/  IMAD.IADD R26, R14, 0x1, R29 ;  /* 0x000000010e1a7824 */ /* 0x000fe200078e021d */
[----:B------:R-:W-:-:S04]  /*6f00*/  DMUL R24, R22, R24 ;  /* 0x0000001816187228 */ /* 0x000fc80000000000 */
[----:B------:R-:W-:-:S05]  /*6f10*/  I2FP.F32.U32 R26, R26 ;  /* 0x0000001a001a7245 */ /* 0x000fca0000201000 */
[----:B------:R-:W-:Y:S01]  /*6f20*/  FFMA R38, R26, R27, 1.1641532182693481445e-10 ;  /* 0x2f0000001a267423 */ /* 0x000fe2000000001b */
[----:B------:R-:W-:-:S03]  /*6f30*/  DMUL R26, R22, R24 ;  /* 0x00000018161a7228 */ /* 0x000fc60000000000 */
[----:B------:R-:W1:Y:S05]  /*6f40*/  F2F.F64.F32 R24, R38 ;  /* 0x0000002600187310 */ /* 0x000e6a0000201800 */
[----:B------:R-:W-:Y:S01]  /*6f50*/  DFMA R26, R22, R26, 1 ;  /* 0x3ff00000161a742b */ /* 0x000fe2000000001a */
[----:B------:R-:W-:-:S04]  /*6f60*/  FMUL R22, R39, R39 ;  /* 0x0000002727167220 */ /* 0x000fc80000400000 */
[----:B------:R-:W-:-:S03]  /*6f70*/  FMUL R22, R39, R22 ;  /* 0x0000001627167220 */ /* 0x000fc60000400000 */
[----:B-1----:R-:W-:-:S14]  /*6f80*/  DSETP.GT.AND P0, PT, R26, R24, PT ;  /* 0x000000181a00722a */ /* 0x002fdc0003f04000 */
[----:B------:R-:W-:Y:S05]  /*6f90*/  @P0 BRA `(.L_x_78) ;  /* 0x00000004000c0947 */ /* 0x000fea0003800000 */
[C---:B------:R-:W-:Y:S01]  /*6fa0*/  FMUL R23, R22.reuse, 8388608 ;  /* 0x4b00000016177820 */ /* 0x040fe20000400000 */
[----:B------:R-:W-:Y:S01]  /*6fb0*/  FSETP.GEU.AND P1, PT, R22, 1.175494350822287508e-38, PT ;  /* 0x008000001600780b */ /* 0x000fe20003f2e000 */
[----:B------:R-:W-:Y:S01]  /*6fc0*/  IMAD.MOV.U32 R41, RZ, RZ, 0x3e055027 ;  /* 0x3e055027ff297424 */ /* 0x000fe200078e00ff */
[----:B------:R-:W-:Y:S01]  /*6fd0*/  FSETP.GEU.AND P0, PT, R38, 1.175494350822287508e-38, PT ;  /* 0x008000002600780b */ /* 0x000fe20003f0e000 */
[----:B------:R-:W-:Y:S01]  /*6fe0*/  IMAD.MOV.U32 R48, RZ, RZ, R37 ;  /* 0x000000ffff307224 */ /* 0x000fe200078e0025 */
[----:B------:R-:W-:-:S05]  /*6ff0*/  FSEL R23, R23, R22, !P1 ;  /* 0x0000001617177208 */ /* 0x000fca0004800000 */
[----:B------:R-:W-:-:S05]  /*7000*/  VIADD R40, R23, 0xc0d55555 ;  /* 0xc0d5555517287836 */ /* 0x000fca0000000000 */
[----:B------:R-:W-:Y:S01]  /*7010*/  LOP3.LUT R40, R40, 0xff800000, RZ, 0xc0, !PT ;  /* 0xff80000028287812 */ /* 0x000fe200078ec0ff */
[----:B------:R-:W-:-:S04]  /*7020*/  @!P0 FMUL R38, R38, 8388608 ;  /* 0x4b00000026268820 */ /* 0x000fc80000400000 */
[----:B------:R-:W-:Y:S01]  /*7030*/  IMAD.IADD R26, R23, 0x1, -R40 ;  /* 0x00000001171a7824 */ /* 0x000fe200078e0a28 */
[----:B------:R-:W-:Y:S01]  /*7040*/  I2FP.F32.S32 R40, R40 ;  /* 0x0000002800287245 */ /* 0x000fe20000201400 */
[----:B------:R-:W-:Y:S02]  /*7050*/  VIADD R25, R38, 0xc0d55555 ;  /* 0xc0d5555526197836 */ /* 0x000fe40000000000 */
[----:B------:R-:W-:-:S03]  /*7060*/  FADD R26, R26, -1 ;  /* 0xbf8000001a1a7421 */ /* 0x000fc60000000000 */
[----:B------:R-:W-:Y:S01]  /*7070*/  LOP3.LUT R25, R25, 0xff800000, RZ, 0xc0, !PT ;  /* 0xff80000019197812 */ /* 0x000fe200078ec0ff */
[----:B------:R-:W-:-:S04]  /*7080*/  FFMA R27, R26, -R41, 0.14084610342979431152 ;  /* 0x3e1039f61a1b7423 */ /* 0x000fc80000000829 */
[----:B------:R-:W-:Y:S01]  /*7090*/  FFMA R27, R26, R27, -0.12148627638816833496 ;  /* 0xbdf8cdcc1a1b7423 */ /* 0x000fe2000000001b */
[----:B------:R-:W-:Y:S01]  /*70a0*/  IMAD.IADD R24, R38, 0x1, -R25 ;  /* 0x0000000126187824 */ /* 0x000fe200078e0a19 */
[----:B------:R-:W-:Y:S02]  /*70b0*/  I2FP.F32.S32 R25, R25 ;  /* 0x0000001900197245 */ /* 0x000fe40000201400 */
[----:B------:R-:W-:Y:S01]  /*70c0*/  FFMA R27, R26, R27, 0.13980610668659210205 ;  /* 0x3e0f29551a1b7423 */ /* 0x000fe2000000001b */
[----:B------:R-:W-:-:S03]  /*70d0*/  FADD R24, R24, -1 ;  /* 0xbf80000018187421 */ /* 0x000fc60000000000 */
[----:B------:R-:W-:Y:S01]  /*70e0*/  FFMA R39, R26, R27, -0.16684235632419586182 ;  /* 0xbe2ad8b91a277423 */ /* 0x000fe2000000001b */
[----:B------:R-:W-:-:S03]  /*70f0*/  FFMA R27, R24, -R41, 0.14084610342979431152 ;  /* 0x3e1039f6181b7423 */ /* 0x000fc60000000829 */
[----:B------:R-:W-:Y:S01]  /*7100*/  FFMA R39, R26, R39, 0.20012299716472625732 ;  /* 0x3e4ced0b1a277423 */ /* 0x000fe20000000027 */
[----:B------:R-:W-:-:S03]  /*7110*/  FFMA R27, R24, R27, -0.12148627638816833496 ;  /* 0xbdf8cdcc181b7423 */ /* 0x000fc6000000001b */
[----:B------:R-:W-:Y:S01]  /*7120*/  FFMA R39, R26, R39, -0.24999669194221496582 ;  /* 0xbe7fff221a277423 */ /* 0x000fe20000000027 */
[----:B------:R-:W-:-:S03]  /*7130*/  FFMA R27, R24, R27, 0.13980610668659210205 ;  /* 0x3e0f2955181b7423 */ /* 0x000fc6000000001b */
[----:B------:R-:W-:Y:S01]  /*7140*/  FFMA R41, R26, R39, 0.33333182334899902344 ;  /* 0x3eaaaa781a297423 */ /* 0x000fe20000000027 */
[----:B------:R-:W-:Y:S01]  /*7150*/  FFMA R27, R24, R27, -0.16684235632419586182 ;  /* 0xbe2ad8b9181b7423 */ /* 0x000fe2000000001b */
[----:B------:R-:W-:Y:S02]  /*7160*/  FSEL R39, RZ, -23, P1 ;  /* 0xc1b80000ff277808 */ /* 0x000fe40000800000 */
[----:B------:R-:W-:Y:S01]  /*7170*/  FFMA R41, R26, R41, -0.5 ;  /* 0xbf0000001a297423 */ /* 0x000fe20000000029 */
[----:B------:R-:W-:Y:S01]  /*7180*/  ISETP.GT.U32.AND P1, PT, R23, 0x7f7fffff, PT ;  /* 0x7f7fffff1700780c */ /* 0x000fe20003f24070 */
[----:B------:R-:W-:Y:S01]  /*7190*/  FFMA R27, R24, R27, 0.20012299716472625732 ;  /* 0x3e4ced0b181b7423 */ /* 0x000fe2000000001b */
[----:B------:R-:W-:Y:S01]  /*71a0*/  FFMA R39, R40, 1.1920928955078125e-07, R39 ;  /* 0x3400000028277823 */ /* 0x000fe20000000027 */
[----:B------:R-:W-:Y:S02]  /*71b0*/  FMUL R41, R26, R41 ;  /* 0x000000291a297220 */ /* 0x000fe40000400000 */
[----:B------:R-:W-:-:S02]  /*71c0*/  FFMA R27, R24, R27, -0.24999669194221496582 ;  /* 0xbe7fff22181b7423 */ /* 0x000fc4000000001b */
[----:B------:R-:W-:Y:S01]  /*71d0*/  FFMA R26, R26, R41, R26 ;  /* 0x000000291a1a7223 */ /* 0x000fe2000000001a */
[----:B------:R-:W-:Y:S02]  /*71e0*/  IMAD.MOV.U32 R41, RZ, RZ, 0x7f800000 ;  /* 0x7f800000ff297424 */ /* 0x000fe400078e00ff */
[C---:B------:R-:W-:Y:S01]  /*71f0*/  FFMA R27, R24.reuse, R27, 0.33333182334899902344 ;  /* 0x3eaaaa78181b7423 */ /* 0x040fe2000000001b */
[----:B------:R-:W-:Y:S01]  /*7200*/  FFMA R39, R39, 0.69314718246459960938, R26 ;  /* 0x3f31721827277823 */ /* 0x000fe2000000001a */
[----:B------:R-:W-:Y:S01]  /*7210*/  FSEL R26, RZ, -23, P0 ;  /* 0xc1b80000ff1a7808 */ /* 0x000fe20000000000 */
[C---:B------:R-:W-:Y:S01]  /*7220*/  @P1 FFMA R39, R23.reuse, R41, +INF ;  /* 0x7f80000017271423 */ /* 0x040fe20000000029 */
[----:B------:R-:W-:Y:S01]  /*7230*/  FFMA R27, R24, R27, -0.5 ;  /* 0xbf000000181b7423 */ /* 0x000fe2000000001b */
[----:B------:R-:W-:Y:S02]  /*7240*/  ISETP.GT.U32.AND P0, PT, R38, 0x7f7fffff, PT ;  /* 0x7f7fffff2600780c */ /* 0x000fe40003f04070 */
[----:B------:R-:W-:Y:S01]  /*7250*/  FSETP.NEU.AND P1, PT, R23, RZ, PT ;  /* 0x000000ff1700720b */ /* 0x000fe20003f2d000 */
[----:B------:R-:W-:Y:S01]  /*7260*/  FFMA R25, R25, 1.1920928955078125e-07, R26 ;  /* 0x3400000019197823 */ /* 0x000fe2000000001a */
[----:B------:R-:W-:Y:S01]  /*7270*/  FMUL R27, R24, R27 ;  /* 0x0000001b181b7220 */ /* 0x000fe20000400000 */
[----:B------:R-:W-:Y:S01]  /*7280*/  FADD R23, -R22, 1 ;  /* 0x3f80000016177421 */ /* 0x000fe20000000100 */
[----:B------:R-:W-:-:S02]  /*7290*/  FSEL R26, R39, -INF , P1 ;  /* 0xff800000271a7808 */ /* 0x000fc40000800000 */
[----:B------:R-:W-:-:S03]  /*72a0*/  FFMA R24, R24, R27, R24 ;  /* 0x0000001b18187223 */ /* 0x000fc60000000018 */
[----:B------:R-:W-:Y:S01]  /*72b0*/  FADD R40, R23, R26 ;  /* 0x0000001a17287221 */ /* 0x000fe20000000000 */
[----:B------:R-:W-:Y:S01]  /*72c0*/  FFMA R24, R25, 0.69314718246459960938, R24 ;  /* 0x3f31721819187823 */ /* 0x000fe20000000018 */
[----:B------:R-:W-:Y:S01]  /*72d0*/  FMUL R26, R33, 0.5 ;  /* 0x3f000000211a7820 */ /* 0x000fe20000400000 */
[C---:B------:R-:W-:Y:S01]  /*72e0*/  @P0 FFMA R24, R38.reuse, R41, +INF ;  /* 0x7f80000026180423 */ /* 0x040fe20000000029 */
[----:B------:R-:W-:Y:S01]  /*72f0*/  FMUL R23, R31, R40 ;  /* 0x000000281f177220 */ /* 0x000fe20000400000 */
[----:B------:R-:W-:Y:S02]  /*7300*/  FSETP.NEU.AND P0, PT, R38, RZ, PT ;  /* 0x000000ff2600720b */ /* 0x000fe40003f0d000 */
[----:B------:R-:W-:Y:S01]  /*7310*/  MOV R25, R5 ;  /* 0x0000000500197202 */ /* 0x000fe20000000f00 */
[----:B------:R-:W-:Y:S01]  /*7320*/  FFMA R23, R26, R33, R23 ;  /* 0x000000211a177223 */ /* 0x000fe20000000017 */
[----:B------:R-:W-:-:S04]  /*7330*/  FSEL R24, R24, -INF , P0 ;  /* 0xff80000018187808 */ /* 0x000fc80000000000 */
[----:B------:R-:W-:Y:S01]  /*7340*/  FSETP.GEU.AND P0, PT, R24, R23, PT ;  /* 0x000000171800720b */ /* 0x000fe20003f0e000 */
[----:B------:R-:W-:-:S12]  /*7350*/  IMAD.MOV.U32 R24, RZ, RZ, R4 ;  /* 0x000000ffff187224 */ /* 0x000fd800078e0004 */
[----:B------:R-:W-:Y:S05]  /*7360*/  @P0 BRA `(.L_x_68) ;  /* 0xfffffff4004c0947 */ /* 0x000fea000383ffff */
[----:B------:R-:W-:Y:S01]  /*7370*/  FMUL R31, R31, R22 ;  /* 0x000000161f1f7220 */ /* 0x000fe20000400000 */
[----:B------:R-:W-:Y:S02]  /*7380*/  IMAD.MOV.U32 R33, RZ, RZ, R29 ;  /* 0x000000ffff217224 */ /* 0x000fe400078e001d */
[----:B------:R-:W-:Y:S02]  /*7390*/  IMAD.MOV.U32 R32, RZ, RZ, R30 ;  /* 0x000000ffff207224 */ /* 0x000fe400078e001e */
[----:B------:R-:W-:Y:S01]  /*73a0*/  FMUL R22, R31, R28 ;  /* 0x0000001c1f167220 */ /* 0x000fe20000400000 */
[----:B------:R-:W-:Y:S01]  /*73b0*/  IMAD.MOV.U32 R48, RZ, RZ, R37 ;  /* 0x000000ffff307224 */ /* 0x000fe200078e0025 */
[----:B------:R-:W-:Y:S06]  /*73c0*/  BRA `(.L_x_56) ;  /* 0x0000000000147947 */ /* 0x000fec0003800000 */
.L_x_78:
[----:B------:R-:W-:Y:S01]  /*73d0*/  FMUL R31, R31, R22 ;  /* 0x000000161f1f7220 */ /* 0x000fe20000400000 */
[----:B------:R-:W-:Y:S01]  /*73e0*/  IMAD.MOV.U32 R33, RZ, RZ, R29 ;  /* 0x000000ffff217224 */ /* 0x000fe200078e001d */
[----:B------:R-:W-:Y:S01]  /*73f0*/  MOV R32, R30 ;  /* 0x0000001e00207202 */ /* 0x000fe20000000f00 */
[----:B------:R-:W-:Y:S02]  /*7400*/  IMAD.MOV.U32 R48, RZ, RZ, R37 ;  /* 0x000000ffff307224 */ /* 0x000fe400078e0025 */
[----:B------:R-:W-:-:S07]  /*7410*/  FMUL R22, R31, R28 ;  /* 0x0000001c1f167220 */ /* 0x000fce0000400000 */
.L_x_56:
[----:B------:R-:W-:Y:S05]  /*7420*/  BSYNC.RECONVERGENT B0 ;  /* 0x0000000000007941 */ /* 0x000fea0003800200 */
.L_x_55:
[----:B------:R-:W1:Y:S01]  /*7430*/  MUFU.RCP R23, R6 ;  /* 0x0000000600177308 */ /* 0x000e620000001000 */
[----:B------:R-:W-:Y:S01]  /*7440*/  FMUL R22, R9, R22 ;  /* 0x0000001609167220 */ /* 0x000fe20000400000 */
[----:B------:R-:W-:Y:S06]  /*7450*/  BSSY.RECONVERGENT B0, `(.L_x_79) ;  /* 0x000000c000007945 */ /* 0x000fec0003800200 */
[----:B------:R-:W2:Y:S01]  /*7460*/  FCHK P0, R22, R6 ;  /* 0x0000000616007302 */ /* 0x000ea20000000000 */
[----:B-1----:R-:W-:-:S04]  /*7470*/  FFMA R24, R23, -R6, 1 ;  /* 0x3f80000017187423 */ /* 0x002fc80000000806 */
[----:B------:R-:W-:-:S04]  /*7480*/  FFMA R23, R23, R24, R23 ;  /* 0x0000001817177223 */ /* 0x000fc80000000017 */
[----:B------:R-:W-:-:S04]  /*7490*/  FFMA R25, R22, R23, RZ ;  /* 0x0000001716197223 */ /* 0x000fc800000000ff */
[----:B------:R-:W-:-:S04]  /*74a0*/  FFMA R24, R25, -R6, R22 ;  /* 0x8000000619187223 */ /* 0x000fc80000000016 */
[----:B------:R-:W-:Y:S01]  /*74b0*/  FFMA R24, R23, R24, R25 ;  /* 0x0000001817187223 */ /* 0x000fe20000000019 */
[----:B--2---:R-:W-:Y:S06]  /*74c0*/  @!P0 BRA `(.L_x_80) ;  /* 0x0000000000108947 */ /* 0x004fec0003800000 */
[----:B------:R-:W-:Y:S01]  /*74d0*/  IMAD.MOV.U32 R23, RZ, RZ, R6 ;  /* 0x000000ffff177224 */ /* 0x000fe200078e0006 */
[----:B------:R-:W-:-:S07]  /*74e0*/  MOV R24, 0x7500 ;  /* 0x0000750000187802 */ /* 0x000fce0000000f00 */
[----:B0-----:R-:W-:Y:S05]  /*74f0*/  CALL.REL.NOINC `($__internal_4_$__cuda_sm3x_div_rn_noftz_f32_slowpath) ;  /* 0x0000000c00c87944 */ /* 0x001fea0003c00000 */
[----:B------:R-:W-:-:S07]  /*7500*/  IMAD.MOV.U32 R24, RZ, RZ, R38 ;  /* 0x000000ffff187224 */ /* 0x000fce00078e0026 */
.L_x_80:
[----:B------:R-:W-:Y:S05]  /*7510*/  BSYNC.RECONVERGENT B0 ;  /* 0x0000000000007941 */ /* 0x000fea0003800200 */
.L_x_79:
[----:B------:R-:W-:Y:S01]  /*7520*/  VIADD R22, R34, 0xf3000000 ;  /* 0xf300000022167836 */ /* 0x000fe20000000000 */
[----:B------:R1:W2:Y:S01]  /*7530*/  MUFU.RSQ R27, R34 ;  /* 0x00000022001b7308 */ /* 0x0002a20000001400 */
[----:B------:R-:W-:Y:S01]  /*7540*/  FFMA R13, R10, R13, R11 ;  /* 0x0000000d0a0d7223 */ /* 0x000fe2000000000b */
[----:B------:R-:W-:Y:S02]  /*7550*/  BSSY.RECONVERGENT B0, `(.L_x_81) ;  /* 0x000000e000007945 */ /* 0x000fe40003800200 */
[----:B------:R-:W-:Y:S01]  /*7560*/  ISETP.GT.U32.AND P0, PT, R22, 0x727fffff, PT ;  /* 0x727fffff1600780c */ /* 0x000fe20003f04070 */
[----:B------:R-:W-:Y:S01]  /*7570*/  FFMA R25, R24, R3, R13 ;  /* 0x0000000318197223 */ /* 0x000fe2000000000d */
[----:B------:R-:W-:-:S11]  /*7580*/  IMAD.MOV.U32 R13, RZ, RZ, R24 ;  /* 0x000000ffff0d7224 */ /* 0x000fd600078e0018 */
[----:B-12---:R-:W-:Y:S05]  /*7590*/  @!P0 BRA `(.L_x_82) ;  /* 0x0000000000148947 */ /* 0x006fea0003800000 */
[----:B------:R-:W-:Y:S01]  /*75a0*/  IMAD.MOV.U32 R22, RZ, RZ, R34 ;  /* 0x000000ffff167224 */ /* 0x000fe200078e0022 */
[----:B------:R-:W-:-:S07]  /*75b0*/  MOV R26, 0x75d0 ;  /* 0x000075d0001a7802 */ /* 0x000fce0000000f00 */
[----:B0-----:R-:W-:Y:S05]  /*75c0*/  CALL.REL.NOINC `($__internal_3_$__cuda_sm20_sqrt_rn_f32_slowpath) ;  /* 0x0000000c003c7944 */ /* 0x001fea0003c00000 */
[----:B------:R-:W-:Y:S01]  /*75d0*/  MOV R22, R39 ;  /* 0x0000002700167202 */ /* 0x000fe20000000f00 */
[----:B------:R-:W-:Y:S06]  /*75e0*/  BRA `(.L_x_83) ;  /* 0x0000000000107947 */ /* 0x000fec0003800000 */
.L_x_82:
[C---:B------:R-:W-:Y:S01]  /*75f0*/  FMUL.FTZ R23, R27.reuse, R34 ;  /* 0x000000221b177220 */ /* 0x040fe20000410000 */
[----:B------:R-:W-:-:S03]  /*7600*/  FMUL.FTZ R24, R27, 0.5 ;  /* 0x3f0000001b187820 */ /* 0x000fc60000410000 */
[----:B------:R-:W-:-:S04]  /*7610*/  FFMA R22, -R23, R23, R34 ;  /* 0x0000001717167223 */ /* 0x000fc80000000122 */
[----:B------:R-:W-:-:S07]  /*7620*/  FFMA R22, R22, R24, R23 ;  /* 0x0000001816167223 */ /* 0x000fce0000000017 */
.L_x_83:
[----:B------:R-:W-:Y:S05]  /*7630*/  BSYNC.RECONVERGENT B0 ;  /* 0x0000000000007941 */ /* 0x000fea0003800200 */
.L_x_81:
[----:B------:R-:W1:Y:S01]  /*7640*/  LDC R27, c[0x0][0x3a8] ;  /* 0x0000ea00ff1b7b82 */ /* 0x000e620000000800 */
[-C--:B------:R-:W-:Y:S01]  /*7650*/  FMUL R23, R36, R7.reuse ;  /* 0x0000000724177220 */ /* 0x080fe20000400000 */
[----:B------:R-:W-:-:S03]  /*7660*/  FMUL R22, R22, R7 ;  /* 0x0000000716167220 */ /* 0x000fc60000400000 */
[----:B------:R-:W-:Y:S01]  /*7670*/  FFMA R23, R0, R35, R23 ;  /* 0x0000002300177223 */ /* 0x000fe20000000017 */
[-C--:B-1----:R-:W-:Y:S01]  /*7680*/  FFMA R18, R27, R27.reuse, R18 ;  /* 0x0000001b1b127223 */ /* 0x082fe20000000012 */
[----:B------:R-:W-:-:S04]  /*7690*/  FMUL R22, R22, R27 ;  /* 0x0000001b16167220 */ /* 0x000fc80000400000 */
[----:B------:R-:W-:Y:S01]  /*76a0*/  FSETP.GEU.AND P0, PT, R18, 1, PT ;  /* 0x3f8000001200780b */ /* 0x000fe20003f0e000 */
[----:B------:R-:W-:-:S04]  /*76b0*/  FFMA R22, R22, R23, R25 ;  /* 0x0000001716167223 */ /* 0x000fc80000000019 */
[----:B------:R-:W-:-:S08]  /*76c0*/  FADD R19, R22, R19 ;  /* 0x0000001316137221 */ /* 0x000fd00000000000 */
[----:B------:R-:W-:Y:S05]  /*76d0*/  @!P0 BRA `(.L_x_84) ;  /* 0xffffffb800b48947 */ /* 0x000fea000383ffff */
[----:B------:R-:W-:Y:S01]  /*76e0*/  IMAD.MOV.U32 R0, RZ, RZ, 0x3bbb989d ;  /* 0x3bbb989dff007424 */ /* 0x000fe200078e00ff */
[----:B------:R-:W1:Y:S01]  /*76f0*/  S2UR UR5, SR_CgaCtaId ;  /* 0x00000000000579c3 */ /* 0x000e620000008800 */
[----:B------:R-:W-:Y:S01]  /*7700*/  IMAD.MOV.U32 R3, RZ, RZ, 0x437c0000 ;  /* 0x437c0000ff037424 */ /* 0x000fe200078e00ff */
[----:B------:R-:W-:Y:S01]  /*7710*/  UMOV UR4, 0x400 ;  /* 0x0000040000047882 */ /* 0x000fe20000000000 */
[----:B------:R-:W-:Y:S01]  /*7720*/  FFMA.SAT R0, R19, R0, 0.5 ;  /* 0x3f00000013007423 */ /* 0x000fe20000002000 */
[----:B------:R-:W-:Y:S01]  /*7730*/  UISETP.GE.U32.AND UP0, UPT, UR8, 0x2, UPT ;  /* 0x000000020800788c */ /* 0x000fe2000bf06070 */
[----:B------:R-:W-:Y:S02]  /*7740*/  ISETP.NE.AND P1, PT, R2, RZ, PT ;  /* 0x000000ff0200720c */ /* 0x000fe40003f25270 */
[----:B------:R-:W-:-:S04]  /*7750*/  FFMA.RM R0, R0, R3, 12582913 ;  /* 0x4b40000100007423 */ /* 0x000fc80000004003 */
[C---:B------:R-:W-:Y:S01]  /*7760*/  FADD R4, R0.reuse, -12583039 ;  /* 0xcb40007f00047421 */ /* 0x040fe20000000000 */
[----:B------:R-:W-:-:S03]  /*7770*/  IMAD.SHL.U32 R0, R0, 0x800000, RZ ;  /* 0x0080000000007824 */ /* 0x000fc600078e00ff */
[----:B------:R-:W-:-:S04]  /*7780*/  FFMA R4, R19, 1.4426950216293334961, -R4 ;  /* 0x3fb8aa3b13047823 */ /* 0x000fc80000000804 */
[----:B------:R-:W-:-:S04]  /*7790*/  FFMA R4, R19, 1.925963033500011079e-08, R4 ;  /* 0x32a5706013047823 */ /* 0x000fc80000000004 */
[----:B------:R-:W2:Y:S01]  /*77a0*/  MUFU.EX2 R3, R4 ;  /* 0x0000000400037308 */ /* 0x000ea20000000800 */
[----:B-1----:R-:W-:Y:S01]  /*77b0*/  ULEA UR4, UR5, UR4, 0x18 ;  /* 0x0000000405047291 */ /* 0x002fe2000f8ec0ff */
[----:B--2---:R-:W-:-:S05]  /*77c0*/  FFMA R0, R0, R3, -1 ;  /* 0xbf80000000007423 */ /* 0x004fca0000000003 */
[----:B------:R-:W-:Y:S02]  /*77d0*/  LEA R3, R2, UR4, 0x2 ;  /* 0x0000000402037c11 */ /* 0x000fe4000f8e10ff */
[----:B------:R-:W-:-:S05]  /*77e0*/  FMNMX R0, RZ, R0, !PT ;  /* 0x00000000ff007209 */ /* 0x000fca0007800000 */
[----:B------:R1:W-:Y:S01]  /*77f0*/  STS [R3], R0 ;  /* 0x0000000003007388 */ /* 0x0003e20000000800 */
[----:B------:R-:W-:Y:S06]  /*7800*/  BAR.SYNC.DEFER_BLOCKING 0x0 ;  /* 0x0000000000007b1d */ /* 0x000fec0000010000 */
[----:B------:R-:W-:Y:S05]  /*7810*/  BRA.U !UP0, `(.L_x_85) ;  /* 0x0000000108307547 */ /* 0x000fea000b800000 */
[----:B-1----:R-:W-:-:S07]  /*7820*/  IMAD.U32 R0, RZ, RZ, UR8 ;  /* 0x00000008ff007e24 */ /* 0x002fce000f8e00ff */
.L_x_86:
[----:B------:R-:W-:-:S04]  /*7830*/  SHF.R.U32.HI R7, RZ, 0x1, R0 ;  /* 0x00000001ff077819 */ /* 0x000fc80000011600 */
[----:B------:R-:W-:-:S13]  /*7840*/  ISETP.GE.U32.AND P0, PT, R2, R7, PT ;  /* 0x000000070200720c */ /* 0x000fda0003f06070 */
[----:B------:R-:W-:Y:S01]  /*7850*/  @!P0 IMAD R4, R7, 0x4, R3 ;  /* 0x0000000407048824 */ /* 0x000fe200078e0203 */
[----:B------:R-:W-:Y:S05]  /*7860*/  @!P0 LDS R5, [R3] ;  /* 0x0000000003058984 */ /* 0x000fea0000000800 */
[----:B------:R-:W1:Y:S02]  /*7870*/  @!P0 LDS R4, [R4] ;  /* 0x0000000004048984 */ /* 0x000e640000000800 */
[----:B-1----:R-:W-:-:S05]  /*7880*/  @!P0 FADD R6, R4, R5 ;  /* 0x0000000504068221 */ /* 0x002fca0000000000 */
[----:B------:R2:W-:Y:S01]  /*7890*/  @!P0 STS [R3], R6 ;  /* 0x0000000603008388 */ /* 0x0005e20000000800 */
[----:B------:R-:W-:Y:S01]  /*78a0*/  BAR.SYNC.DEFER_BLOCKING 0x0 ;  /* 0x0000000000007b1d */ /* 0x000fe20000010000 */
[----:B------:R-:W-:Y:S01]  /*78b0*/  ISETP.GT.U32.AND P0, PT, R0, 0x3, PT ;  /* 0x000000030000780c */ /* 0x000fe20003f04070 */
[----:B------:R-:W-:-:S12]  /*78c0*/  IMAD.MOV.U32 R0, RZ, RZ, R7 ;  /* 0x000000ffff007224 */ /* 0x000fd800078e0007 */
[----:B--2---:R-:W-:Y:S05]  /*78d0*/  @P0 BRA `(.L_x_86) ;  /* 0xfffffffc00d40947 */ /* 0x004fea000383ffff */
.L_x_85:
[----:B------:R-:W-:Y:S05]  /*78e0*/  @P1 EXIT ;  /* 0x000000000000194d */ /* 0x000fea0003800000 */
[----:B------:R-:W2:Y:S01]  /*78f0*/  S2UR UR5, SR_CgaCtaId ;  /* 0x00000000000579c3 */ /* 0x000ea20000008800 */
[----:B------:R-:W-:Y:S01]  /*7900*/  UMOV UR4, 0x400 ;  /* 0x0000040000047882 */ /* 0x000fe20000000000 */
[----:B------:R-:W-:Y:S01]  /*7910*/  I2FP.F32.U32 R23, UR8 ;  /* 0x0000000800177c45 */ /* 0x000fe20008201000 */
[----:B------:R-:W3:Y:S03]  /*7920*/  S2R R2, SR_CTAID.X ;  /* 0x0000000000027919 */ /* 0x000ee60000002500 */
[----:B------:R-:W1:Y:S02]  /*7930*/  MUFU.RCP R4, R23 ;  /* 0x0000001700047308 */ /* 0x000e640000001000 */
[----:B-1----:R-:W-:Y:S01]  /*7940*/  FFMA R3, -R23, R4, 1 ;  /* 0x3f80000017037423 */ /* 0x002fe20000000104 */
[----:B--2---:R-:W-:-:S03]  /*7950*/  ULEA UR4, UR5, UR4, 0x18 ;  /* 0x0000000405047291 */ /* 0x004fc6000f8ec0ff */
[----:B------:R-:W-:-:S06]  /*7960*/  FFMA R3, R4, R3, R4 ;  /* 0x0000000304037223 */ /* 0x000fcc0000000004 */
[----:B------:R-:W1:Y:S02]  /*7970*/  LDS R0, [UR4] ;  /* 0x00000004ff007984 */ /* 0x000e640008000800 */
[----:B-1----:R-:W1:Y:S01]  /*7980*/  FCHK P0, R0, R23 ;  /* 0x0000001700007302 */ /* 0x002e620000000000 */
[----:B------:R-:W-:-:S04]  /*7990*/  FFMA R4, R0, R3, RZ ;  /* 0x0000000300047223 */ /* 0x000fc800000000ff */
[----:B------:R-:W-:-:S04]  /*79a0*/  FFMA R5, -R23, R4, R0 ;  /* 0x0000000417057223 */ /* 0x000fc80000000100 */
[----:B------:R-:W-:Y:S01]  /*79b0*/  FFMA R7, R3, R5, R4 ;  /* 0x0000000503077223 */ /* 0x000fe20000000004 */
[----:B-1-3--:R-:W-:Y:S06]  /*79c0*/  @!P0 BRA `(.L_x_87) ;  /* 0x0000000000108947 */ /* 0x00afec0003800000 */
[----:B------:R-:W-:Y:S02]  /*79d0*/  MOV R22, R0 ;  /* 0x0000000000167202 */ /* 0x000fe40000000f00 */
[----:B------:R-:W-:-:S07]  /*79e0*/  MOV R24, 0x7a00 ;  /* 0x00007a0000187802 */ /* 0x000fce0000000f00 */
[----:B0-----:R-:W-:Y:S05]  /*79f0*/  CALL.REL.NOINC `($__internal_4_$__cuda_sm3x_div_rn_noftz_f32_slowpath) ;  /* 0x0000000800887944 */ /* 0x001fea0003c00000 */
[----:B------:R-:W-:-:S07]  /*7a00*/  IMAD.MOV.U32 R7, RZ, RZ, R38 ;  /* 0x000000ffff077224 */ /* 0x000fce00078e0026 */
.L_x_87:
[----:B------:R-:W1:Y:S02]  /*7a10*/  LDC.64 R4, c[0x0][0x380] ;  /* 0x0000e000ff047b82 */ /* 0x000e640000000a00 */
[----:B-1----:R-:W-:-:S05]  /*7a20*/  IMAD.WIDE.U32 R2, R2, 0x4, R4 ;  /* 0x0000000402027825 */ /* 0x002fca00078e0004 */
[----:B------:R-:W-:Y:S01]  /*7a30*/  STG.E desc[UR6][R2.64], R7 ;  /* 0x0000000702007986 */ /* 0x000fe2000c101906 */
[----:B------:R-:W-:Y:S05]  /*7a40*/  EXIT ;  /* 0x000000000000794d */ /* 0x000fea0003800000 */
        .weak           $__internal_0_$__cuda_sm20_dblrcp_rn_slowpath_v3
        .type           $__internal_0_$__cuda_sm20_dblrcp_rn_slowpath_v3,@function
        .size           $__internal_0_$__cuda_sm20_dblrcp_rn_slowpath_v3,($__internal_1_$__cuda_sm20_dsqrt_rn_f64_mediumpath_v1 - $__internal_0_$__cuda_sm20_dblrcp_rn_slowpath_v3)
$__internal_0_$__cuda_sm20_dblrcp_rn_slowpath_v3:
[----:B------:R-:W-:Y:S01]  /*7a50*/  IMAD.MOV.U32 R22, RZ, RZ, R24 ;  /* 0x000000ffff167224 */ /* 0x000fe200078e0018 */
[----:B------:R-:W-:Y:S01]  /*7a60*/  BSSY.RECONVERGENT B4, `(.L_x_88) ;  /* 0x0000026000047945 */ /* 0x000fe20003800200 */
[----:B------:R-:W-:-:S06]  /*7a70*/  IMAD.MOV.U32 R23, RZ, RZ, R25 ;  /* 0x000000ffff177224 */ /* 0x000fcc00078e0019 */
[----:B------:R-:W-:-:S14]  /*7a80*/  DSETP.GTU.AND P0, PT, |R22|, +INF , PT ;  /* 0x7ff000001600742a */ /* 0x000fdc0003f0c200 */
[----:B------:R-:W-:Y:S05]  /*7a90*/  @P0 BRA `(.L_x_89) ;  /* 0x0000000000800947 */ /* 0x000fea0003800000 */
[----:B------:R-:W-:-:S05]  /*7aa0*/  LOP3.LUT R28, R25, 0x7fffffff, RZ, 0xc0, !PT ;  /* 0x7fffffff191c7812 */ /* 0x000fca00078ec0ff */
[----:B------:R-:W-:-:S05]  /*7ab0*/  VIADD R26, R28, 0xffffffff ;  /* 0xffffffff1c1a7836 */ /* 0x000fca0000000000 */
[----:B------:R-:W-:-:S13]  /*7ac0*/  ISETP.GE.U32.AND P0, PT, R26, 0x7fefffff, PT ;  /* 0x7fefffff1a00780c */ /* 0x000fda0003f06070 */
[----:B------:R-:W-:Y:S01]  /*7ad0*/  @P0 LOP3.LUT R27, R23, 0x7ff00000, RZ, 0x3c, !PT ;  /* 0x7ff00000171b0812 */ /* 0x000fe200078e3cff */
[----:B------:R-:W-:Y:S01]  /*7ae0*/  @P0 IMAD.MOV.U32 R26, RZ, RZ, RZ ;  /* 0x000000ffff1a0224 */ /* 0x000fe200078e00ff */
[----:B------:R-:W-:Y:S06]  /*7af0*/  @P0 BRA `(.L_x_90) ;  /* 0x0000000000700947 */ /* 0x000fec0003800000 */
[----:B------:R-:W-:-:S13]  /*7b00*/  ISETP.GE.U32.AND P0, PT, R28, 0x1000001, PT ;  /* 0x010000011c00780c */ /* 0x000fda0003f06070 */
[----:B------:R-:W-:Y:S05]  /*7b10*/  @!P0 BRA `(.L_x_91) ;  /* 0x0000000000388947 */ /* 0x000fea0003800000 */
[----:B------:R-:W-:Y:S01]  /*7b20*/  VIADD R31, R23, 0xc0200000 ;  /* 0xc0200000171f7836 */ /* 0x000fe20000000000 */
[----:B------:R-:W-:Y:S01]  /*7b30*/  MOV R30, R22 ;  /* 0x00000016001e7202 */ /* 0x000fe20000000f00 */
[----:B------:R-:W-:Y:S02]  /*7b40*/  IMAD.MOV.U32 R28, RZ, RZ, R49 ;  /* 0x000000ffff1c7224 */ /* 0x000fe400078e0031 */
[----:B------:R-:W0:Y:S04]  /*7b50*/  MUFU.RCP64H R29, R31 ;  /* 0x0000001f001d7308 */ /* 0x000e280000001800 */
[----:B0-----:R-:W-:-:S08]  /*7b60*/  DFMA R26, -R30, R28, 1 ;  /* 0x3ff000001e1a742b */ /* 0x001fd0000000011c */
[----:B------:R-:W-:-:S08]  /*7b70*/  DFMA R26, R26, R26, R26 ;  /* 0x0000001a1a1a722b */ /* 0x000fd0000000001a */
[----:B------:R-:W-:-:S08]  /*7b80*/  DFMA R26, R28, R26, R28 ;  /* 0x0000001a1c1a722b */ /* 0x000fd0000000001c */
[----:B------:R-:W-:-:S08]  /*7b90*/  DFMA R28, -R30, R26, 1 ;  /* 0x3ff000001e1c742b */ /* 0x000fd0000000011a */
[----:B------:R-:W-:-:S08]  /*7ba0*/  DFMA R26, R26, R28, R26 ;  /* 0x0000001c1a1a722b */ /* 0x000fd0000000001a */
[----:B------:R-:W-:-:S08]  /*7bb0*/  DMUL R26, R26, 2.2250738585072013831e-308 ;  /* 0x001000001a1a7828 */ /* 0x000fd00000000000 */
[----:B------:R-:W-:-:S08]  /*7bc0*/  DFMA R22, -R22, R26, 1 ;  /* 0x3ff000001616742b */ /* 0x000fd0000000011a */
[----:B------:R-:W-:-:S08]  /*7bd0*/  DFMA R22, R22, R22, R22 ;  /* 0x000000161616722b */ /* 0x000fd00000000016 */
[----:B------:R-:W-:Y:S01]  /*7be0*/  DFMA R26, R26, R22, R26 ;  /* 0x000000161a1a722b */ /* 0x000fe2000000001a */
[----:B------:R-:W-:Y:S10]  /*7bf0*/  BRA `(.L_x_90) ;  /* 0x0000000000307947 */ /* 0x000ff40003800000 */
.L_x_91:
[----:B------:R-:W-:Y:S01]  /*7c00*/  DMUL R28, R22, 8.11296384146066816958e+31 ;  /* 0x46900000161c7828 */ /* 0x000fe20000000000 */
[----:B------:R-:W-:-:S05]  /*7c10*/  IMAD.MOV.U32 R26, RZ, RZ, R49 ;  /* 0x000000ffff1a7224 */ /* 0x000fca00078e0031 */
[----:B------:R-:W0:Y:S02]  /*7c20*/  MUFU.RCP64H R27, R29 ;  /* 0x0000001d001b7308 */ /* 0x000e240000001800 */
[----:B0-----:R-:W-:-:S08]  /*7c30*/  DFMA R22, -R28, R26, 1 ;  /* 0x3ff000001c16742b */ /* 0x001fd0000000011a */
[----:B------:R-:W-:-:S08]  /*7c40*/  DFMA R22, R22, R22, R22 ;  /* 0x000000161616722b */ /* 0x000fd00000000016 */
[----:B------:R-:W-:-:S08]  /*7c50*/  DFMA R22, R26, R22, R26 ;  /* 0x000000161a16722b */ /* 0x000fd0000000001a */
[----:B------:R-:W-:-:S08]  /*7c60*/  DFMA R26, -R28, R22, 1 ;  /* 0x3ff000001c1a742b */ /* 0x000fd00000000116 */
[----:B------:R-:W-:-:S08]  /*7c70*/  DFMA R26, R22, R26, R22 ;  /* 0x0000001a161a722b */ /* 0x000fd00000000016 */
[----:B------:R-:W-:Y:S01]  /*7c80*/  DMUL R26, R26, 8.11296384146066816958e+31 ;  /* 0x469000001a1a7828 */ /* 0x000fe20000000000 */
[----:B------:R-:W-:Y:S10]  /*7c90*/  BRA `(.L_x_90) ;  /* 0x0000000000087947 */ /* 0x000ff40003800000 */
.L_x_89:
[----:B------:R-:W-:Y:S01]  /*7ca0*/  LOP3.LUT R27, R23, 0x80000, RZ, 0xfc, !PT ;  /* 0x00080000171b7812 */ /* 0x000fe200078efcff */
[----:B------:R-:W-:-:S07]  /*7cb0*/  IMAD.MOV.U32 R26, RZ, RZ, R22 ;  /* 0x000000ffff1a7224 */ /* 0x000fce00078e0016 */
.L_x_90:
[----:B------:R-:W-:Y:S05]  /*7cc0*/  BSYNC.RECONVERGENT B4 ;  /* 0x0000000000047941 */ /* 0x000fea0003800200 */
.L_x_88:
[----:B------:R-:W-:Y:S02]  /*7cd0*/  IMAD.MOV.U32 R22, RZ, RZ, R32 ;  /* 0x000000ffff167224 */ /* 0x000fe400078e0020 */
[----:B------:R-:W-:-:S04]  /*7ce0*/  IMAD.MOV.U32 R23, RZ, RZ, 0x0 ;  /* 0x00000000ff177424 */ /* 0x000fc800078e00ff */
[----:B------:R-:W-:Y:S05]  /*7cf0*/  RET.REL.NODEC R22 `(_Z6almostPfS_S_S_S_f) ;  /* 0xffffff8016c07950 */ /* 0x000fea0003c3ffff */
        .weak           $__internal_1_$__cuda_sm20_dsqrt_rn_f64_mediumpath_v1
        .type           $__internal_1_$__cuda_sm20_dsqrt_rn_f64_mediumpath_v1,@function
        .size           $__internal_1_$__cuda_sm20_dsqrt_rn_f64_mediumpath_v1,($__internal_2_$__cuda_sm20_rcp_rn_f32_slowpath - $__internal_1_$__cuda_sm20_dsqrt_rn_f64_mediumpath_v1)
$__internal_1_$__cuda_sm20_dsqrt_rn_f64_mediumpath_v1:
[----:B------:R-:W-:Y:S01]  /*7d00*/  ISETP.GE.U32.AND P0, PT, R44, -0x3400000, PT ;  /* 0xfcc000002c00780c */ /* 0x000fe20003f06070 */
[----:B------:R-:W-:-:S12]  /*7d10*/  BSSY.RECONVERGENT B3, `(.L_x_92) ;  /* 0x0000023000037945 */ /* 0x000fd80003800200 */
[----:B------:R-:W-:Y:S05]  /*7d20*/  @!P0 BRA `(.L_x_93) ;  /* 0x0000000000208947 */ /* 0x000fea0003800000 */
[----:B------:R-:W-:-:S10]  /*7d30*/  DFMA.RM R24, R26, R24, R22 ;  /* 0x000000181a18722b */ /* 0x000fd40000004016 */
[----:B------:R-:W-:-:S05]  /*7d40*/  IADD3 R22, P0, PT, R24, 0x1, RZ ;  /* 0x0000000118167810 */ /* 0x000fca0007f1e0ff */
[----:B------:R-:W-:-:S06]  /*7d50*/  IMAD.X R23, RZ, RZ, R25, P0 ;  /* 0x000000ffff177224 */ /* 0x000fcc00000e0619 */
[----:B------:R-:W-:-:S08]  /*7d60*/  DFMA.RP R28, -R24, R22, R28 ;  /* 0x00000016181c722b */ /* 0x000fd0000000811c */
[----:B------:R-:W-:-:S06]  /*7d70*/  DSETP.GT.AND P0, PT, R28, RZ, PT ;  /* 0x000000ff1c00722a */ /* 0x000fcc0003f04000 */
[----:B------:R-:W-:Y:S02]  /*7d80*/  FSEL R22, R22, R24, P0 ;  /* 0x0000001816167208 */ /* 0x000fe40000000000 */
[----:B------:R-:W-:Y:S01]  /*7d90*/  FSEL R23, R23, R25, P0 ;  /* 0x0000001917177208 */ /* 0x000fe20000000000 */
[----:B------:R-:W-:Y:S06]  /*7da0*/  BRA `(.L_x_94) ;  /* 0x0000000000647947 */ /* 0x000fec0003800000 */
.L_x_93:
[----:B------:R-:W-:-:S14]  /*7db0*/  DSETP.NE.AND P0, PT, R28, RZ, PT ;  /* 0x000000ff1c00722a */ /* 0x000fdc0003f05000 */
[----:B------:R-:W-:Y:S05]  /*7dc0*/  @!P0 BRA `(.L_x_95) ;  /* 0x0000000000588947 */ /* 0x000fea0003800000 */
[----:B------:R-:W-:-:S13]  /*7dd0*/  ISETP.GE.AND P0, PT, R29, RZ, PT ;  /* 0x000000ff1d00720c */ /* 0x000fda0003f06270 */
[----:B------:R-:W-:Y:S01]  /*7de0*/  @!P0 MOV R22, 0x0 ;  /* 0x0000000000168802 */ /* 0x000fe20000000f00 */
[----:B------:R-:W-:Y:S01]  /*7df0*/  @!P0 IMAD.MOV.U32 R23, RZ, RZ, -0x80000 ;  /* 0xfff80000ff178424 */ /* 0x000fe200078e00ff */
[----:B------:R-:W-:Y:S06]  /*7e00*/  @!P0 BRA `(.L_x_94) ;  /* 0x00000000004c8947 */ /* 0x000fec0003800000 */
[----:B------:R-:W-:-:S13]  /*7e10*/  ISETP.GT.AND P0, PT, R29, 0x7fefffff, PT ;  /* 0x7fefffff1d00780c */ /* 0x000fda0003f04270 */
[----:B------:R-:W-:Y:S05]  /*7e20*/  @P0 BRA `(.L_x_95) ;  /* 0x0000000000400947 */ /* 0x000fea0003800000 */
[----:B------:R-:W-:Y:S01]  /*7e30*/  DMUL R28, R28, 8.11296384146066816958e+31 ;  /* 0x469000001c1c7828 */ /* 0x000fe20000000000 */
[----:B------:R-:W-:Y:S02]  /*7e40*/  IMAD.MOV.U32 R26, RZ, RZ, RZ ;  /* 0x000000ffff1a7224 */ /* 0x000fe400078e00ff */
[----:B------:R-:W-:Y:S02]  /*7e50*/  IMAD.MOV.U32 R22, RZ, RZ, 0x0 ;  /* 0x00000000ff167424 */ /* 0x000fe400078e00ff */
[----:B------:R-:W-:Y:S01]  /*7e60*/  IMAD.MOV.U32 R23, RZ, RZ, 0x3fd80000 ;  /* 0x3fd80000ff177424 */ /* 0x000fe200078e00ff */
[----:B------:R-:W0:Y:S02]  /*7e70*/  MUFU.RSQ64H R27, R29 ;  /* 0x0000001d001b7308 */ /* 0x000e240000001c00 */
[----:B0-----:R-:W-:-:S08]  /*7e80*/  DMUL R24, R26, R26 ;  /* 0x0000001a1a187228 */ /* 0x001fd00000000000 */
[----:B------:R-:W-:-:S08]  /*7e90*/  DFMA R24, R28, -R24, 1 ;  /* 0x3ff000001c18742b */ /* 0x000fd00000000818 */
[----:B------:R-:W-:Y:S02]  /*7ea0*/  DFMA R22, R24, R22, 0.5 ;  /* 0x3fe000001816742b */ /* 0x000fe40000000016 */
[----:B------:R-:W-:-:S08]  /*7eb0*/  DMUL R24, R26, R24 ;  /* 0x000000181a187228 */ /* 0x000fd00000000000 */
[----:B------:R-:W-:-:S08]  /*7ec0*/  DFMA R24, R22, R24, R26 ;  /* 0x000000181618722b */ /* 0x000fd0000000001a */
[----:B------:R-:W-:Y:S02]  /*7ed0*/  DMUL R22, R28, R24 ;  /* 0x000000181c167228 */ /* 0x000fe40000000000 */
[----:B------:R-:W-:-:S06]  /*7ee0*/  VIADD R25, R25, 0xfff00000 ;  /* 0xfff0000019197836 */ /* 0x000fcc0000000000 */
[----:B------:R-:W-:-:S08]  /*7ef0*/  DFMA R26, R22, -R22, R28 ;  /* 0x80000016161a722b */ /* 0x000fd0000000001c */
[----:B------:R-:W-:-:S10]  /*7f00*/  DFMA R22, R24, R26, R22 ;  /* 0x0000001a1816722b */ /* 0x000fd40000000016 */
[----:B------:R-:W-:Y:S01]  /*7f10*/  VIADD R23, R23, 0xfcb00000 ;  /* 0xfcb0000017177836 */ /* 0x000fe20000000000 */
[----:B------:R-:W-:Y:S06]  /*7f20*/  BRA `(.L_x_94) ;  /* 0x0000000000047947 */ /* 0x000fec0003800000 */
.L_x_95:
[----:B------:R-:W-:-:S11]  /*7f30*/  DADD R22, R28, R28 ;  /* 0x000000001c167229 */ /* 0x000fd6000000001c */
.L_x_94:
[----:B------:R-:W-:Y:S05]  /*7f40*/  BSYNC.RECONVERGENT B3 ;  /* 0x0000000000037941 */ /* 0x000fea0003800200 */
.L_x_92:
[----:B------:R-:W-:-:S04]  /*7f50*/  MOV R41, 0x0 ;  /* 0x0000000000297802 */ /* 0x000fc80000000f00 */
[----:B------:R-:W-:Y:S05]  /*7f60*/  RET.REL.NODEC R40 `(_Z6almostPfS_S_S_S_f) ;  /* 0xffffff8028247950 */ /* 0x000fea0003c3ffff */
        .weak           $__internal_2_$__cuda_sm20_rcp_rn_f32_slowpath
        .type           $__internal_2_$__cuda_sm20_rcp_rn_f32_slowpath,@function
        .size           $__internal_2_$__cuda_sm20_rcp_rn_f32_slowpath,($__internal_3_$__cuda_sm20_sqrt_rn_f32_slowpath - $__internal_2_$__cuda_sm20_rcp_rn_f32_slowpath)
$__internal_2_$__cuda_sm20_rcp_rn_f32_slowpath:
[----:B------:R-:W-:Y:S01]  /*7f70*/  IMAD.SHL.U32 R23, R22, 0x2, RZ ;  /* 0x0000000216177824 */ /* 0x000fe200078e00ff */
[----:B------:R-:W-:Y:S04]  /*7f80*/  BSSY.RECONVERGENT B3, `(.L_x_96) ;  /* 0x0000030000037945 */ /* 0x000fe80003800200 */
[----:B------:R-:W-:-:S04]  /*7f90*/  SHF.R.U32.HI R23, RZ, 0x18, R23 ;  /* 0x00000018ff177819 */ /* 0x000fc80000011617 */
[----:B------:R-:W-:-:S13]  /*7fa0*/  ISETP.NE.U32.AND P0, PT, R23, RZ, PT ;  /* 0x000000ff1700720c */ /* 0x000fda0003f05070 */
[----:B------:R-:W-:Y:S05]  /*7fb0*/  @P0 BRA `(.L_x_97) ;  /* 0x0000000000280947 */ /* 0x000fea0003800000 */
[----:B------:R-:W-:-:S05]  /*7fc0*/  IMAD.SHL.U32 R23, R22, 0x2, RZ ;  /* 0x0000000216177824 */ /* 0x000fca00078e00ff */
[----:B------:R-:W-:-:S13]  /*7fd0*/  ISETP.NE.AND P0, PT, R23, RZ, PT ;  /* 0x000000ff1700720c */ /* 0x000fda0003f05270 */
[----:B------:R-:W-:Y:S01]  /*7fe0*/  @P0 FFMA R37, R22, 1.84467440737095516160e+19, RZ ;  /* 0x5f80000016250823 */ /* 0x000fe200000000ff */
[----:B------:R-:W-:Y:S08]  /*7ff0*/  @!P0 MUFU.RCP R27, R22 ;  /* 0x00000016001b8308 */ /* 0x000ff00000001000 */
[----:B------:R-:W0:Y:S02]  /*8000*/  @P0 MUFU.RCP R38, R37 ;  /* 0x0000002500260308 */ /* 0x000e240000001000 */
[----:B0-----:R-:W-:-:S04]  /*8010*/  @P0 FFMA R23, R37, R38, -1 ;  /* 0xbf80000025170423 */ /* 0x001fc80000000026 */
[----:B------:R-:W-:-:S04]  /*8020*/  @P0 FADD.FTZ R23, -R23, -RZ ;  /* 0x800000ff17170221 */ /* 0x000fc80000010100 */
[----:B------:R-:W-:-:S04]  /*8030*/  @P0 FFMA R23, R38, R23, R38 ;  /* 0x0000001726170223 */ /* 0x000fc80000000026 */
[----:B------:R-:W-:Y:S01]  /*8040*/  @P0 FFMA R27, R23, 1.84467440737095516160e+19, RZ ;  /* 0x5f800000171b0823 */ /* 0x000fe200000000ff */
[----:B------:R-:W-:Y:S06]  /*8050*/  BRA `(.L_x_98) ;  /* 0x0000000000887947 */ /* 0x000fec0003800000 */
.L_x_97:
[----:B------:R-:W-:-:S05]  /*8060*/  VIADD R27, R23, 0xffffff03 ;  /* 0xffffff03171b7836 */ /* 0x000fca0000000000 */
[----:B------:R-:W-:-:S13]  /*8070*/  ISETP.GT.U32.AND P0, PT, R27, 0x1, PT ;  /* 0x000000011b00780c */ /* 0x000fda0003f04070 */
[----:B------:R-:W-:Y:S05]  /*8080*/  @P0 BRA `(.L_x_99) ;  /* 0x0000000000780947 */ /* 0x000fea0003800000 */
[----:B------:R-:W-:Y:S01]  /*8090*/  LOP3.LUT R37, R22, 0x7fffff, RZ, 0xc0, !PT ;  /* 0x007fffff16257812 */ /* 0x000fe200078ec0ff */
[----:B------:R-:W-:Y:S02]  /*80a0*/  IMAD.MOV.U32 R42, RZ, RZ, 0x3 ;  /* 0x00000003ff2a7424 */ /* 0x000fe400078e00ff */
[----:B------:R-:W-:Y:S01]  /*80b0*/  VIADD R23, R23, 0xffffff04 ;  /* 0xffffff0417177836 */ /* 0x000fe20000000000 */
[----:B------:R-:W-:Y:S02]  /*80c0*/  LOP3.LUT R37, R37, 0x3f800000, RZ, 0xfc, !PT ;  /* 0x3f80000025257812 */ /* 0x000fe400078efcff */
[----:B------:R-:W-:Y:S02]  /*80d0*/  SHF.L.U32 R41, R42, R27, RZ ;  /* 0x0000001b2a297219 */ /* 0x000fe400000006ff */
[----:B------:R-:W0:Y:S02]  /*80e0*/  MUFU.RCP R38, R37 ;  /* 0x0000002500267308 */ /* 0x000e240000001000 */
[----:B0-----:R-:W-:-:S04]  /*80f0*/  FFMA R39, R37, R38, -1 ;  /* 0xbf80000025277423 */ /* 0x001fc80000000026 */
[----:B------:R-:W-:-:S04]  /*8100*/  FADD.FTZ R39, -R39, -RZ ;  /* 0x800000ff27277221 */ /* 0x000fc80000010100 */
[CCC-:B------:R-:W-:Y:S01]  /*8110*/  FFMA.RM R40, R38.reuse, R39.reuse, R38.reuse ;  /* 0x0000002726287223 */ /* 0x1c0fe20000004026 */
[----:B------:R-:W-:-:S04]  /*8120*/  FFMA.RP R39, R38, R39, R38 ;  /* 0x0000002726277223 */ /* 0x000fc80000008026 */
[C---:B------:R-:W-:Y:S02]  /*8130*/  LOP3.LUT R38, R40.reuse, 0x7fffff, RZ, 0xc0, !PT ;  /* 0x007fffff28267812 */ /* 0x040fe400078ec0ff */
[----:B------:R-:W-:Y:S02]  /*8140*/  FSETP.NEU.FTZ.AND P0, PT, R40, R39, PT ;  /* 0x000000272800720b */ /* 0x000fe40003f1d000 */
[----:B------:R-:W-:Y:S02]  /*8150*/  LOP3.LUT R38, R38, 0x800000, RZ, 0xfc, !PT ;  /* 0x0080000026267812 */ /* 0x000fe400078efcff */
[----:B------:R-:W-:Y:S02]  /*8160*/  SEL R39, RZ, 0xffffffff, !P0 ;  /* 0xffffffffff277807 */ /* 0x000fe40004000000 */
[----:B------:R-:W-:Y:S02]  /*8170*/  LOP3.LUT R40, R41, R38, RZ, 0xc0, !PT ;  /* 0x0000002629287212 */ /* 0x000fe400078ec0ff */
[----:B------:R-:W-:Y:S01]  /*8180*/  SHF.R.U32.HI R23, RZ, R23, R38 ;  /* 0x00000017ff177219 */ /* 0x000fe20000011626 */
[----:B------:R-:W-:Y:S01]  /*8190*/  IMAD.MOV R39, RZ, RZ, -R39 ;  /* 0x000000ffff277224 */ /* 0x000fe200078e0a27 */
[----:B------:R-:W-:-:S04]  /*81a0*/  SHF.R.U32.HI R40, RZ, R27, R40 ;  /* 0x0000001bff287219 */ /* 0x000fc80000011628 */
[----:B------:R-:W-:Y:S02]  /*81b0*/  LOP3.LUT P1, RZ, R39, R27, R38, 0xf8, !PT ;  /* 0x0000001b27ff7212 */ /* 0x000fe4000782f826 */
[C---:B------:R-:W-:Y:S02]  /*81c0*/  LOP3.LUT P0, RZ, R40.reuse, 0x1, RZ, 0xc0, !PT ;  /* 0x0000000128ff7812 */ /* 0x040fe4000780c0ff */
[----:B------:R-:W-:-:S04]  /*81d0*/  LOP3.LUT P2, RZ, R40, 0x2, RZ, 0xc0, !PT ;  /* 0x0000000228ff7812 */ /* 0x000fc8000784c0ff */
[----:B------:R-:W-:Y:S02]  /*81e0*/  PLOP3.LUT P0, PT, P0, P1, P2, 0xe0, 0x0 ;  /* 0x000000000000781c */ /* 0x000fe40000703c20 */
[----:B------:R-:W-:Y:S02]  /*81f0*/  LOP3.LUT P1, RZ, R22, 0x7fffff, RZ, 0xc0, !PT ;  /* 0x007fffff16ff7812 */ /* 0x000fe4000782c0ff */
[----:B------:R-:W-:-:S04]  /*8200*/  SEL R27, RZ, 0x1, !P0 ;  /* 0x00000001ff1b7807 */ /* 0x000fc80004000000 */
[----:B------:R-:W-:-:S04]  /*8210*/  IADD3 R27, PT, PT, -R27, RZ, RZ ;  /* 0x000000ff1b1b7210 */ /* 0x000fc80007ffe1ff */
[----:B------:R-:W-:-:S13]  /*8220*/  ISETP.GE.AND P0, PT, R27, RZ, PT ;  /* 0x000000ff1b00720c */ /* 0x000fda0003f06270 */
[----:B------:R-:W-:-:S04]  /*8230*/  @!P0 VIADD R23, R23, 0x1 ;  /* 0x0000000117178836 */ /* 0x000fc80000000000 */
[----:B------:R-:W-:-:S05]  /*8240*/  @!P1 IMAD.SHL.U32 R23, R23, 0x2, RZ ;  /* 0x0000000217179824 */ /* 0x000fca00078e00ff */
[----:B------:R-:W-:Y:S01]  /*8250*/  LOP3.LUT R27, R23, 0x80000000, R22, 0xf8, !PT ;  /* 0x80000000171b7812 */ /* 0x000fe200078ef816 */
[----:B------:R-:W-:Y:S06]  /*8260*/  BRA `(.L_x_98) ;  /* 0x0000000000047947 */ /* 0x000fec0003800000 */
.L_x_99:
[----:B------:R0:W1:Y:S02]  /*8270*/  MUFU.RCP R27, R22 ;  /* 0x00000016001b7308 */ /* 0x0000640000001000 */
.L_x_98:
[----:B------:R-:W-:Y:S05]  /*8280*/  BSYNC.RECONVERGENT B3 ;  /* 0x0000000000037941 */ /* 0x000fea0003800200 */
.L_x_96:
[----:B0-----:R-:W-:Y:S02]  /*8290*/  IMAD.MOV.U32 R22, RZ, RZ, R26 ;  /* 0x000000ffff167224 */ /* 0x001fe400078e001a */
[----:B------:R-:W-:-:S04]  /*82a0*/  IMAD.MOV.U32 R23, RZ, RZ, 0x0 ;  /* 0x00000000ff177424 */ /* 0x000fc800078e00ff */
[----:B-1----:R-:W-:Y:S05]  /*82b0*/  RET.REL.NODEC R22 `(_Z6almostPfS_S_S_S_f) ;  /* 0xffffff7c16507950 */ /* 0x002fea0003c3ffff */
        .weak           $__internal_3_$__cuda_sm20_sqrt_rn_f32_slowpath
        .type           $__internal_3_$__cuda_sm20_sqrt_rn_f32_slowpath,@function
        .size           $__internal_3_$__cuda_sm20_sqrt_rn_f32_slowpath,($__internal_4_$__cuda_sm3x_div_rn_noftz_f32_slowpath - $__internal_3_$__cuda_sm20_sqrt_rn_f32_slowpath)
$__internal_3_$__cuda_sm20_sqrt_rn_f32_slowpath:
[----:B------:R-:W-:-:S13]  /*82c0*/  LOP3.LUT P0, RZ, R22, 0x7fffffff, RZ, 0xc0, !PT ;  /* 0x7fffffff16ff7812 */ /* 0x000fda000780c0ff */
[----:B------:R-:W-:Y:S01]  /*82d0*/  @!P0 MOV R39, R22 ;  /* 0x0000001600278202 */ /* 0x000fe20000000f00 */
[----:B------:R-:W-:Y:S06]  /*82e0*/  @!P0 BRA `(.L_x_100) ;  /* 0x0000000000408947 */ /* 0x000fec0003800000 */
[----:B------:R-:W-:-:S13]  /*82f0*/  FSETP.GEU.FTZ.AND P0, PT, R22, RZ, PT ;  /* 0x000000ff1600720b */ /* 0x000fda0003f1e000 */
[----:B------:R-:W-:Y:S01]  /*8300*/  @!P0 IMAD.MOV.U32 R39, RZ, RZ, 0x7fffffff ;  /* 0x7fffffffff278424 */ /* 0x000fe200078e00ff */
[----:B------:R-:W-:Y:S06]  /*8310*/  @!P0 BRA `(.L_x_100) ;  /* 0x0000000000348947 */ /* 0x000fec0003800000 */
[----:B------:R-:W-:-:S13]  /*8320*/  FSETP.GTU.FTZ.AND P0, PT, |R22|, +INF , PT ;  /* 0x7f8000001600780b */ /* 0x000fda0003f1c200 */
[----:B------:R-:W-:Y:S01]  /*8330*/  @P0 FADD.FTZ R39, R22, 1 ;  /* 0x3f80000016270421 */ /* 0x000fe20000010000 */
[----:B------:R-:W-:Y:S06]  /*8340*/  @P0 BRA `(.L_x_100) ;  /* 0x0000000000280947 */ /* 0x000fec0003800000 */
[----:B------:R-:W-:-:S13]  /*8350*/  FSETP.NEU.FTZ.AND P0, PT, |R22|, +INF , PT ;  /* 0x7f8000001600780b */ /* 0x000fda0003f1d200 */
[----:B------:R-:W-:-:S04]  /*8360*/  @P0 FFMA R40, R22, 1.84467440737095516160e+19, RZ ;  /* 0x5f80000016280823 */ /* 0x000fc800000000ff */
[----:B------:R-:W0:Y:S02]  /*8370*/  @P0 MUFU.RSQ R39, R40 ;  /* 0x0000002800270308 */ /* 0x000e240000001400 */
[----:B0-----:R-:W-:Y:S01]  /*8380*/  @P0 FMUL.FTZ R23, R40, R39 ;  /* 0x0000002728170220 */ /* 0x001fe20000410000 */
[----:B------:R-:W-:Y:S01]  /*8390*/  @P0 FMUL.FTZ R38, R39, 0.5 ;  /* 0x3f00000027260820 */ /* 0x000fe20000410000 */
[----:B------:R-:W-:Y:S02]  /*83a0*/  @!P0 IMAD.MOV.U32 R39, RZ, RZ, R22 ;  /* 0x000000ffff278224 */ /* 0x000fe400078e0016 */
[----:B------:R-:W-:-:S04]  /*83b0*/  @P0 FADD.FTZ R41, -R23, -RZ ;  /* 0x800000ff17290221 */ /* 0x000fc80000010100 */
[----:B------:R-:W-:-:S04]  /*83c0*/  @P0 FFMA R42, R23, R41, R40 ;  /* 0x00000029172a0223 */ /* 0x000fc80000000028 */
[----:B------:R-:W-:-:S04]  /*83d0*/  @P0 FFMA R38, R42, R38, R23 ;  /* 0x000000262a260223 */ /* 0x000fc80000000017 */
[----:B------:R-:W-:-:S07]  /*83e0*/  @P0 FMUL.FTZ R39, R38, 2.3283064365386962891e-10 ;  /* 0x2f80000026270820 */ /* 0x000fce0000410000 */
.L_x_100:
[----:B------:R-:W-:Y:S02]  /*83f0*/  IMAD.MOV.U32 R22, RZ, RZ, R26 ;  /* 0x000000ffff167224 */ /* 0x000fe400078e001a */
[----:B------:R-:W-:-:S04]  /*8400*/  IMAD.MOV.U32 R23, RZ, RZ, 0x0 ;  /* 0x00000000ff177424 */ /* 0x000fc800078e00ff */
[----:B------:R-:W-:Y:S05]  /*8410*/  RET.REL.NODEC R22 `(_Z6almostPfS_S_S_S_f) ;  /* 0xffffff7816f87950 */ /* 0x000fea0003c3ffff */
        .weak           $__internal_4_$__cuda_sm3x_div_rn_noftz_f32_slowpath
        .type           $__internal_4_$__cuda_sm3x_div_rn_noftz_f32_slowpath,@function
        .size           $__internal_4_$__cuda_sm3x_div_rn_noftz_f32_slowpath,(.L_x_316 - $__internal_4_$__cuda_sm3x_div_rn_noftz_f32_slowpath)
$__internal_4_$__cuda_sm3x_div_rn_noftz_f32_slowpath:
[----:B------:R-:W-:Y:S01]  /*8420*/  SHF.R.U32.HI R25, RZ, 0x17, R23 ;  /* 0x00000017ff197819 */ /* 0x000fe20000011617 */
[----:B------:R-:W-:Y:S01]  /*8430*/  BSSY.RECONVERGENT B1, `(.L_x_101) ;  /* 0x0000062000017945 */ /* 0x000fe20003800200 */
[----:B------:R-:W-:Y:S02]  /*8440*/  SHF.R.U32.HI R26, RZ, 0x17, R22 ;  /* 0x00000017ff1a7819 */ /* 0x000fe40000011616 */
[----:B------:R-:W-:Y:S02]  /*8450*/  LOP3.LUT R25, R25, 0xff, RZ, 0xc0, !PT ;  /* 0x000000ff19197812 */ /* 0x000fe400078ec0ff */
[----:B------:R-:W-:-:S03]  /*8460*/  LOP3.LUT R30, R26, 0xff, RZ, 0xc0, !PT ;  /* 0x000000ff1a1e7812 */ /* 0x000fc600078ec0ff */
[----:B------:R-:W-:Y:S01]  /*8470*/  VIADD R28, R25, 0xffffffff ;  /* 0xffffffff191c7836 */ /* 0x000fe20000000000 */
[----:B------:R-:W-:-:S04]  /*8480*/  IADD3 R27, PT, PT, R30, -0x1, RZ ;  /* 0xffffffff1e1b7810 */ /* 0x000fc80007ffe0ff */
[----:B------:R-:W-:-:S04]  /*8490*/  ISETP.GT.U32.AND P0, PT, R28, 0xfd, PT ;  /* 0x000000fd1c00780c */ /* 0x000fc80003f04070 */
[----:B------:R-:W-:-:S13]  /*84a0*/  ISETP.GT.U32.OR P0, PT, R27, 0xfd, P0 ;  /* 0x000000fd1b00780c */ /* 0x000fda0000704470 */
[----:B------:R-:W-:Y:S01]  /*84b0*/  @!P0 IMAD.MOV.U32 R26, RZ, RZ, RZ ;  /* 0x000000ffff1a8224 */ /* 0x000fe200078e00ff */
[----:B------:R-:W-:Y:S06]  /*84c0*/  @!P0 BRA `(.L_x_102) ;  /* 0x00000000005c8947 */ /* 0x000fec0003800000 */
[----:B------:R-:W-:Y:S02]  /*84d0*/  FSETP.GTU.FTZ.AND P0, PT, |R22|, +INF , PT ;  /* 0x7f8000001600780b */ /* 0x000fe40003f1c200 */
[----:B------:R-:W-:-:S04]  /*84e0*/  FSETP.GTU.FTZ.AND P1, PT, |R23|, +INF , PT ;  /* 0x7f8000001700780b */ /* 0x000fc80003f3c200 */
[----:B------:R-:W-:-:S13]  /*84f0*/  PLOP3.LUT P0, PT, P0, P1, PT, 0xf8, 0x8f ;  /* 0x00000000008f781c */ /* 0x000fda0000703f70 */
[----:B------:R-:W-:Y:S05]  /*8500*/  @P0 BRA `(.L_x_103) ;  /* 0x00000004004c0947 */ /* 0x000fea0003800000 */
[----:B------:R-:W-:-:S13]  /*8510*/  LOP3.LUT P0, RZ, R23, 0x7fffffff, R22, 0xc8, !PT ;  /* 0x7fffffff17ff7812 */ /* 0x000fda000780c816 */
[----:B------:R-:W-:Y:S05]  /*8520*/  @!P0 BRA `(.L_x_104) ;  /* 0x00000004003c8947 */ /* 0x000fea0003800000 */
[C---:B------:R-:W-:Y:S02]  /*8530*/  FSETP.NEU.FTZ.AND P0, PT, |R22|.reuse, +INF , PT ;  /* 0x7f8000001600780b */ /* 0x040fe40003f1d200 */
[----:B------:R-:W-:Y:S02]  /*8540*/  FSETP.NEU.FTZ.AND P2, PT, |R23|, +INF , PT ;  /* 0x7f8000001700780b */ /* 0x000fe40003f5d200 */
[----:B------:R-:W-:-:S11]  /*8550*/  FSETP.NEU.FTZ.AND P1, PT, |R22|, +INF , PT ;  /* 0x7f8000001600780b */ /* 0x000fd60003f3d200 */
[----:B------:R-:W-:Y:S05]  /*8560*/  @!P2 BRA !P0, `(.L_x_104) ;  /* 0x00000004002ca947 */ /* 0x000fea0004000000 */
[----:B------:R-:W-:-:S04]  /*8570*/  LOP3.LUT P0, RZ, R22, 0x7fffffff, RZ, 0xc0, !PT ;  /* 0x7fffffff16ff7812 */ /* 0x000fc8000780c0ff */
[----:B------:R-:W-:-:S13]  /*8580*/  PLOP3.LUT P0, PT, P2, P0, PT, 0x2f, 0xf2 ;  /* 0x0000000000f2781c */ /* 0x000fda0001700577 */
[----:B------:R-:W-:Y:S05]  /*8590*/  @P0 BRA `(.L_x_105) ;  /* 0x0000000400180947 */ /* 0x000fea0003800000 */
[----:B------:R-:W-:-:S04]  /*85a0*/  LOP3.LUT P0, RZ, R23, 0x7fffffff, RZ, 0xc0, !PT ;  /* 0x7fffffff17ff7812 */ /* 0x000fc8000780c0ff */
[----:B------:R-:W-:-:S13]  /*85b0*/  PLOP3.LUT P0, PT, P1, P0, PT, 0x2f, 0xf2 ;  /* 0x0000000000f2781c */ /* 0x000fda0000f00577 */
[----:B------:R-:W-:Y:S05]  /*85c0*/  @P0 BRA `(.L_x_106) ;  /* 0x0000000400000947 */ /* 0x000fea0003800000 */
[----:B------:R-:W-:Y:S02]  /*85d0*/  ISETP.GE.AND P0, PT, R27, RZ, PT ;  /* 0x000000ff1b00720c */ /* 0x000fe40003f06270 */
[----:B------:R-:W-:-:S11]  /*85e0*/  ISETP.GE.AND P1, PT, R28, RZ, PT ;  /* 0x000000ff1c00720c */ /* 0x000fd60003f26270 */
[----:B------:R-:W-:Y:S02]  /*85f0*/  @P0 IMAD.MOV.U32 R26, RZ, RZ, RZ ;  /* 0x000000ffff1a0224 */ /* 0x000fe400078e00ff */
[----:B------:R-:W-:Y:S01]  /*8600*/  @!P0 FFMA R22, R22, 1.84467440737095516160e+19, RZ ;  /* 0x5f80000016168823 */ /* 0x000fe200000000ff */
[----:B------:R-:W-:Y:S02]  /*8610*/  @!P0 IMAD.MOV.U32 R26, RZ, RZ, -0x40 ;  /* 0xffffffc0ff1a8424 */ /* 0x000fe400078e00ff */
[----:B------:R-:W-:Y:S02]  /*8620*/  @!P1 FFMA R23, R23, 1.84467440737095516160e+19, RZ ;  /* 0x5f80000017179823 */ /* 0x000fe400000000ff */
[----:B------:R-:W-:-:S07]  /*8630*/  @!P1 VIADD R26, R26, 0x40 ;  /* 0x000000401a1a9836 */ /* 0x000fce0000000000 */
.L_x_102:
[----:B------:R-:W-:Y:S01]  /*8640*/  LEA R28, R25, 0xc0800000, 0x17 ;  /* 0xc0800000191c7811 */ /* 0x000fe200078eb8ff */
[----:B------:R-:W-:Y:S04]  /*8650*/  BSSY.RECONVERGENT B2, `(.L_x_107) ;  /* 0x0000036000027945 */ /* 0x000fe80003800200 */
[----:B------:R-:W-:Y:S01]  /*8660*/  IMAD.IADD R29, R23, 0x1, -R28 ;  /* 0x00000001171d7824 */ /* 0x000fe200078e0a1c */
[----:B------:R-:W-:-:S03]  /*8670*/  IADD3 R28, PT, PT, R30, -0x7f, RZ ;  /* 0xffffff811e1c7810 */ /* 0x000fc60007ffe0ff */
[----:B------:R0:W1:Y:S01]  /*8680*/  MUFU.RCP R23, R29 ;  /* 0x0000001d00177308 */ /* 0x0000620000001000 */
[----:B------:R-:W-:Y:S01]  /*8690*/  FADD.FTZ R27, -R29, -RZ ;  /* 0x800000ff1d1b7221 */ /* 0x000fe20000010100 */
[C---:B------:R-:W-:Y:S01]  /*86a0*/  IMAD R22, R28.reuse, -0x800000, R22 ;  /* 0xff8000001c167824 */ /* 0x040fe200078e0216 */
[----:B0-----:R-:W-:-:S05]  /*86b0*/  IADD3 R29, PT, PT, R28, 0x7f, -R25 ;  /* 0x0000007f1c1d7810 */ /* 0x001fca0007ffe819 */
[----:B------:R-:W-:Y:S02]  /*86c0*/  IMAD.IADD R29, R29, 0x1, R26 ;  /* 0x000000011d1d7824 */ /* 0x000fe400078e021a */
[----:B-1----:R-:W-:-:S04]  /*86d0*/  FFMA R30, R23, R27, 1 ;  /* 0x3f800000171e7423 */ /* 0x002fc8000000001b */
[----:B------:R-:W-:-:S04]  /*86e0*/  FFMA R23, R23, R30, R23 ;  /* 0x0000001e17177223 */ /* 0x000fc80000000017 */
[----:B------:R-:W-:-:S04]  /*86f0*/  FFMA R30, R22, R23, RZ ;  /* 0x00000017161e7223 */ /* 0x000fc800000000ff */
[----:B------:R-:W-:-:S04]  /*8700*/  FFMA R31, R27, R30, R22 ;  /* 0x0000001e1b1f7223 */ /* 0x000fc80000000016 */
[----:B------:R-:W-:-:S04]  /*8710*/  FFMA R30, R23, R31, R30 ;  /* 0x0000001f171e7223 */ /* 0x000fc8000000001e */
[----:B------:R-:W-:-:S04]  /*8720*/  FFMA R27, R27, R30, R22 ;  /* 0x0000001e1b1b7223 */ /* 0x000fc80000000016 */
[----:B------:R-:W-:-:S05]  /*8730*/  FFMA R22, R23, R27, R30 ;  /* 0x0000001b17167223 */ /* 0x000fca000000001e */
[----:B------:R-:W-:-:S04]  /*8740*/  SHF.R.U32.HI R25, RZ, 0x17, R22 ;  /* 0x00000017ff197819 */ /* 0x000fc80000011616 */
[----:B------:R-:W-:-:S05]  /*8750*/  LOP3.LUT R25, R25, 0xff, RZ, 0xc0, !PT ;  /* 0x000000ff19197812 */ /* 0x000fca00078ec0ff */
[----:B------:R-:W-:-:S04]  /*8760*/  IMAD.IADD R28, R25, 0x1, R29 ;  /* 0x00000001191c7824 */ /* 0x000fc800078e021d */
[----:B------:R-:W-:-:S05]  /*8770*/  VIADD R25, R28, 0xffffffff ;  /* 0xffffffff1c197836 */ /* 0x000fca0000000000 */
[----:B------:R-:W-:-:S13]  /*8780*/  ISETP.GE.U32.AND P0, PT, R25, 0xfe, PT ;  /* 0x000000fe1900780c */ /* 0x000fda0003f06070 */
[----:B------:R-:W-:Y:S05]  /*8790*/  @!P0 BRA `(.L_x_108) ;  /* 0x0000000000808947 */ /* 0x000fea0003800000 */
[----:B------:R-:W-:-:S13]  /*87a0*/  ISETP.GT.AND P0, PT, R28, 0xfe, PT ;  /* 0x000000fe1c00780c */ /* 0x000fda0003f04270 */
[----:B------:R-:W-:Y:S05]  /*87b0*/  @P0 BRA `(.L_x_109) ;  /* 0x00000000006c0947 */ /* 0x000fea0003800000 */
[----:B------:R-:W-:-:S13]  /*87c0*/  ISETP.GE.AND P0, PT, R28, 0x1, PT ;  /* 0x000000011c00780c */ /* 0x000fda0003f06270 */
[----:B------:R-:W-:Y:S05]  /*87d0*/  @P0 BRA `(.L_x_110) ;  /* 0x0000000000740947 */ /* 0x000fea0003800000 */
[----:B------:R-:W-:Y:S02]  /*87e0*/  ISETP.GE.AND P0, PT, R28, -0x18, PT ;  /* 0xffffffe81c00780c */ /* 0x000fe40003f06270 */
[----:B------:R-:W-:-:S11]  /*87f0*/  LOP3.LUT R22, R22, 0x80000000, RZ, 0xc0, !PT ;  /* 0x8000000016167812 */ /* 0x000fd600078ec0ff */
[----:B------:R-:W-:Y:S05]  /*8800*/  @!P0 BRA `(.L_x_110) ;  /* 0x0000000000688947 */ /* 0x000fea0003800000 */
[-CC-:B------:R-:W-:Y:S01]  /*8810*/  FFMA.RZ R25, R23, R27.reuse, R30.reuse ;  /* 0x0000001b17197223 */ /* 0x180fe2000000c01e */
[C---:B------:R-:W-:Y:S02]  /*8820*/  ISETP.NE.AND P2, PT, R28.reuse, RZ, PT ;  /* 0x000000ff1c00720c */ /* 0x040fe40003f45270 */
[C---:B------:R-:W-:Y:S02]  /*8830*/  ISETP.NE.AND P1, PT, R28.reuse, RZ, PT ;  /* 0x000000ff1c00720c */ /* 0x040fe40003f25270 */
[----:B------:R-:W-:Y:S01]  /*8840*/  LOP3.LUT R26, R25, 0x7fffff, RZ, 0xc0, !PT ;  /* 0x007fffff191a7812 */ /* 0x000fe200078ec0ff */
[CCC-:B------:R-:W-:Y:S01]  /*8850*/  FFMA.RP R25, R23.reuse, R27.reuse, R30.reuse ;  /* 0x0000001b17197223 */ /* 0x1c0fe2000000801e */
[----:B------:R-:W-:Y:S01]  /*8860*/  FFMA.RM R30, R23, R27, R30 ;  /* 0x0000001b171e7223 */ /* 0x000fe2000000401e */
[----:B------:R-:W-:Y:S01]  /*8870*/  VIADD R23, R28, 0x20 ;  /* 0x000000201c177836 */ /* 0x000fe20000000000 */
[----:B------:R-:W-:Y:S01]  /*8880*/  LOP3.LUT R26, R26, 0x800000, RZ, 0xfc, !PT ;  /* 0x008000001a1a7812 */ /* 0x000fe200078efcff */
[----:B------:R-:W-:-:S02]  /*8890*/  IMAD.MOV R27, RZ, RZ, -R28 ;  /* 0x000000ffff1b7224 */ /* 0x000fc400078e0a1c */
[----:B------:R-:W-:Y:S02]  /*88a0*/  FSETP.NEU.FTZ.AND P0, PT, R25, R30, PT ;  /* 0x0000001e1900720b */ /* 0x000fe40003f1d000 */
[----:B------:R-:W-:Y:S02]  /*88b0*/  SHF.L.U32 R23, R26, R23, RZ ;  /* 0x000000171a177219 */ /* 0x000fe400000006ff */
[----:B------:R-:W-:Y:S02]  /*88c0*/  SEL R25, R27, RZ, P2 ;  /* 0x000000ff1b197207 */ /* 0x000fe40001000000 */
[----:B------:R-:W-:Y:S02]  /*88d0*/  ISETP.NE.AND P1, PT, R23, RZ, P1 ;  /* 0x000000ff1700720c */ /* 0x000fe40000f25270 */
[----:B------:R-:W-:Y:S02]  /*88e0*/  SHF.R.U32.HI R25, RZ, R25, R26 ;  /* 0x00000019ff197219 */ /* 0x000fe4000001161a */
[----:B------:R-:W-:-:S02]  /*88f0*/  PLOP3.LUT P0, PT, P0, P1, PT, 0xf8, 0x8f ;  /* 0x00000000008f781c */ /* 0x000fc40000703f70 */
[----:B------:R-:W-:Y:S02]  /*8900*/  SHF.R.U32.HI R26, RZ, 0x1, R25 ;  /* 0x00000001ff1a7819 */ /* 0x000fe40000011619 */
[----:B------:R-:W-:-:S04]  /*8910*/  SEL R23, RZ, 0x1, !P0 ;  /* 0x00000001ff177807 */ /* 0x000fc80004000000 */
[----:B------:R-:W-:-:S04]  /*8920*/  LOP3.LUT R28, R23, 0x1, R26, 0xf8, !PT ;  /* 0x00000001171c7812 */ /* 0x000fc800078ef81a */
[----:B------:R-:W-:-:S04]  /*8930*/  LOP3.LUT R25, R28, R25, RZ, 0xc0, !PT ;  /* 0x000000191c197212 */ /* 0x000fc800078ec0ff */
[----:B------:R-:W-:-:S04]  /*8940*/  IADD3 R25, PT, PT, R26, R25, RZ ;  /* 0x000000191a197210 */ /* 0x000fc80007ffe0ff */
[----:B------:R-:W-:Y:S01]  /*8950*/  LOP3.LUT R22, R25, R22, RZ, 0xfc, !PT ;  /* 0x0000001619167212 */ /* 0x000fe200078efcff */
[----:B------:R-:W-:Y:S06]  /*8960*/  BRA `(.L_x_110) ;  /* 0x0000000000107947 */ /* 0x000fec0003800000 */
.L_x_109:
[----:B------:R-:W-:-:S04]  /*8970*/  LOP3.LUT R22, R22, 0x80000000, RZ, 0xc0, !PT ;  /* 0x8000000016167812 */ /* 0x000fc800078ec0ff */
[----:B------:R-:W-:Y:S01]  /*8980*/  LOP3.LUT R22, R22, 0x7f800000, RZ, 0xfc, !PT ;  /* 0x7f80000016167812 */ /* 0x000fe200078efcff */
[----:B------:R-:W-:Y:S06]  /*8990*/  BRA `(.L_x_110) ;  /* 0x0000000000047947 */ /* 0x000fec0003800000 */
.L_x_108:
[----:B------:R-:W-:-:S07]  /*89a0*/  IMAD R22, R29, 0x800000, R22 ;  /* 0x008000001d167824 */ /* 0x000fce00078e0216 */
.L_x_110:
[----:B------:R-:W-:Y:S05]  /*89b0*/  BSYNC.RECONVERGENT B2 ;  /* 0x0000000000027941 */ /* 0x000fea0003800200 */
.L_x_107:
[----:B------:R-:W-:Y:S05]  /*89c0*/  BRA `(.L_x_111) ;  /* 0x0000000000207947 */ /* 0x000fea0003800000 */
.L_x_106:
[----:B------:R-:W-:-:S04]  /*89d0*/  LOP3.LUT R22, R23, 0x80000000, R22, 0x48, !PT ;  /* 0x8000000017167812 */ /* 0x000fc800078e4816 */
[----:B------:R-:W-:Y:S01]  /*89e0*/  LOP3.LUT R22, R22, 0x7f800000, RZ, 0xfc, !PT ;  /* 0x7f80000016167812 */ /* 0x000fe200078efcff */
[----:B------:R-:W-:Y:S06]  /*89f0*/  BRA `(.L_x_111) ;  /* 0x0000000000147947 */ /* 0x000fec0003800000 */
.L_x_105:
[----:B------:R-:W-:Y:S01]  /*8a00*/  LOP3.LUT R22, R23, 0x80000000, R22, 0x48, !PT ;  /* 0x8000000017167812 */ /* 0x000fe200078e4816 */
[----:B------:R-:W-:Y:S06]  /*8a10*/  BRA `(.L_x_111) ;  /* 0x00000000000c7947 */ /* 0x000fec0003800000 */
.L_x_104:
[----:B------:R-:W0:Y:S01]  /*8a20*/  MUFU.RSQ R22, -QNAN ;  /* 0xffc0000000167908 */ /* 0x000e220000001400 */
[----:B------:R-:W-:Y:S05]  /*8a30*/  BRA `(.L_x_111) ;  /* 0x0000000000047947 */ /* 0x000fea0003800000 */
.L_x_103:
[----:B------:R-:W-:-:S07]  /*8a40*/  FADD.FTZ R22, R22, R23 ;  /* 0x0000001716167221 */ /* 0x000fce0000010000 */
.L_x_111:
[----:B------:R-:W-:Y:S05]  /*8a50*/  BSYNC.RECONVERGENT B1 ;  /* 0x0000000000017941 */ /* 0x000fea0003800200 */
.L_x_101:
[----:B0-----:R-:W-:Y:S02]  /*8a60*/  IMAD.MOV.U32 R38, RZ, RZ, R22 ;  /* 0x000000ffff267224 */ /* 0x001fe400078e0016 */
[----:B------:R-:W-:Y:S02]  /*8a70*/  IMAD.MOV.U32 R22, RZ, RZ, R24 ;  /* 0x000000ffff167224 */ /* 0x000fe400078e0018 */
[----:B------:R-:W-:-:S04]  /*8a80*/  IMAD.MOV.U32 R23, RZ, RZ, 0x0 ;  /* 0x00000000ff177424 */ /* 0x000fc800078e00ff */
[----:B------:R-:W-:Y:S05]  /*8a90*/  RET.REL.NODEC R22 `(_Z6almostPfS_S_S_S_f) ;  /* 0xffffff7416587950 */ /* 0x000fea0003c3ffff */
.L_x_112:
[----:B------:R-:W-:-:S00]  /*8aa0*/  BRA `(.L_x_112) ;  /* 0xfffffffc00fc7947 */ /* 0x000fc0000383ffff */
[----:B------:R-:W-:-:S00]  /*8ab0*/  NOP ;  /* 0x0000000000007918 */ /* 0x000fc00000000000 */
        /* <DEDUP_REMOVED lines=12> */
.L_x_316:


//--------------------- .text._Z5exactPfS_S_S_S_f --------------------------
	.section	.text._Z5exactPfS_S_S_S_f,"ax",@progbits
	.align	128
        .global         _Z5exactPfS_S_S_S_f
        .type           _Z5exactPfS_S_S_S_f,@function
        .size           _Z5exactPfS_S_S_S_f,(.L_x_321 - _Z5exactPfS_S_S_S_f)
        .other          _Z5exactPfS_S_S_S_f,@"STO_CUDA_ENTRY STV_DEFAULT"
_Z5exactPfS_S_S_S_f:
.text._Z5exactPfS_S_S_S_f:
[----:B------:R-:W-:Y:S01]  /*0000*/  LDC R1, c[0x0][0x37c] ;  /* 0x0000df00ff017b82 */ /* 0x000fe20000000800 */
[----:B------:R-:W0:Y:S07]  /*0010*/  S2R R4, SR_CTAID.X ;  /* 0x0000000000047919 */ /* 0x000e2e0000002500 */
[----:B------:R-:W0:Y:S01]  /*0020*/  LDC.64 R6, c[0x0][0x390] ;  /* 0x0000e400ff067b82 */ /* 0x000e220000000a00 */
[----:B------:R-:W1:Y:S07]  /*0030*/  LDCU.64 UR6, c[0x0][0x358] ;  /* 0x00006b00ff0677ac */ /* 0x000e6e0008000a00 */
[----:B------:R-:W2:Y:S08]  /*0040*/  LDC.64 R8, c[0x0][0x3a0] ;  /* 0x0000e800ff087b82 */ /* 0x000eb00000000a00 */
[----:B------:R-:W3:Y:S08]  /*0050*/  LDC R14, c[0x0][0x3a8] ;  /* 0x0000ea00ff0e7b82 */ /* 0x000ef00000000800 */
[----:B------:R-:W4:Y:S01]  /*0060*/  LDC.64 R12, c[0x0][0x388] ;  /* 0x0000e200ff0c7b82 */ /* 0x000f220000000a00 */
[----:B0-----:R-:W-:-:S07]  /*0070*/  IMAD.WIDE.U32 R6, R4, 0x4, R6 ;  /* 0x0000000404067825 */ /* 0x001fce00078e0006 */
[----:B------:R-:W0:Y:S01]  /*0080*/  LDC.64 R10, c[0x0][0x398] ;  /* 0x0000e600ff0a7b82 */ /* 0x000e220000000a00 */
[----:B-1----:R3:W4:Y:S01]  /*0090*/  LDG.E R5, desc[UR6][R6.64] ;  /* 0x0000000606057981 */ /* 0x002722000c1e1900 */
[----:B--2---:R-:W-:-:S05]  /*00a0*/  IMAD.WIDE.U32 R8, R4, 0x4, R8 ;  /* 0x0000000404087825 */ /* 0x004fca00078e0008 */
[----:B------:R1:W2:Y:S01]  /*00b0*/  LDG.E R3, desc[UR6][R8.64] ;  /* 0x0000000608037981 */ /* 0x0002a2000c1e1900 */
[----:B---3--:R-:W-:Y:S01]  /*00c0*/  FMUL R6, R14, R14 ;  /* 0x0000000e0e067220 */ /* 0x008fe20000400000 */
[----:B------:R-:W-:Y:S02]  /*00d0*/  IMAD.MOV.U32 R14, RZ, RZ, 0x3bbb989d ;  /* 0x3bbb989dff0e7424 */ /* 0x000fe400078e00ff */
[----:B------:R-:W-:Y:S01]  /*00e0*/  IMAD.MOV.U32 R15, RZ, RZ, 0x437c0000 ;  /* 0x437c0000ff0f7424 */ /* 0x000fe200078e00ff */
[----:B------:R-:W3:Y:S01]  /*00f0*/  LDCU UR8, c[0x0][0x360] ;  /* 0x00006c00ff0877ac */ /* 0x000ee20008000800 */
[C---:B----4-:R-:W-:Y:S01]  /*0100*/  IMAD.WIDE.U32 R12, R4.reuse, 0x4, R12 ;  /* 0x00000004040c7825 */ /* 0x050fe200078e000c */
[----:B-1----:R-:W3:Y:S04]  /*0110*/  S2R R9, SR_TID.X ;  /* 0x0000000000097919 */ /* 0x002ee80000002100 */
[----:B------:R3:W5:Y:S01]  /*0120*/  LDG.E R0, desc[UR6][R12.64] ;  /* 0x000000060c007981 */ /* 0x000762000c1e1900 */
[----:B0-----:R-:W-:Y:S01]  /*0130*/  IMAD.WIDE.U32 R10, R4, 0x4, R10 ;  /* 0x00000004040a7825 */ /* 0x001fe200078e000a */
[----:B------:R-:W-:Y:S03]  /*0140*/  BSSY.RECONVERGENT B0, `(.L_x_113) ;  /* 0x00002ba000007945 */ /* 0x000fe60003800200 */
[----:B------:R-:W-:Y:S01]  /*0150*/  HFMA2 R37, -RZ, RZ, -310, -36736 ;  /* 0xdcd8f87cff257431 */ /* 0x000fe200000001ff */
[----:B------:R0:W5:Y:S01]  /*0160*/  LDG.E R2, desc[UR6][R10.64] ;  /* 0x000000060a027981 */ /* 0x000162000c1e1900 */
[----:B------:R-:W-:-:S02]  /*0170*/  IMAD.MOV.U32 R33, RZ, RZ, -0x975f8c ;  /* 0xff68a074ff217424 */ /* 0x000fc400078e00ff */
[----:B---3--:R-:W-:-:S05]  /*0180*/  IMAD R13, R4, UR8, R9 ;  /* 0x00000008040d7c24 */ /* 0x008fca000f8e0209 */
[----:B------:R-:W-:Y:S01]  /*0190*/  ISETP.NE.AND P0, PT, R13, RZ, PT ;  /* 0x000000ff0d00720c */ /* 0x000fe20003f05270 */
[----:B------:R-:W-:Y:S02]  /*01a0*/  IMAD.MOV.U32 R39, RZ, RZ, -0x75bd8fc ;  /* 0xf8a42704ff277424 */ /* 0x000fe400078e00ff */
[----:B------:R-:W-:Y:S02]  /*01b0*/  IMAD.MOV.U32 R35, RZ, RZ, -0x12697946 ;  /* 0xed9686baff237424 */ /* 0x000fe400078e00ff */
[----:B------:R-:W-:-:S04]  /*01c0*/  FMUL R7, R5, -R6 ;  /* 0x8000000605077220 */ /* 0x000fc80000400000 */
[----:B------:R-:W-:-:S04]  /*01d0*/  FFMA.SAT R14, R7, R14, 0.5 ;  /* 0x3f000000070e7423 */ /* 0x000fc8000000200e */
[----:B------:R-:W-:-:S04]  /*01e0*/  FFMA.RM R14, R14, R15, 12582913 ;  /* 0x4b4000010e0e7423 */ /* 0x000fc8000000400f */
[----:B------:R-:W-:-:S04]  /*01f0*/  FADD R8, R14, -12583039 ;  /* 0xcb40007f0e087421 */ /* 0x000fc80000000000 */
[----:B------:R-:W-:-:S04]  /*0200*/  FFMA R8, R7, 1.4426950216293334961, -R8 ;  /* 0x3fb8aa3b07087823 */ /* 0x000fc80000000808 */
[----:B------:R-:W-:-:S04]  /*0210*/  FFMA R8, R7, 1.925963033500011079e-08, R8 ;  /* 0x32a5706007087823 */ /* 0x000fc80000000008 */
[----:B------:R-:W1:Y:S01]  /*0220*/  MUFU.EX2 R7, R8 ;  /* 0x0000000800077308 */ /* 0x000e620000000800 */
[----:B------:R-:W-:Y:S02]  /*0230*/  IMAD.SHL.U32 R14, R14, 0x800000, RZ ;  /* 0x008000000e0e7824 */ /* 0x000fe400078e00ff */
[----:B--2---:R-:W-:Y:S02]  /*0240*/  FMUL R15, R3, R3 ;  /* 0x00000003030f7220 */ /* 0x004fe40000400000 */
[----:B-1----:R-:W-:-:S04]  /*0250*/  FMUL R7, R14, R7 ;  /* 0x000000070e077220 */ /* 0x002fc80000400000 */
[----:B0-----:R-:W-:Y:S01]  /*0260*/  FADD R10, -R7, 1 ;  /* 0x3f800000070a7421 */ /* 0x001fe20000000100 */
[----:B------:R-:W-:-:S03]  /*0270*/  IMAD.MOV.U32 R7, RZ, RZ, -0x79aed88 ;  /* 0xf8651278ff077424 */ /* 0x000fc600078e00ff */
[----:B------:R-:W-:Y:S01]  /*0280*/  FMUL R15, R15, R10 ;  /* 0x0000000a0f0f7220 */ /* 0x000fe20000400000 */
[----:B------:R-:W-:Y:S06]  /*0290*/  @!P0 BRA `(.L_x_114) ;  /* 0x0000002800908947 */ /* 0x000fec0003800000 */
[----:B------:R-:W-:Y:S01]  /*02a0*/  SHF.R.S32.HI R12, RZ, 0x1f, R13 ;  /* 0x0000001fff0c7819 */ /* 0x000fe2000001140d */
[----:B------:R-:W-:Y:S01]  /*02b0*/  IMAD.MOV.U32 R14, RZ, RZ, -0x975f8c ;  /* 0xff68a074ff0e7424 */ /* 0x000fe200078e00ff */
[----:B------:R-:W-:Y:S01]  /*02c0*/  MOV R35, 0xed9686ba ;  /* 0xed9686ba00237802 */ /* 0x000fe20000000f00 */
[----:B------:R-:W-:Y:S02]  /*02d0*/  IMAD.MOV.U32 R16, RZ, RZ, -0x12697946 ;  /* 0xed9686baff107424 */ /* 0x000fe400078e00ff */
[----:B------:R-:W-:Y:S02]  /*02e0*/  IMAD.MOV.U32 R17, RZ, RZ, -0x75bd8fc ;  /* 0xf8a42704ff117424 */ /* 0x000fe400078e00ff */
[----:B------:R-:W-:Y:S02]  /*02f0*/  IMAD.MOV.U32 R18, RZ, RZ, -0x23270784 ;  /* 0xdcd8f87cff127424 */ /* 0x000fe400078e00ff */
[----:B------:R-:W-:Y:S02]  /*0300*/  IMAD.MOV.U32 R19, RZ, RZ, -0x79aed88 ;  /* 0xf8651278ff137424 */ /* 0x000fe400078e00ff */
[----:B------:R-:W-:-:S02]  /*0310*/  IMAD.MOV.U32 R20, RZ, RZ, RZ ;  /* 0x000000ffff147224 */ /* 0x000fc400078e00ff */
[----:B------:R-:W-:Y:S02]  /*0320*/  IMAD.MOV.U32 R33, RZ, RZ, -0x975f8c ;  /* 0xff68a074ff217424 */ /* 0x000fe400078e00ff */
[----:B------:R-:W-:Y:S02]  /*0330*/  IMAD.MOV.U32 R39, RZ, RZ, -0x75bd8fc ;  /* 0xf8a42704ff277424 */ /* 0x000fe400078e00ff */
[----:B------:R-:W-:Y:S02]  /*0340*/  IMAD.MOV.U32 R37, RZ, RZ, -0x23270784 ;  /* 0xdcd8f87cff257424 */ /* 0x000fe400078e00ff */
[----:B------:R-:W-:-:S07]  /*0350*/  IMAD.MOV.U32 R7, RZ, RZ, -0x79aed88 ;  /* 0xf8651278ff077424 */ /* 0x000fce00078e00ff */
.L_x_123:
[----:B------:R-:W-:Y:S01]  /*0360*/  LOP3.LUT R8, R13, 0x3, RZ, 0xc0, !PT ;  /* 0x000000030d087812 */ /* 0x000fe200078ec0ff */
[----:B------:R-:W-:Y:S03]  /*0370*/  BSSY.RECONVERGENT B1, `(.L_x_115) ;  /* 0x0000290000017945 */ /* 0x000fe60003800200 */
[----:B------:R-:W-:-:S04]  /*0380*/  ISETP.NE.U32.AND P0, PT, R8, RZ, PT ;  /* 0x000000ff0800720c */ /* 0x000fc80003f05070 */
[----:B------:R-:W-:-:S13]  /*0390*/  ISETP.NE.AND.EX P0, PT, RZ, RZ, PT, P0 ;  /* 0x000000ffff00720c */ /* 0x000fda0003f05300 */
[----:B------:R-:W-:Y:S05]  /*03a0*/  @!P0 BRA `(.L_x_116) ;  /* 0x0000002800308947 */ /* 0x000fea0003800000 */
[----:B------:R-:W0:Y:S01]  /*03b0*/  LDC.64 R8, c[0x4][RZ] ;  /* 0x01000000ff087b82 */ /* 0x000e220000000a00 */
[----:B------:R-:W-:Y:S01]  /*03c0*/  IMAD.MOV.U32 R7, RZ, RZ, RZ ;  /* 0x000000ffff077224 */ /* 0x000fe200078e00ff */
[----:B------:R-:W-:Y:S01]  /*03d0*/  MOV R33, RZ ;  /* 0x000000ff00217202 */ /* 0x000fe20000000f00 */
[----:B------:R-:W-:Y:S02]  /*03e0*/  IMAD.MOV.U32 R37, RZ, RZ, RZ ;  /* 0x000000ffff257224 */ /* 0x000fe400078e00ff */
[----:B------:R-:W-:Y:S02]  /*03f0*/  IMAD.MOV.U32 R39, RZ, RZ, RZ ;  /* 0x000000ffff277224 */ /* 0x000fe400078e00ff */
[----:B------:R-:W-:Y:S02]  /*0400*/  IMAD.MOV.U32 R35, RZ, RZ, RZ ;  /* 0x000000ffff237224 */ /* 0x000fe400078e00ff */
[----:B------:R-:W-:Y:S02]  /*0410*/  IMAD.MOV.U32 R21, RZ, RZ, RZ ;  /* 0x000000ffff157224 */ /* 0x000fe400078e00ff */
[----:B0-----:R-:W-:-:S07]  /*0420*/  IMAD.WIDE.U32 R8, R20, 0xc80, R8 ;  /* 0x00000c8014087825 */ /* 0x001fce00078e0008 */
.L_x_118:
        /* <DEDUP_REMOVED lines=18> */
[--C-:B-----5:R-:W-:Y:S01]  /*0550*/  @P2 IMAD.MOV.U32 R23, RZ, RZ, R0.reuse ;  /* 0x000000ffff172224 */ /* 0x120fe200078e0000 */
[C---:B------:R-:W-:Y:S01]  /*0560*/  ISETP.EQ.AND P1, PT, R10.reuse, 0x20, PT ;  /* 0x000000200a00780c */ /* 0x040fe20003f22270 */
[----:B------:R-:W-:Y:S01]  /*0570*/  @P3 IMAD.MOV.U32 R23, RZ, RZ, R0 ;  /* 0x000000ffff173224 */ /* 0x000fe200078e0000 */
[C---:B------:R-:W-:Y:S02]  /*0580*/  ISETP.EQ.AND P2, PT, R10.reuse, 0x24, PT ;  /* 0x000000240a00780c */ /* 0x040fe40003f42270 */
[----:B------:R-:W-:-:S05]  /*0590*/  ISETP.EQ.AND P3, PT, R10, 0x28, PT ;  /* 0x000000280a00780c */ /* 0x000fca0003f62270 */
[----:B------:R-:W-:-:S04]  /*05a0*/  @P0 IMAD.MOV.U32 R23, RZ, RZ, R0 ;  /* 0x000000ffff170224 */ /* 0x000fc800078e0000 */
[--C-:B------:R-:W-:Y:S02]  /*05b0*/  @P1 IMAD.MOV.U32 R23, RZ, RZ, R0.reuse ;  /* 0x000000ffff171224 */ /* 0x100fe400078e0000 */
[--C-:B------:R-:W-:Y:S02]  /*05c0*/  @P2 IMAD.MOV.U32 R23, RZ, RZ, R0.reuse ;  /* 0x000000ffff172224 */ /* 0x100fe400078e0000 */
[----:B------:R-:W-:-:S07]  /*05d0*/  @P3 IMAD.MOV.U32 R23, RZ, RZ, R0 ;  /* 0x000000ffff173224 */ /* 0x000fce00078e0000 */
.L_x_117:
[----:B------:R-:W-:Y:S02]  /*05e0*/  SHF.R.U32.HI R27, RZ, UR4, R23 ;  /* 0x00000004ff1b7c19 */ /* 0x000fe40008011617 */
[----:B------:R-:W-:Y:S02]  /*05f0*/  IADD3 R10, PT, PT, R25, UR4, RZ ;  /* 0x00000004190a7c10 */ /* 0x000fe4000fffe0ff */
[----:B------:R-:W-:-:S04]  /*0600*/  LOP3.LUT R11, R27, 0x1, RZ, 0xc0, !PT ;  /* 0x000000011b0b7812 */ /* 0x000fc800078ec0ff */
[----:B------:R-:W-:Y:S01]  /*0610*/  ISETP.NE.U32.AND P0, PT, R11, 0x1, PT ;  /* 0x000000010b00780c */ /* 0x000fe20003f05070 */
[----:B------:R-:W-:-:S03]  /*0620*/  IMAD R11, R10, 0x5, RZ ;  /* 0x000000050a0b7824 */ /* 0x000fc600078e02ff */
[----:B------:R-:W-:Y:S01]  /*0630*/  R2P PR, R27, 0x7e ;  /* 0x0000007e1b007804 */ /* 0x000fe20000000000 */
[----:B------:R-:W-:-:S08]  /*0640*/  IMAD.WIDE.U32 R10, R11, 0x4, R8 ;  /* 0x000000040b0a7825 */ /* 0x000fd000078e0008 */
[----:B------:R-:W2:Y:S04]  /*0650*/  @!P0 LDG.E R32, desc[UR6][R10.64+0x10] ;  /* 0x000010060a208981 */ /* 0x000ea8000c1e1900 */
[----:B------:R-:W3:Y:S04]  /*0660*/  @P1 LDG.E R34, desc[UR6][R10.64+0x24] ;  /* 0x000024060a221981 */ /* 0x000ee8000c1e1900 */
[----:B------:R-:W4:Y:S04]  /*0670*/  @P2 LDG.E R36, desc[UR6][R10.64+0x38] ;  /* 0x000038060a242981 */ /* 0x000f28000c1e1900 */
[----:B------:R-:W5:Y:S04]  /*0680*/  @!P0 LDG.E R30, desc[UR6][R10.64+0xc] ;  /* 0x00000c060a1e8981 */ /* 0x000f68000c1e1900 */
[----:B------:R-:W5:Y:S04]  /*0690*/  @P3 LDG.E R38, desc[UR6][R10.64+0x4c] ;  /* 0x00004c060a263981 */ /* 0x000f68000c1e1900 */
[----:B------:R-:W5:Y:S04]  /*06a0*/  @!P0 LDG.E R24, desc[UR6][R10.64] ;  /* 0x000000060a188981 */ /* 0x000f68000c1e1900 */
[----:B------:R-:W5:Y:S04]  /*06b0*/  @!P0 LDG.E R26, desc[UR6][R10.64+0x4] ;  /* 0x000004060a1a8981 */ /* 0x000f68000c1e1900 */
[----:B------:R-:W5:Y:S04]  /*06c0*/  @P1 LDG.E R22, desc[UR6][R10.64+0x14] ;  /* 0x000014060a161981 */ /* 0x000f68000c1e1900 */
[----:B------:R-:W5:Y:S04]  /*06d0*/  @P4 LDG.E R40, desc[UR6][R10.64+0x60] ;  /* 0x000060060a284981 */ /* 0x000f68000c1e1900 */
[----:B------:R-:W5:Y:S04]  /*06e0*/  @!P0 LDG.E R28, desc[UR6][R10.64+0x8] ;  /* 0x000008060a1c8981 */ /* 0x000f68000c1e1900 */
[----:B------:R-:W5:Y:S04]  /*06f0*/  @P5 LDG.E R42, desc[UR6][R10.64+0x74] ;  /* 0x000074060a2a5981 */ /* 0x000f68000c1e1900 */
[----:B------:R-:W5:Y:S04]  /*0700*/  @P6 LDG.E R44, desc[UR6][R10.64+0x88] ;  /* 0x000088060a2c6981 */ /* 0x000f68000c1e1900 */
[----:B------:R-:W5:Y:S04]  /*0710*/  @P4 LDG.E R29, desc[UR6][R10.64+0x54] ;  /* 0x000054060a1d4981 */ /* 0x000f68000c1e1900 */
[----:B------:R-:W5:Y:S01]  /*0720*/  @P4 LDG.E R31, desc[UR6][R10.64+0x58] ;  /* 0x000058060a1f4981 */ /* 0x000f62000c1e1900 */
[----:B--2---:R-:W-:-:S03]  /*0730*/  @!P0 LOP3.LUT R7, R7, R32, RZ, 0x3c, !PT ;  /* 0x0000002007078212 */ /* 0x004fc600078e3cff */
[----:B------:R-:W2:Y:S01]  /*0740*/  @P2 LDG.E R32, desc[UR6][R10.64+0x2c] ;  /* 0x00002c060a202981 */ /* 0x000ea2000c1e1900 */
[----:B---3--:R-:W-:-:S03]  /*0750*/  @P1 LOP3.LUT R7, R7, R34, RZ, 0x3c, !PT ;  /* 0x0000002207071212 */ /* 0x008fc600078e3cff */
[----:B------:R-:W3:Y:S01]  /*0760*/  @P2 LDG.E R34, desc[UR6][R10.64+0x30] ;  /* 0x000030060a222981 */ /* 0x000ee2000c1e1900 */
[----:B----4-:R-:W-:-:S03]  /*0770*/  @P2 LOP3.LUT R7, R7, R36, RZ, 0x3c, !PT ;  /* 0x0000002407072212 */ /* 0x010fc600078e3cff */
[----:B------:R-:W4:Y:S01]  /*0780*/  @P2 LDG.E R36, desc[UR6][R10.64+0x34] ;  /* 0x000034060a242981 */ /* 0x000f22000c1e1900 */
[----:B-----5:R-:W-:-:S03]  /*0790*/  @!P0 LOP3.LUT R37, R37, R30, RZ, 0x3c, !PT ;  /* 0x0000001e25258212 */ /* 0x020fc600078e3cff */
[----:B------:R-:W5:Y:S01]  /*07a0*/  @P2 LDG.E R30, desc[UR6][R10.64+0x28] ;  /* 0x000028060a1e2981 */ /* 0x000f62000c1e1900 */
[----:B------:R-:W-:-:S03]  /*07b0*/  @P3 LOP3.LUT R7, R7, R38, RZ, 0x3c, !PT ;  /* 0x0000002607073212 */ /* 0x000fc600078e3cff */
[----:B------:R-:W2:Y:S01]  /*07c0*/  @P3 LDG.E R38, desc[UR6][R10.64+0x3c] ;  /* 0x00003c060a263981 */ /* 0x000ea2000c1e1900 */
[----:B------:R-:W-:-:S03]  /*07d0*/  @!P0 LOP3.LUT R33, R33, R24, RZ, 0x3c, !PT ;  /* 0x0000001821218212 */ /* 0x000fc600078e3cff */
[----:B------:R-:W3:Y:S01]  /*07e0*/  @P1 LDG.E R24, desc[UR6][R10.64+0x18] ;  /* 0x000018060a181981 */ /* 0x000ee2000c1e1900 */
[----:B------:R-:W-:-:S03]  /*07f0*/  @!P0 LOP3.LUT R35, R35, R26, RZ, 0x3c, !PT ;  /* 0x0000001a23238212 */ /* 0x000fc600078e3cff */
[----:B------:R-:W4:Y:S01]  /*0800*/  @P1 LDG.E R26, desc[UR6][R10.64+0x1c] ;  /* 0x00001c060a1a1981 */ /* 0x000f22000c1e1900 */
[----:B------:R-:W-:-:S03]  /*0810*/  @P1 LOP3.LUT R33, R33, R22, RZ, 0x3c, !PT ;  /* 0x0000001621211212 */ /* 0x000fc600078e3cff */
[----:B------:R-:W4:Y:S01]  /*0820*/  @P4 LDG.E R22, desc[UR6][R10.64+0x50] ;  /* 0x000050060a164981 */ /* 0x000f22000c1e1900 */
[----:B------:R-:W-:-:S03]  /*0830*/  @P4 LOP3.LUT R7, R7, R40, RZ, 0x3c, !PT ;  /* 0x0000002807074212 */ /* 0x000fc600078e3cff */
[----:B------:R-:W4:Y:S01]  /*0840*/  @P3 LDG.E R40, desc[UR6][R10.64+0x40] ;  /* 0x000040060a283981 */ /* 0x000f22000c1e1900 */
[----:B------:R-:W-:-:S03]  /*0850*/  @!P0 LOP3.LUT R39, R39, R28, RZ, 0x3c, !PT ;  /* 0x0000001c27278212 */ /* 0x000fc600078e3cff */
[----:B------:R-:W4:Y:S01]  /*0860*/  @P1 LDG.E R28, desc[UR6][R10.64+0x20] ;  /* 0x000020060a1c1981 */ /* 0x000f22000c1e1900 */
[----:B------:R-:W-:-:S03]  /*0870*/  @P5 LOP3.LUT R7, R7, R42, RZ, 0x3c, !PT ;  /* 0x0000002a07075212 */ /* 0x000fc600078e3cff */
[----:B------:R-:W4:Y:S01]  /*0880*/  @P3 LDG.E R42, desc[UR6][R10.64+0x44] ;  /* 0x000044060a2a3981 */ /* 0x000f22000c1e1900 */
[----:B------:R-:W-:-:S03]  /*0890*/  @P6 LOP3.LUT R7, R7, R44, RZ, 0x3c, !PT ;  /* 0x0000002c07076212 */ /* 0x000fc600078e3cff */
[----:B------:R-:W4:Y:S01]  /*08a0*/  @P3 LDG.E R44, desc[UR6][R10.64+0x48] ;  /* 0x000048060a2c3981 */ /* 0x000f22000c1e1900 */
[----:B------:R-:W-:Y:S02]  /*08b0*/  LOP3.LUT P0, RZ, R27, 0x80, RZ, 0xc0, !PT ;  /* 0x000000801bff7812 */ /* 0x000fe4000780c0ff */
[----:B-----5:R-:W-:Y:S02]  /*08c0*/  @P2 LOP3.LUT R33, R33, R30, RZ, 0x3c, !PT ;  /* 0x0000001e21212212 */ /* 0x020fe400078e3cff */
[----:B------:R-:W5:Y:S02]  /*08d0*/  @P5 LDG.E R30, desc[UR6][R10.64+0x70] ;  /* 0x000070060a1e5981 */ /* 0x000f64000c1e1900 */
[----:B--2---:R-:W-:Y:S02]  /*08e0*/  @P3 LOP3.LUT R33, R33, R38, RZ, 0x3c, !PT ;  /* 0x0000002621213212 */ /* 0x004fe400078e3cff */
[----:B------:R-:W2:Y:S01]  /*08f0*/  @P6 LDG.E R38, desc[UR6][R10.64+0x84] ;  /* 0x000084060a266981 */ /* 0x000ea2000c1e1900 */
[----:B---3--:R-:W-:-:S03]  /*0900*/  @P1 LOP3.LUT R35, R35, R24, RZ, 0x3c, !PT ;  /* 0x0000001823231212 */ /* 0x008fc600078e3cff */
[----:B------:R-:W3:Y:S01]  /*0910*/  @P5 LDG.E R24, desc[UR6][R10.64+0x64] ;  /* 0x000064060a185981 */ /* 0x000ee2000c1e1900 */
[----:B----4-:R-:W-:Y:S02]  /*0920*/  @P1 LOP3.LUT R39, R39, R26, RZ, 0x3c, !PT ;  /* 0x0000001a27271212 */ /* 0x010fe400078e3cff */
[----:B------:R-:W-:Y:S01]  /*0930*/  @P4 LOP3.LUT R33, R33, R22, RZ, 0x3c, !PT ;  /* 0x0000001621214212 */ /* 0x000fe200078e3cff */
[----:B------:R-:W4:Y:S01]  /*0940*/  @P5 LDG.E R26, desc[UR6][R10.64+0x68] ;  /* 0x000068060a1a5981 */ /* 0x000f22000c1e1900 */
[----:B------:R-:W-:-:S03]  /*0950*/  @P2 LOP3.LUT R35, R35, R32, RZ, 0x3c, !PT ;  /* 0x0000002023232212 */ /* 0x000fc600078e3cff */
[----:B------:R-:W5:Y:S01]  /*0960*/  @P4 LDG.E R22, desc[UR6][R10.64+0x5c] ;  /* 0x00005c060a164981 */ /* 0x000f62000c1e1900 */
[----:B------:R-:W-:Y:S02]  /*0970*/  @P2 LOP3.LUT R39, R39, R34, RZ, 0x3c, !PT ;  /* 0x0000002227272212 */ /* 0x000fe400078e3cff */
[----:B------:R-:W-:Y:S01]  /*0980*/  @P1 LOP3.LUT R37, R37, R28, RZ, 0x3c, !PT ;  /* 0x0000001c25251212 */ /* 0x000fe200078e3cff */
[----:B------:R-:W2:Y:S01]  /*0990*/  @P6 LDG.E R32, desc[UR6][R10.64+0x78] ;  /* 0x000078060a206981 */ /* 0x000ea2000c1e1900 */
[----:B------:R-:W-:-:S03]  /*09a0*/  @P3 LOP3.LUT R35, R35, R40, RZ, 0x3c, !PT ;  /* 0x0000002823233212 */ /* 0x000fc600078e3cff */
[----:B------:R-:W2:Y:S01]  /*09b0*/  @P5 LDG.E R28, desc[UR6][R10.64+0x6c] ;  /* 0x00006c060a1c5981 */ /* 0x000ea2000c1e1900 */
[----:B------:R-:W-:Y:S02]  /*09c0*/  @P2 LOP3.LUT R37, R37, R36, RZ, 0x3c, !PT ;  /* 0x0000002425252212 */ /* 0x000fe400078e3cff */
[----:B------:R-:W-:Y:S01]  /*09d0*/  @P3 LOP3.LUT R39, R39, R42, RZ, 0x3c, !PT ;  /* 0x0000002a27273212 */ /* 0x000fe200078e3cff */
[----:B------:R-:W2:Y:S01]  /*09e0*/  @P6 LDG.E R34, desc[UR6][R10.64+0x7c] ;  /* 0x00007c060a226981 */ /* 0x000ea2000c1e1900 */
[----:B------:R-:W-:-:S03]  /*09f0*/  @P3 LOP3.LUT R37, R37, R44, RZ, 0x3c, !PT ;  /* 0x0000002c25253212 */ /* 0x000fc600078e3cff */
[----:B------:R-:W2:Y:S01]  /*0a00*/  @P6 LDG.E R36, desc[UR6][R10.64+0x80] ;  /* 0x000080060a246981 */ /* 0x000ea2000c1e1900 */
[----:B------:R-:W-:Y:S02]  /*0a10*/  @P4 LOP3.LUT R35, R35, R29, RZ, 0x3c, !PT ;  /* 0x0000001d23234212 */ /* 0x000fe400078e3cff */
[----:B------:R-:W-:Y:S01]  /*0a20*/  @P4 LOP3.LUT R39, R39, R31, RZ, 0x3c, !PT ;  /* 0x0000001f27274212 */ /* 0x000fe200078e3cff */
[----:B------:R-:W2:Y:S04]  /*0a30*/  @P0 LDG.E R40, desc[UR6][R10.64+0x8c] ;  /* 0x00008c060a280981 */ /* 0x000ea8000c1e1900 */
[----:B------:R-:W2:Y:S04]  /*0a40*/  @P0 LDG.E R42, desc[UR6][R10.64+0x90] ;  /* 0x000090060a2a0981 */ /* 0x000ea8000c1e1900 */
[----:B------:R-:W2:Y:S04]  /*0a50*/  @P0 LDG.E R44, desc[UR6][R10.64+0x94] ;  /* 0x000094060a2c0981 */ /* 0x000ea8000c1e1900 */
[----:B------:R-:W2:Y:S04]  /*0a60*/  @P0 LDG.E R29, desc[UR6][R10.64+0x98] ;  /* 0x000098060a1d0981 */ /* 0x000ea8000c1e1900 */
[----:B------:R-:W2:Y:S01]  /*0a70*/  @P0 LDG.E R31, desc[UR6][R10.64+0x9c] ;  /* 0x00009c060a1f0981 */ /* 0x000ea2000c1e1900 */
[----:B---3--:R-:W-:-:S02]  /*0a80*/  @P5 LOP3.LUT R33, R33, R24, RZ, 0x3c, !PT ;  /* 0x0000001821215212 */ /* 0x008fc400078e3cff */
[----:B----4-:R-:W-:Y:S02]  /*0a90*/  @P5 LOP3.LUT R35, R35, R26, RZ, 0x3c, !PT ;  /* 0x0000001a23235212 */ /* 0x010fe400078e3cff */
[----:B-----5:R-:W-:-:S04]  /*0aa0*/  @P4 LOP3.LUT R37, R37, R22, RZ, 0x3c, !PT ;  /* 0x0000001625254212 */ /* 0x020fc800078e3cff */
[----:B------:R-:W-:Y:S02]  /*0ab0*/  @P5 LOP3.LUT R37, R37, R30, RZ, 0x3c, !PT ;  /* 0x0000001e25255212 */ /* 0x000fe400078e3cff */
[----:B--2---:R-:W-:Y:S02]  /*0ac0*/  @P5 LOP3.LUT R39, R39, R28, RZ, 0x3c, !PT ;  /* 0x0000001c27275212 */ /* 0x004fe400078e3cff */
        /* <DEDUP_REMOVED lines=9> */
[----:B------:R-:W-:-:S13]  /*0b60*/  R2P PR, R27.B1, 0x7f ;  /* 0x0000007f1b007804 */ /* 0x000fda0000001000 */
[----:B------:R-:W2:Y:S04]  /*0b70*/  @P0 LDG.E R26, desc[UR6][R10.64+0xa0] ;  /* 0x0000a0060a1a0981 */ /* 0x000ea8000c1e1900 */
[----:B------:R-:W3:Y:S04]  /*0b80*/  @P0 LDG.E R32, desc[UR6][R10.64+0xac] ;  /* 0x0000ac060a200981 */ /* 0x000ee8000c1e1900 */
[----:B------:R-:W4:Y:S04]  /*0b90*/  @P0 LDG.E R28, desc[UR6][R10.64+0xa4] ;  /* 0x0000a4060a1c0981 */ /* 0x000f28000c1e1900 */
[----:B------:R-:W5:Y:S04]  /*0ba0*/  @P0 LDG.E R30, desc[UR6][R10.64+0xa8] ;  /* 0x0000a8060a1e0981 */ /* 0x000f68000c1e1900 */
        /* <DEDUP_REMOVED lines=9> */
[----:B------:R-:W5:Y:S01]  /*0c40*/  @P4 LDG.E R31, desc[UR6][R10.64+0xf4] ;  /* 0x0000f4060a1f4981 */ /* 0x000f62000c1e1900 */
[----:B--2---:R-:W-:-:S03]  /*0c50*/  @P0 LOP3.LUT R33, R33, R26, RZ, 0x3c, !PT ;  /* 0x0000001a21210212 */ /* 0x004fc600078e3cff */
[----:B------:R-:W2:Y:S01]  /*0c60*/  @P1 LDG.E R26, desc[UR6][R10.64+0xc4] ;  /* 0x0000c4060a1a1981 */ /* 0x000ea2000c1e1900 */
[----:B---3--:R-:W-:-:S03]  /*0c70*/  @P0 LOP3.LUT R37, R37, R32, RZ, 0x3c, !PT ;  /* 0x0000002025250212 */ /* 0x008fc600078e3cff */
[----:B------:R-:W3:Y:S01]  /*0c80*/  @P2 LDG.E R32, desc[UR6][R10.64+0xd0] ;  /* 0x0000d0060a202981 */ /* 0x000ee2000c1e1900 */
[----:B----4-:R-:W-:-:S03]  /*0c90*/  @P0 LOP3.LUT R35, R35, R28, RZ, 0x3c, !PT ;  /* 0x0000001c23230212 */ /* 0x010fc600078e3cff */
[----:B------:R-:W4:Y:S01]  /*0ca0*/  @P2 LDG.E R28, desc[UR6][R10.64+0xc8] ;  /* 0x0000c8060a1c2981 */ /* 0x000f22000c1e1900 */
[----:B-----5:R-:W-:-:S03]  /*0cb0*/  @P0 LOP3.LUT R39, R39, R30, RZ, 0x3c, !PT ;  /* 0x0000001e27270212 */ /* 0x020fc600078e3cff */
[----:B------:R-:W5:Y:S01]  /*0cc0*/  @P2 LDG.E R30, desc[UR6][R10.64+0xcc] ;  /* 0x0000cc060a1e2981 */ /* 0x000f62000c1e1900 */
[----:B------:R-:W-:-:S03]  /*0cd0*/  @P0 LOP3.LUT R7, R7, R34, RZ, 0x3c, !PT ;  /* 0x0000002207070212 */ /* 0x000fc600078e3cff */
[----:B------:R-:W5:Y:S01]  /*0ce0*/  @P2 LDG.E R34, desc[UR6][R10.64+0xd4] ;  /* 0x0000d4060a222981 */ /* 0x000f62000c1e1900 */
[----:B------:R-:W-:-:S03]  /*0cf0*/  @P1 LOP3.LUT R33, R33, R36, RZ, 0x3c, !PT ;  /* 0x0000002421211212 */ /* 0x000fc600078e3cff */
[----:B------:R-:W5:Y:S01]  /*0d00*/  @P2 LDG.E R36, desc[UR6][R10.64+0xd8] ;  /* 0x0000d8060a242981 */ /* 0x000f62000c1e1900 */
[----:B------:R-:W-:-:S03]  /*0d10*/  @P1 LOP3.LUT R35, R35, R38, RZ, 0x3c, !PT ;  /* 0x0000002623231212 */ /* 0x000fc600078e3cff */
[----:B------:R-:W5:Y:S01]  /*0d20*/  @P3 LDG.E R38, desc[UR6][R10.64+0xdc] ;  /* 0x0000dc060a263981 */ /* 0x000f62000c1e1900 */
[----:B------:R-:W-:-:S03]  /*0d30*/  @P1 LOP3.LUT R37, R37, R24, RZ, 0x3c, !PT ;  /* 0x0000001825251212 */ /* 0x000fc600078e3cff */
[----:B------:R-:W5:Y:S01]  /*0d40*/  @P4 LDG.E R24, desc[UR6][R10.64+0xf8] ;  /* 0x0000f8060a184981 */ /* 0x000f62000c1e1900 */
[----:B------:R-:W-:Y:S02]  /*0d50*/  LOP3.LUT P0, RZ, R27, 0x8000, RZ, 0xc0, !PT ;  /* 0x000080001bff7812 */ /* 0x000fe4000780c0ff */
[----:B------:R-:W-:Y:S01]  /*0d60*/  @P1 LOP3.LUT R39, R39, R22, RZ, 0x3c, !PT ;  /* 0x0000001627271212 */ /* 0x000fe200078e3cff */
[----:B------:R-:W5:Y:S04]  /*0d70*/  @P3 LDG.E R27, desc[UR6][R10.64+0xec] ;  /* 0x0000ec060a1b3981 */ /* 0x000f68000c1e1900 */
[----:B------:R-:W5:Y:S06]  /*0d80*/  @P4 LDG.E R22, desc[UR6][R10.64+0xfc] ;  /* 0x0000fc060a164981 */ /* 0x000f6c000c1e1900 */
[----:B------:R-:W5:Y:S01]  /*0d90*/  @P0 LDG.E R41, desc[UR6][R10.64+0x13c] ;  /* 0x00013c060a290981 */ /* 0x000f62000c1e1900 */
[----:B--2---:R-:W-:-:S03]  /*0da0*/  @P1 LOP3.LUT R7, R7, R26, RZ, 0x3c, !PT ;  /* 0x0000001a07071212 */ /* 0x004fc600078e3cff */
[----:B------:R-:W2:Y:S01]  /*0db0*/  @P4 LDG.E R26, desc[UR6][R10.64+0x100] ;  /* 0x000100060a1a4981 */ /* 0x000ea2000c1e1900 */
[----:B---3--:R-:W-:-:S03]  /*0dc0*/  @P2 LOP3.LUT R39, R39, R32, RZ, 0x3c, !PT ;  /* 0x0000002027272212 */ /* 0x008fc600078e3cff */
[----:B------:R-:W3:Y:S01]  /*0dd0*/  @P5 LDG.E R32, desc[UR6][R10.64+0x10c] ;  /* 0x00010c060a205981 */ /* 0x000ee2000c1e1900 */
[----:B----4-:R-:W-:Y:S02]  /*0de0*/  @P2 LOP3.LUT R33, R33, R28, RZ, 0x3c, !PT ;  /* 0x0000001c21212212 */ /* 0x010fe400078e3cff */
[----:B------:R-:W-:Y:S01]  /*0df0*/  @P3 LOP3.LUT R39, R39, R42, RZ, 0x3c, !PT ;  /* 0x0000002a27273212 */ /* 0x000fe200078e3cff */
[----:B------:R-:W4:Y:S01]  /*0e00*/  @P5 LDG.E R28, desc[UR6][R10.64+0x104] ;  /* 0x000104060a1c5981 */ /* 0x000f22000c1e1900 */
[----:B-----5:R-:W-:-:S03]  /*0e10*/  @P2 LOP3.LUT R35, R35, R30, RZ, 0x3c, !PT ;  /* 0x0000001e23232212 */ /* 0x020fc600078e3cff */
[----:B------:R-:W5:Y:S01]  /*0e20*/  @P5 LDG.E R30, desc[UR6][R10.64+0x108] ;  /* 0x000108060a1e5981 */ /* 0x000f62000c1e1900 */
[----:B------:R-:W-:-:S03]  /*0e30*/  @P2 LOP3.LUT R37, R37, R34, RZ, 0x3c, !PT ;  /* 0x0000002225252212 */ /* 0x000fc600078e3cff */
[----:B------:R-:W5:Y:S01]  /*0e40*/  @P5 LDG.E R34, desc[UR6][R10.64+0x110] ;  /* 0x000110060a225981 */ /* 0x000f62000c1e1900 */
[----:B------:R-:W-:-:S03]  /*0e50*/  @P2 LOP3.LUT R7, R7, R36, RZ, 0x3c, !PT ;  /* 0x0000002407072212 */ /* 0x000fc600078e3cff */
[----:B------:R-:W5:Y:S01]  /*0e60*/  @P5 LDG.E R36, desc[UR6][R10.64+0x114] ;  /* 0x000114060a245981 */ /* 0x000f62000c1e1900 */
[----:B------:R-:W-:Y:S02]  /*0e70*/  @P3 LOP3.LUT R33, R33, R38, RZ, 0x3c, !PT ;  /* 0x0000002621213212 */ /* 0x000fe400078e3cff */
[----:B------:R-:W-:Y:S01]  /*0e80*/  @P3 LOP3.LUT R35, R35, R40, RZ, 0x3c, !PT ;  /* 0x0000002823233212 */ /* 0x000fe200078e3cff */
[----:B------:R-:W5:Y:S01]  /*0e90*/  @P6 LDG.E R38, desc[UR6][R10.64+0x118] ;  /* 0x000118060a266981 */ /* 0x000f62000c1e1900 */
[----:B------:R-:W-:Y:S02]  /*0ea0*/  @P3 LOP3.LUT R37, R37, R44, RZ, 0x3c, !PT ;  /* 0x0000002c25253212 */ /* 0x000fe400078e3cff */
[----:B------:R-:W-:Y:S01]  /*0eb0*/  @P4 LOP3.LUT R39, R39, R24, RZ, 0x3c, !PT ;  /* 0x0000001827274212 */ /* 0x000fe200078e3cff */
        /* <DEDUP_REMOVED lines=8> */
[----:B------:R-:W5:Y:S04]  /*0f40*/  @P0 LDG.E R27, desc[UR6][R10.64+0x12c] ;  /* 0x00012c060a1b0981 */ /* 0x000f68000c1e1900 */
[----:B------:R-:W5:Y:S04]  /*0f50*/  @P0 LDG.E R22, desc[UR6][R10.64+0x130] ;  /* 0x000130060a160981 */ /* 0x000f68000c1e1900 */
[----:B------:R-:W5:Y:S04]  /*0f60*/  @P0 LDG.E R29, desc[UR6][R10.64+0x134] ;  /* 0x000134060a1d0981 */ /* 0x000f68000c1e1900 */
[----:B------:R-:W5:Y:S01]  /*0f70*/  @P0 LDG.E R31, desc[UR6][R10.64+0x138] ;  /* 0x000138060a1f0981 */ /* 0x000f62000c1e1900 */
[----:B------:R-:W-:-:S04]  /*0f80*/  UIADD3 UR4, UPT, UPT, UR4, 0x10, URZ ;  /* 0x0000001004047890 */ /* 0x000fc8000fffe0ff */
[----:B------:R-:W-:Y:S01]  /*0f90*/  UISETP.NE.AND UP0, UPT, UR4, 0x20, UPT ;  /* 0x000000200400788c */ /* 0x000fe2000bf05270 */
[----:B--2---:R-:W-:Y:S02]  /*0fa0*/  @P4 LOP3.LUT R7, R7, R26, RZ, 0x3c, !PT ;  /* 0x0000001a07074212 */ /* 0x004fe400078e3cff */
[----:B---3--:R-:W-:Y:S02]  /*0fb0*/  @P5 LOP3.LUT R39, R39, R32, RZ, 0x3c, !PT ;  /* 0x0000002027275212 */ /* 0x008fe400078e3cff */
[----:B----4-:R-:W-:Y:S02]  /*0fc0*/  @P5 LOP3.LUT R33, R33, R28, RZ, 0x3c, !PT ;  /* 0x0000001c21215212 */ /* 0x010fe400078e3cff */
[----:B-----5:R-:W-:Y:S02]  /*0fd0*/  @P5 LOP3.LUT R35, R35, R30, RZ, 0x3c, !PT ;  /* 0x0000001e23235212 */ /* 0x020fe400078e3cff */
        /* <DEDUP_REMOVED lines=16> */
[----:B------:R-:W-:Y:S01]  /*10e0*/  LOP3.LUT R10, R13, 0x3, RZ, 0xc0, !PT ;  /* 0x000000030d0a7812 */ /* 0x000fe200078ec0ff */
[----:B------:R-:W-:Y:S02]  /*10f0*/  IMAD.MOV.U32 R14, RZ, RZ, R33 ;  /* 0x000000ffff0e7224 */ /* 0x000fe400078e0021 */
[----:B------:R-:W-:Y:S01]  /*1100*/  IMAD.MOV.U32 R16, RZ, RZ, R35 ;  /* 0x000000ffff107224 */ /* 0x000fe200078e0023 */
[----:B------:R-:W-:Y:S01]  /*1110*/  ISETP.NE.U32.AND P0, PT, R10, 0x1, PT ;  /* 0x000000010a00780c */ /* 0x000fe20003f05070 */
[----:B------:R-:W-:Y:S02]  /*1120*/  IMAD.MOV.U32 R17, RZ, RZ, R39 ;  /* 0x000000ffff117224 */ /* 0x000fe400078e0027 */
[----:B------:R-:W-:Y:S01]  /*1130*/  IMAD.MOV.U32 R18, RZ, RZ, R37 ;  /* 0x000000ffff127224 */ /* 0x000fe200078e0025 */
[----:B------:R-:W-:Y:S01]  /*1140*/  ISETP.NE.AND.EX P0, PT, RZ, RZ, PT, P0 ;  /* 0x000000ffff00720c */ /* 0x000fe20003f05300 */
[----:B------:R-:W-:-:S12]  /*1150*/  IMAD.MOV.U32 R19, RZ, RZ, R7 ;  /* 0x000000ffff137224 */ /* 0x000fd800078e0007 */
[----:B------:R-:W-:Y:S05]  /*1160*/  @!P0 BRA `(.L_x_116) ;  /* 0x0000001800c08947 */ /* 0x000fea0003800000 */
[----:B------:R-:W-:Y:S02]  /*1170*/  HFMA2 R37, -RZ, RZ, 0, 0 ;  /* 0x00000000ff257431 */ /* 0x000fe400000001ff */
[----:B------:R-:W-:Y:S02]  /*1180*/  IMAD.MOV.U32 R7, RZ, RZ, RZ ;  /* 0x000000ffff077224 */ /* 0x000fe400078e00ff */
[----:B------:R-:W-:Y:S02]  /*1190*/  IMAD.MOV.U32 R39, RZ, RZ, RZ ;  /* 0x000000ffff277224 */ /* 0x000fe400078e00ff */
[----:B------:R-:W-:Y:S02]  /*11a0*/  IMAD.MOV.U32 R35, RZ, RZ, RZ ;  /* 0x000000ffff237224 */ /* 0x000fe400078e00ff */
[----:B------:R-:W-:Y:S02]  /*11b0*/  IMAD.MOV.U32 R33, RZ, RZ, RZ ;  /* 0x000000ffff217224 */ /* 0x000fe400078e00ff */
[----:B------:R-:W-:-:S07]  /*11c0*/  IMAD.MOV.U32 R21, RZ, RZ, RZ ;  /* 0x000000ffff157224 */ /* 0x000fce00078e00ff */
.L_x_120:
        /* <DEDUP_REMOVED lines=10> */
[C---:B------:R-:W-:Y:S02]  /*1270*/  ISETP.EQ.AND P1, PT, R10.reuse, 0x10, PT ;  /* 0x000000100a00780c */ /* 0x040fe40003f22270 */
[----:B------:R-:W-:Y:S01]  /*1280*/  @P2 MOV R23, R16 ;  /* 0x0000001000172202 */ /* 0x000fe20000000f00 */
[----:B------:R-:W-:Y:S01]  /*1290*/  @P3 IMAD.MOV.U32 R23, RZ, RZ, R17 ;  /* 0x000000ffff173224 */ /* 0x000fe200078e0011 */
[C---:B------:R-:W-:Y:S02]  /*12a0*/  ISETP.EQ.AND P2, PT, R10.reuse, 0x14, PT ;  /* 0x000000140a00780c */ /* 0x040fe40003f42270 */
[----:B------:R-:W-:-:S05]  /*12b0*/  ISETP.EQ.AND P3, PT, R10, 0x18, PT ;  /* 0x000000180a00780c */ /* 0x000fca0003f62270 */
[----:B------:R-:W-:Y:S01]  /*12c0*/  @P0 IMAD.MOV.U32 R23, RZ, RZ, R18 ;  /* 0x000000ffff170224 */ /* 0x000fe200078e0012 */
[C---:B------:R-:W-:Y:S01]  /*12d0*/  ISETP.EQ.AND P0, PT, R10.reuse, 0x1c, PT ;  /* 0x0000001c0a00780c */ /* 0x040fe20003f02270 */
[----:B------:R-:W-:Y:S01]  /*12e0*/  @P1 IMAD.MOV.U32 R23, RZ, RZ, R19 ;  /* 0x000000ffff171224 */ /* 0x000fe200078e0013 */
[----:B------:R-:W-:-:S03]  /*12f0*/  ISETP.EQ.AND P1, PT, R10, 0x20, PT ;  /* 0x000000200a00780c */ /* 0x000fc60003f22270 */
[--C-:B------:R-:W-:Y:S01]  /*1300*/  @P2 IMAD.MOV.U32 R23, RZ, RZ, R0.reuse ;  /* 0x000000ffff172224 */ /* 0x100fe200078e0000 */
[C---:B------:R-:W-:Y:S01]  /*1310*/  ISETP.EQ.AND P2, PT, R10.reuse, 0x24, PT ;  /* 0x000000240a00780c */ /* 0x040fe20003f42270 */
[----:B------:R-:W-:Y:S01]  /*1320*/  @P3 IMAD.MOV.U32 R23, RZ, RZ, R0 ;  /* 0x000000ffff173224 */ /* 0x000fe200078e0000 */
[----:B------:R-:W-:-:S05]  /*1330*/  ISETP.EQ.AND P3, PT, R10, 0x28, PT ;  /* 0x000000280a00780c */ /* 0x000fca0003f62270 */
[--C-:B------:R-:W-:Y:S02]  /*1340*/  @P0 IMAD.MOV.U32 R23, RZ, RZ, R0.reuse ;  /* 0x000000ffff170224 */ /* 0x100fe400078e0000 */
[----:B------:R-:W-:-:S04]  /*1350*/  @P1 IMAD.MOV.U32 R23, RZ, RZ, R0 ;  /* 0x000000ffff171224 */ /* 0x000fc800078e0000 */
[----:B------:R-:W-:Y:S02]  /*1360*/  @P2 MOV R23, R0 ;  /* 0x0000000000172202 */ /* 0x000fe40000000f00 */
[----:B------:R-:W-:-:S07]  /*1370*/  @P3 IMAD.MOV.U32 R23, RZ, RZ, R0 ;  /* 0x000000ffff173224 */ /* 0x000fce00078e0000 */
.L_x_119:
        /* <DEDUP_REMOVED lines=177> */
[----:B------:R-:W-:Y:S01]  /*1e90*/  IMAD.MOV.U32 R14, RZ, RZ, R33 ;  /* 0x000000ffff0e7224 */ /* 0x000fe200078e0021 */
[----:B------:R-:W-:Y:S01]  /*1ea0*/  MOV R18, R37 ;  /* 0x0000002500127202 */ /* 0x000fe20000000f00 */
[----:B------:R-:W-:Y:S01]  /*1eb0*/  IMAD.MOV.U32 R16, RZ, RZ, R35 ;  /* 0x000000ffff107224 */ /* 0x000fe200078e0023 */
[----:B------:R-:W-:Y:S01]  /*1ec0*/  ISETP.NE.U32.AND P0, PT, R10, 0x3, PT ;  /* 0x000000030a00780c */ /* 0x000fe20003f05070 */
[----:B------:R-:W-:Y:S02]  /*1ed0*/  IMAD.MOV.U32 R17, RZ, RZ, R39 ;  /* 0x000000ffff117224 */ /* 0x000fe400078e0027 */
[----:B------:R-:W-:Y:S01]  /*1ee0*/  IMAD.MOV.U32 R19, RZ, RZ, R7 ;  /* 0x000000ffff137224 */ /* 0x000fe200078e0007 */
[----:B------:R-:W-:-:S13]  /*1ef0*/  ISETP.NE.AND.EX P0, PT, RZ, RZ, PT, P0 ;  /* 0x000000ffff00720c */ /* 0x000fda0003f05300 */
[----:B------:R-:W-:Y:S05]  /*1f00*/  @P0 BRA `(.L_x_116) ;  /* 0x0000000c00580947 */ /* 0x000fea0003800000 */
[----:B------:R-:W-:Y:S02]  /*1f10*/  IMAD.MOV.U32 R7, RZ, RZ, RZ ;  /* 0x000000ffff077224 */ /* 0x000fe400078e00ff */
[----:B------:R-:W-:Y:S02]  /*1f20*/  IMAD.MOV.U32 R37, RZ, RZ, RZ ;  /* 0x000000ffff257224 */ /* 0x000fe400078e00ff */
[----:B------:R-:W-:Y:S02]  /*1f30*/  IMAD.MOV.U32 R39, RZ, RZ, RZ ;  /* 0x000000ffff277224 */ /* 0x000fe400078e00ff */
[----:B------:R-:W-:Y:S02]  /*1f40*/  IMAD.MOV.U32 R35, RZ, RZ, RZ ;  /* 0x000000ffff237224 */ /* 0x000fe400078e00ff */
[----:B------:R-:W-:Y:S02]  /*1f50*/  IMAD.MOV.U32 R33, RZ, RZ, RZ ;  /* 0x000000ffff217224 */ /* 0x000fe400078e00ff */
[----:B------:R-:W-:-:S07]  /*1f60*/  IMAD.MOV.U32 R21, RZ, RZ, RZ ;  /* 0x000000ffff157224 */ /* 0x000fce00078e00ff */
.L_x_122:
[C---:B------:R-:W-:Y:S01]  /*1f70*/  SHF.L.U32 R10, R21.reuse, 0x2, RZ ;  /* 0x00000002150a7819 */ /* 0x040fe200000006ff */
[----:B------:R-:W-:Y:S01]  /*1f80*/  IMAD.SHL.U32 R25, R21, 0x20, RZ ;  /* 0x0000002015197824 */ /* 0x000fe200078e00ff */
[----:B------:R-:W-:Y:S02]  /*1f90*/  UMOV UR4, URZ ;  /* 0x000000ff00047c82 */ /* 0x000fe40008000000 */
        /* <DEDUP_REMOVED lines=13> */
[C---:B------:R-:W-:Y:S01]  /*2070*/  ISETP.EQ.AND P0, PT, R10.reuse, 0x1c, PT ;  /* 0x0000001c0a00780c */ /* 0x040fe20003f02270 */
[----:B------:R-:W-:Y:S01]  /*2080*/  @P1 IMAD.MOV.U32 R23, RZ, RZ, R19 ;  /* 0x000000ffff171224 */ /* 0x000fe200078e0013 */
[C---:B------:R-:W-:Y:S01]  /*2090*/  ISETP.EQ.AND P1, PT, R10.reuse, 0x20, PT ;  /* 0x000000200a00780c */ /* 0x040fe20003f22270 */
[----:B------:R-:W-:Y:S01]  /*20a0*/  @P2 IMAD.MOV.U32 R23, RZ, RZ, R0 ;  /* 0x000000ffff172224 */ /* 0x000fe200078e0000 */
[C---:B------:R-:W-:Y:S02]  /*20b0*/  ISETP.EQ.AND P2, PT, R10.reuse, 0x24, PT ;  /* 0x000000240a00780c */ /* 0x040fe40003f42270 */
[----:B------:R-:W-:Y:S02]  /*20c0*/  @P3 MOV R23, R0 ;  /* 0x0000000000173202 */ /* 0x000fe40000000f00 */
[----:B------:R-:W-:-:S05]  /*20d0*/  ISETP.EQ.AND P3, PT, R10, 0x28, PT ;  /* 0x000000280a00780c */ /* 0x000fca0003f62270 */
[--C-:B------:R-:W-:Y:S02]  /*20e0*/  @P0 IMAD.MOV.U32 R23, RZ, RZ, R0.reuse ;  /* 0x000000ffff170224 */ /* 0x100fe400078e0000 */
[--C-:B------:R-:W-:Y:S02]  /*20f0*/  @P1 IMAD.MOV.U32 R23, RZ, RZ, R0.reuse ;  /* 0x000000ffff171224 */ /* 0x100fe400078e0000 */
[----:B------:R-:W-:-:S04]  /*2100*/  @P2 IMAD.MOV.U32 R23, RZ, RZ, R0 ;  /* 0x000000ffff172224 */ /* 0x000fc800078e0000 */
[----:B------:R-:W-:-:S07]  /*2110*/  @P3 IMAD.MOV.U32 R23, RZ, RZ, R0 ;  /* 0x000000ffff173224 */ /* 0x000fce00078e0000 */
.L_x_121:
        /* <DEDUP_REMOVED lines=181> */
.L_x_116:
[----:B------:R-:W-:Y:S05]  /*2c70*/  BSYNC.RECONVERGENT B1 ;  /* 0x0000000000017941 */ /* 0x000fea0003800200 */
.L_x_115:
[C---:B------:R-:W-:Y:S01]  /*2c80*/  ISETP.GT.U32.AND P0, PT, R13.reuse, 0x3, PT ;  /* 0x000000030d00780c */ /* 0x040fe20003f04070 */
[----:B------:R-:W-:Y:S01]  /*2c90*/  VIADD R20, R20, 0x1 ;  /* 0x0000000114147836 */ /* 0x000fe20000000000 */
[--C-:B------:R-:W-:Y:S02]  /*2ca0*/  SHF.R.U64 R13, R13, 0x2, R12.reuse ;  /* 0x000000020d0d7819 */ /* 0x100fe4000000120c */
[----:B------:R-:W-:Y:S02]  /*2cb0*/  ISETP.GT.U32.AND.EX P0, PT, R12, RZ, PT, P0 ;  /* 0x000000ff0c00720c */ /* 0x000fe40003f04100 */
[----:B------:R-:W-:-:S11]  /*2cc0*/  SHF.R.U32.HI R12, RZ, 0x2, R12 ;  /* 0x00000002ff0c7819 */ /* 0x000fd6000001160c */
[----:B------:R-:W-:Y:S05]  /*2cd0*/  @P0 BRA `(.L_x_123) ;  /* 0xffffffd400a00947 */ /* 0x000fea000383ffff */
.L_x_114:
[----:B------:R-:W-:Y:S05]  /*2ce0*/  BSYNC.RECONVERGENT B0 ;  /* 0x0000000000007941 */ /* 0x000fea0003800200 */
.L_x_113:
[----:B------:R-:W-:Y:S02]  /*2cf0*/  IMAD.MOV.U32 R9, RZ, RZ, 0x3bbb989d ;  /* 0x3bbb989dff097424 */ /* 0x000fe400078e00ff */
[----:B------:R-:W-:Y:S01]  /*2d00*/  FMUL R6, R5, -R6 ;  /* 0x8000000605067220 */ /* 0x000fe20000400000 */
[----:B------:R-:W-:-:S03]  /*2d10*/  IMAD.MOV.U32 R8, RZ, RZ, 0x437c0000 ;  /* 0x437c0000ff087424 */ /* 0x000fc600078e00ff */
[----:B------:R-:W-:-:S04]  /*2d20*/  FFMA.SAT R9, R6, R9, 0.5 ;  /* 0x3f00000006097423 */ /* 0x000fc80000002009 */
[----:B------:R-:W-:Y:S02]  /*2d30*/  FFMA.RM R9, R9, R8, 12582913 ;  /* 0x4b40000109097423 */ /* 0x000fe40000004008 */
[----:B------:R-:W-:Y:S02]  /*2d40*/  MUFU.RCP R8, R15 ;  /* 0x0000000f00087308 */ /* 0x000fe40000001000 */
[----:B------:R-:W-:-:S04]  /*2d50*/  FADD R11, R9, -12583039 ;  /* 0xcb40007f090b7421 */ /* 0x000fc80000000000 */
[----:B------:R-:W-:-:S04]  /*2d60*/  FFMA R11, R6, 1.4426950216293334961, -R11 ;  /* 0x3fb8aa3b060b7823 */ /* 0x000fc8000000080b */
[----:B------:R-:W-:Y:S01]  /*2d70*/  FFMA R12, R6, 1.925963033500011079e-08, R11 ;  /* 0x32a57060060c7823 */ /* 0x000fe2000000000b */
[----:B------:R-:W-:Y:S01]  /*2d80*/  SHF.L.U32 R6, R9, 0x17, RZ ;  /* 0x0000001709067819 */ /* 0x000fe200000006ff */
[----:B------:R-:W-:Y:S02]  /*2d90*/  FADD R9, R5, R5 ;  /* 0x0000000505097221 */ /* 0x000fe40000000000 */
[----:B------:R-:W0:Y:S02]  /*2da0*/  MUFU.EX2 R11, R12 ;  /* 0x0000000c000b7308 */ /* 0x000e240000000800 */
[----:B0-----:R-:W-:Y:S01]  /*2db0*/  FMUL R6, R6, R11 ;  /* 0x0000000b06067220 */ /* 0x001fe20000400000 */
[----:B------:R-:W-:-:S03]  /*2dc0*/  FFMA R11, -R15, R8, 1 ;  /* 0x3f8000000f0b7423 */ /* 0x000fc60000000108 */
[----:B------:R-:W-:Y:S01]  /*2dd0*/  FMUL R6, R6, R9 ;  /* 0x0000000906067220 */ /* 0x000fe20000400000 */
[----:B------:R-:W-:-:S03]  /*2de0*/  FFMA R11, R8, R11, R8 ;  /* 0x0000000b080b7223 */ /* 0x000fc60000000008 */
[----:B------:R-:W0:Y:S01]  /*2df0*/  FCHK P0, R6, R15 ;  /* 0x0000000f06007302 */ /* 0x000e220000000000 */
[----:B------:R-:W-:-:S04]  /*2e00*/  FFMA R8, R6, R11, RZ ;  /* 0x0000000b06087223 */ /* 0x000fc800000000ff */
[----:B------:R-:W-:-:S04]  /*2e10*/  FFMA R10, -R15, R8, R6 ;  /* 0x000000080f0a7223 */ /* 0x000fc80000000106 */
[----:B------:R-:W-:Y:S01]  /*2e20*/  FFMA R8, R11, R10, R8 ;  /* 0x0000000a0b087223 */ /* 0x000fe20000000008 */
[----:B0-----:R-:W-:Y:S06]  /*2e30*/  @!P0 BRA `(.L_x_124) ;  /* 0x00000000000c8947 */ /* 0x001fec0003800000 */
[----:B------:R-:W-:-:S07]  /*2e40*/  MOV R18, 0x2e60 ;  /* 0x00002e6000127802 */ /* 0x000fce0000000f00 */
[----:B-----5:R-:W-:Y:S05]  /*2e50*/  CALL.REL.NOINC `($__internal_9_$__cuda_sm3x_div_rn_noftz_f32_slowpath) ;  /* 0x0000004c00e87944 */ /* 0x020fea0003c00000 */
[----:B------:R-:W-:-:S07]  /*2e60*/  IMAD.MOV.U32 R8, RZ, RZ, R6 ;  /* 0x000000ffff087224 */ /* 0x000fce00078e0006 */
.L_x_124:
[----:B------:R-:W-:Y:S01]  /*2e70*/  FMUL R15, R3, R3 ;  /* 0x00000003030f7220 */ /* 0x000fe20000400000 */
[----:B-----5:R-:W-:-:S03]  /*2e80*/  FMUL R6, R2, R9 ;  /* 0x0000000902067220 */ /* 0x020fc60000400000 */
[----:B------:R-:W0:Y:S08]  /*2e90*/  MUFU.RCP R10, R15 ;  /* 0x0000000f000a7308 */ /* 0x000e300000001000 */
[----:B------:R-:W1:Y:S01]  /*2ea0*/  FCHK P0, R6, R15 ;  /* 0x0000000f06007302 */ /* 0x000e620000000000 */
[----:B0-----:R-:W-:-:S04]  /*2eb0*/  FFMA R11, -R15, R10, 1 ;  /* 0x3f8000000f0b7423 */ /* 0x001fc8000000010a */
[----:B------:R-:W-:-:S04]  /*2ec0*/  FFMA R11, R10, R11, R10 ;  /* 0x0000000b0a0b7223 */ /* 0x000fc8000000000a */
[----:B------:R-:W-:-:S04]  /*2ed0*/  FFMA R10, R6, R11, RZ ;  /* 0x0000000b060a7223 */ /* 0x000fc800000000ff */
[----:B------:R-:W-:-:S04]  /*2ee0*/  FFMA R9, -R15, R10, R6 ;  /* 0x0000000a0f097223 */ /* 0x000fc80000000106 */
[----:B------:R-:W-:Y:S01]  /*2ef0*/  FFMA R9, R11, R9, R10 ;  /* 0x000000090b097223 */ /* 0x000fe2000000000a */
[----:B-1----:R-:W-:Y:S06]  /*2f00*/  @!P0 BRA `(.L_x_125) ;  /* 0x00000000000c8947 */ /* 0x002fec0003800000 */
[----:B------:R-:W-:-:S07]  /*2f10*/  MOV R18, 0x2f30 ;  /* 0x00002f3000127802 */ /* 0x000fce0000000f00 */
[----:B------:R-:W-:Y:S05]  /*2f20*/  CALL.REL.NOINC `($__internal_9_$__cuda_sm3x_div_rn_noftz_f32_slowpath) ;  /* 0x0000004c00b47944 */ /* 0x000fea0003c00000 */
[----:B------:R-:W-:-:S07]  /*2f30*/  IMAD.MOV.U32 R9, RZ, RZ, R6 ;  /* 0x000000ffff097224 */ /* 0x000fce00078e0006 */
.L_x_125:
[----:B------:R-:W-:Y:S01]  /*2f40*/  IMAD.MOV.U32 R11, RZ, RZ, 0x3dcccccd ;  /* 0x3dcccccdff0b7424 */ /* 0x000fe200078e00ff */
[----:B------:R-:W-:Y:S01]  /*2f50*/  CS2R R12, SRZ ;  /* 0x00000000000c7805 */ /* 0x000fe2000001ff00 */
[----:B------:R-:W-:Y:S01]  /*2f60*/  IMAD.MOV.U32 R10, RZ, RZ, -0x2dfc5089 ;  /* 0xd203af77ff0a7424 */ /* 0x000fe200078e00ff */
[----:B------:R-:W-:Y:S01]  /*2f70*/  CS2R R28, SRZ ;  /* 0x00000000001c7805 */ /* 0x000fe2000001ff00 */
[----:B------:R-:W-:Y:S02]  /*2f80*/  IMAD.MOV.U32 R32, RZ, RZ, RZ ;  /* 0x000000ffff207224 */ /* 0x000fe400078e00ff */
[----:B------:R-:W-:Y:S02]  /*2f90*/  IMAD.MOV.U32 R14, RZ, RZ, RZ ;  /* 0x000000ffff0e7224 */ /* 0x000fe400078e00ff */
[----:B------:R-:W-:-:S07]  /*2fa0*/  IMAD.MOV.U32 R16, RZ, RZ, RZ ;  /* 0x000000ffff107224 */ /* 0x000fce00078e00ff */
.L_x_177:
[----:B------:R-:W-:Y:S01]  /*2fb0*/  FMUL R15, R11, R8 ;  /* 0x000000080b0f7220 */ /* 0x000fe20000400000 */
[----:B------:R-:W-:Y:S04]  /*2fc0*/  BSSY.RECONVERGENT B0, `(.L_x_126) ;  /* 0x000021a000007945 */ /* 0x000fe80003800200 */
[----:B------:R-:W-:-:S13]  /*2fd0*/  FSETP.GEU.AND P0, PT, R15, 64, PT ;  /* 0x428000000f00780b */ /* 0x000fda0003f0e000 */
[----:B0-----:R-:W-:Y:S05]  /*2fe0*/  @P0 BRA `(.L_x_127) ;  /* 0x0000000000900947 */ /* 0x001fea0003800000 */
[----:B------:R-:W-:Y:S02]  /*2ff0*/  HFMA2 R6, -RZ, RZ, 0.96630859375, -0.0022525787353515625 ;  /* 0x3bbb989dff067431 */ /* 0x000fe400000001ff */
[----:B------:R-:W-:Y:S01]  /*3000*/  IMAD.MOV.U32 R17, RZ, RZ, 0x437c0000 ;  /* 0x437c0000ff117424 */ /* 0x000fe200078e00ff */
[----:B------:R-:W-:Y:S02]  /*3010*/  BSSY.RECONVERGENT B1, `(.L_x_128) ;  /* 0x000001f000017945 */ /* 0x000fe40003800200 */
[----:B------:R-:W-:-:S04]  /*3020*/  FFMA.SAT R6, R15, R6, 0.5 ;  /* 0x3f0000000f067423 */ /* 0x000fc80000002006 */
[----:B------:R-:W-:Y:S01]  /*3030*/  FFMA.RM R6, R6, R17, 12582913 ;  /* 0x4b40000106067423 */ /* 0x000fe20000004011 */
[----:B------:R-:W-:-:S03]  /*3040*/  IMAD.MOV.U32 R17, RZ, RZ, RZ ;  /* 0x000000ffff117224 */ /* 0x000fc600078e00ff */
[C---:B------:R-:W-:Y:S01]  /*3050*/  FADD R18, R6.reuse, -12583039 ;  /* 0xcb40007f06127421 */ /* 0x040fe20000000000 */
[----:B------:R-:W-:-:S03]  /*3060*/  IMAD.SHL.U32 R6, R6, 0x800000, RZ ;  /* 0x0080000006067824 */ /* 0x000fc600078e00ff */
[----:B------:R-:W-:-:S04]  /*3070*/  FFMA R18, R15, 1.4426950216293334961, -R18 ;  /* 0x3fb8aa3b0f127823 */ /* 0x000fc80000000812 */
[----:B------:R-:W-:-:S04]  /*3080*/  FFMA R18, R15, 1.925963033500011079e-08, R18 ;  /* 0x32a570600f127823 */ /* 0x000fc80000000012 */
[----:B------:R-:W0:Y:S02]  /*3090*/  MUFU.EX2 R15, R18 ;  /* 0x00000012000f7308 */ /* 0x000e240000000800 */
[----:B0-----:R-:W-:-:S07]  /*30a0*/  FMUL R6, R6, R15 ;  /* 0x0000000f06067220 */ /* 0x001fce0000400000 */
.L_x_129:
        /* <DEDUP_REMOVED lines=9> */
[----:B------:R-:W-:Y:S02]  /*3140*/  LOP3.LUT R18, R18, R19, R15, 0x96, !PT ;  /* 0x0000001312127212 */ /* 0x000fe400078e960f */
[----:B------:R-:W-:Y:S02]  /*3150*/  MOV R19, 0x2f800000 ;  /* 0x2f80000000137802 */ /* 0x000fe40000000f00 */
[----:B------:R-:W-:-:S05]  /*3160*/  LOP3.LUT R15, R18, R7, RZ, 0x3c, !PT ;  /* 0x00000007120f7212 */ /* 0x000fca00078e3cff */
[----:B------:R-:W-:Y:S02]  /*3170*/  IMAD.IADD R18, R15, 0x1, R10 ;  /* 0x000000010f127824 */ /* 0x000fe400078e020a */
[----:B------:R-:W-:-:S03]  /*3180*/  IMAD.MOV.U32 R7, RZ, RZ, R15 ;  /* 0x000000ffff077224 */ /* 0x000fc600078e000f */
[----:B------:R-:W-:-:S05]  /*3190*/  I2FP.F32.U32 R18, R18 ;  /* 0x0000001200127245 */ /* 0x000fca0000201000 */
[----:B------:R-:W-:Y:S01]  /*31a0*/  FFMA R19, R18, R19, 1.1641532182693481445e-10 ;  /* 0x2f00000012137423 */ /* 0x000fe20000000013 */
[----:B------:R-:W-:Y:S02]  /*31b0*/  IMAD.MOV.U32 R18, RZ, RZ, R17 ;  /* 0x000000ffff127224 */ /* 0x000fe400078e0011 */
[----:B------:R-:W-:Y:S02]  /*31c0*/  VIADD R17, R17, 0x1 ;  /* 0x0000000111117836 */ /* 0x000fe40000000000 */
[----:B------:R-:W-:-:S05]  /*31d0*/  FMUL R6, R19, R6 ;  /* 0x0000000613067220 */ /* 0x000fca0000400000 */
[----:B------:R-:W-:-:S13]  /*31e0*/  FSETP.GT.AND P0, PT, R6, 1, PT ;  /* 0x3f8000000600780b */ /* 0x000fda0003f04000 */
[----:B------:R-:W-:Y:S05]  /*31f0*/  @P0 BRA `(.L_x_129) ;  /* 0xfffffffc00ac0947 */ /* 0x000fea000383ffff */
[----:B------:R-:W-:Y:S05]  /*3200*/  BSYNC.RECONVERGENT B1 ;  /* 0x0000000000017941 */ /* 0x000fea0003800200 */
.L_x_128:
[----:B------:R-:W-:Y:S01]  /*3210*/  MOV R6, R18 ;  /* 0x0000001200067202 */ /* 0x000fe20000000f00 */
[----:B------:R-:W-:Y:S06]  /*3220*/  BRA `(.L_x_130) ;  /* 0x0000001c00cc7947 */ /* 0x000fec0003800000 */
.L_x_127:
[----:B------:R-:W-:-:S13]  /*3230*/  FSETP.GT.AND P0, PT, R15, 4000, PT ;  /* 0x457a00000f00780b */ /* 0x000fda0003f04000 */
[----:B------:R-:W-:Y:S05]  /*3240*/  @!P0 BRA `(.L_x_131) ;  /* 0x0000001000208947 */ /* 0x000fea0003800000 */
[----:B------:R-:W-:Y:S01]  /*3250*/  ISETP.NE.AND P0, PT, R32, 0x1, PT ;  /* 0x000000012000780c */ /* 0x000fe20003f05270 */
[----:B------:R-:W-:Y:S01]  /*3260*/  BSSY.RECONVERGENT B1, `(.L_x_132) ;  /* 0x00000e7000017945 */ /* 0x000fe20003800200 */
[----:B------:R-:W-:Y:S02]  /*3270*/  IMAD.MOV.U32 R30, RZ, RZ, R28 ;  /* 0x000000ffff1e7224 */ /* 0x000fe400078e001c */
[----:B------:R-:W-:Y:S02]  /*3280*/  IMAD.MOV.U32 R31, RZ, RZ, R29 ;  /* 0x000000ffff1f7224 */ /* 0x000fe400078e001d */
[----:B------:R-:W-:-:S07]  /*3290*/  IMAD.MOV.U32 R32, RZ, RZ, RZ ;  /* 0x000000ffff207224 */ /* 0x000fce00078e00ff */
[----:B------:R-:W-:Y:S05]  /*32a0*/  @!P0 BRA `(.L_x_133) ;  /* 0x0000000c00888947 */ /* 0x000fea0003800000 */
[----:B------:R-:W-:Y:S01]  /*32b0*/  SHF.R.U32.HI R6, RZ, 0x2, R33 ;  /* 0x00000002ff067819 */ /* 0x000fe20000011621 */
[----:B------:R-:W-:Y:S01]  /*32c0*/  IMAD.SHL.U32 R17, R7, 0x10, RZ ;  /* 0x0000001007117824 */ /* 0x000fe200078e00ff */
[----:B------:R-:W-:Y:S01]  /*32d0*/  SHF.R.U32.HI R20, RZ, 0x2, R35 ;  /* 0x00000002ff147819 */ /* 0x000fe20000011623 */
[----:B------:R-:W-:Y:S01]  /*32e0*/  IMAD.MOV.U32 R21, RZ, RZ, 0x3ca00000 ;  /* 0x3ca00000ff157424 */ /* 0x000fe200078e00ff */
[----:B------:R-:W-:Y:S01]  /*32f0*/  LOP3.LUT R6, R6, R33, RZ, 0x3c, !PT ;  /* 0x0000002106067212 */ /* 0x000fe200078e3cff */
[----:B------:R-:W-:Y:S01]  /*3300*/  BSSY.RECONVERGENT B2, `(.L_x_134) ;  /* 0x0000075000027945 */ /* 0x000fe20003800200 */
[----:B------:R-:W-:Y:S02]  /*3310*/  LOP3.LUT R20, R20, R35, RZ, 0x3c, !PT ;  /* 0x0000002314147212 */ /* 0x000fe400078e3cff */
[----:B------:R-:W-:Y:S01]  /*3320*/  SHF.R.U32.HI R22, RZ, 0x2, R37 ;  /* 0x00000002ff167819 */ /* 0x000fe20000011625 */
[----:B------:R-:W-:-:S03]  /*3330*/  IMAD.SHL.U32 R18, R6, 0x2, RZ ;  /* 0x0000000206127824 */ /* 0x000fc600078e00ff */
[----:B------:R-:W-:Y:S02]  /*3340*/  LOP3.LUT R22, R22, R37, RZ, 0x3c, !PT ;  /* 0x0000002516167212 */ /* 0x000fe400078e3cff */
[----:B------:R-:W-:Y:S01]  /*3350*/  LOP3.LUT R18, R6, R18, R17, 0x96, !PT ;  /* 0x0000001206127212 */ /* 0x000fe200078e9611 */
[----:B------:R-:W-:-:S03]  /*3360*/  IMAD.SHL.U32 R6, R20, 0x2, RZ ;  /* 0x0000000214067824 */ /* 0x000fc600078e00ff */
[----:B------:R-:W-:-:S05]  /*3370*/  LOP3.LUT R35, R18, R7, RZ, 0x3c, !PT ;  /* 0x0000000712237212 */ /* 0x000fca00078e3cff */
[----:B------:R-:W-:-:S05]  /*3380*/  IMAD.SHL.U32 R17, R35, 0x10, RZ ;  /* 0x0000001023117824 */ /* 0x000fca00078e00ff */
[----:B------:R-:W-:Y:S02]  /*3390*/  LOP3.LUT R6, R20, R6, R17, 0x96, !PT ;  /* 0x0000000614067212 */ /* 0x000fe400078e9611 */
[----:B------:R-:W-:Y:S02]  /*33a0*/  IADD3 R17, PT, PT, R10, 0x587c5, R35 ;  /* 0x000587c50a117810 */ /* 0x000fe40007ffe023 */
[----:B------:R-:W-:Y:S02]  /*33b0*/  LOP3.LUT R33, R6, R35, RZ, 0x3c, !PT ;  /* 0x0000002306217212 */ /* 0x000fe400078e3cff */
[----:B------:R-:W-:Y:S02]  /*33c0*/  SHF.R.U32.HI R6, RZ, 0x2, R39 ;  /* 0x00000002ff067819 */ /* 0x000fe40000011627 */
[----:B------:R-:W-:Y:S02]  /*33d0*/  IADD3 R18, PT, PT, R10, 0xb0f8a, R33 ;  /* 0x000b0f8a0a127810 */ /* 0x000fe40007ffe021 */
[----:B------:R-:W-:-:S03]  /*33e0*/  LOP3.LUT R6, R6, R39, RZ, 0x3c, !PT ;  /* 0x0000002706067212 */ /* 0x000fc600078e3cff */
[----:B------:R-:W-:Y:S01]  /*33f0*/  IMAD.WIDE.U32 R18, R18, 0x200000, RZ ;  /* 0x0020000012127825 */ /* 0x000fe200078e00ff */
[----:B------:R-:W-:Y:S02]  /*3400*/  SHF.L.U32 R20, R6, 0x1, RZ ;  /* 0x0000000106147819 */ /* 0x000fe400000006ff */
[----:B------:R-:W-:Y:S01]  /*3410*/  LOP3.LUT R18, R18, R17, RZ, 0x3c, !PT ;  /* 0x0000001112127212 */ /* 0x000fe200078e3cff */
[----:B------:R-:W-:-:S03]  /*3420*/  IMAD.SHL.U32 R17, R33, 0x10, RZ ;  /* 0x0000001021117824 */ /* 0x000fc600078e00ff */
[----:B------:R-:W0:Y:S02]  /*3430*/  I2F.F64.U64 R24, R18 ;  /* 0x0000001200187312 */ /* 0x000e240000301800 */
[----:B------:R-:W-:Y:S01]  /*3440*/  LOP3.LUT R6, R6, R20, R17, 0x96, !PT ;  /* 0x0000001406067212 */ /* 0x000fe200078e9611 */
[----:B------:R-:W-:-:S03]  /*3450*/  IMAD.MOV.U32 R20, RZ, RZ, 0x0 ;  /* 0x00000000ff147424 */ /* 0x000fc600078e00ff */
        /* <DEDUP_REMOVED lines=9> */
[----:B------:R-:W-:Y:S01]  /*34f0*/  IMAD.MOV.U32 R19, RZ, RZ, R25 ;  /* 0x000000ffff137224 */ /* 0x000fe200078e0019 */
[----:B------:R-:W-:Y:S01]  /*3500*/  MOV R18, R24 ;  /* 0x0000001800127202 */ /* 0x000fe20000000f00 */
[----:B------:R-:W-:-:S04]  /*3510*/  IMAD.IADD R22, R17, 0x1, R10 ;  /* 0x0000000111167824 */ /* 0x000fc800078e020a */
[----:B------:R-:W-:-:S03]  /*3520*/  IMAD.WIDE.U32 R22, R22, 0x200000, RZ ;  /* 0x0020000016167825 */ /* 0x000fc600078e00ff */
[----:B------:R-:W-:-:S03]  /*3530*/  LOP3.LUT R22, R22, R27, RZ, 0x3c, !PT ;  /* 0x0000001b16167212 */ /* 0x000fc600078e3cff */
[----:B------:R-:W-:-:S03]  /*3540*/  @!P0 DMUL R18, R18, 1.80143985094819840000e+16 ;  /* 0x4350000012128828 */ /* 0x000fc60000000000 */
[----:B------:R-:W0:Y:S07]  /*3550*/  I2F.F64.U64 R22, R22 ;  /* 0x0000001600167312 */ /* 0x000e2e0000301800 */
[----:B------:R-:W-:Y:S02]  /*3560*/  @!P0 IMAD.MOV.U32 R25, RZ, RZ, R19 ;  /* 0x000000ffff198224 */ /* 0x000fe400078e0013 */
[----:B------:R-:W-:Y:S02]  /*3570*/  @!P0 IMAD.MOV.U32 R24, RZ, RZ, R18 ;  /* 0x000000ffff188224 */ /* 0x000fe400078e0012 */
[----:B------:R-:W-:-:S05]  /*3580*/  VIADD R6, R25, 0xffffffff ;  /* 0xffffffff19067836 */ /* 0x000fca0000000000 */
[----:B------:R-:W-:Y:S01]  /*3590*/  ISETP.GT.U32.AND P1, PT, R6, 0x7feffffe, PT ;  /* 0x7feffffe0600780c */ /* 0x000fe20003f24070 */
[----:B0-----:R-:W-:Y:S01]  /*35a0*/  DFMA R20, R22, 2.2204460492503130808e-16, R20 ;  /* 0x3cb000001614782b */ /* 0x001fe20000000014 */
[----:B------:R-:W-:Y:S02]  /*35b0*/  IMAD.MOV.U32 R6, RZ, RZ, -0x3ff ;  /* 0xfffffc01ff067424 */ /* 0x000fe400078e00ff */
[----:B------:R-:W-:-:S09]  /*35c0*/  @!P0 IMAD.MOV.U32 R6, RZ, RZ, -0x435 ;  /* 0xfffffbcbff068424 */ /* 0x000fd200078e00ff */
        /* <DEDUP_REMOVED lines=11> */
[----:B------:R-:W-:Y:S01]  /*3680*/  @P0 IADD3 R23, PT, PT, R19, -0x100000, RZ ;  /* 0xfff0000013170810 */ /* 0x000fe20007ffe0ff */
[----:B------:R-:W-:-:S04]  /*3690*/  @P0 VIADD R25, R25, 0x1 ;  /* 0x0000000119190836 */ /* 0x000fc80000000000 */
[----:B------:R-:W-:Y:S01]  /*36a0*/  @P0 IMAD.MOV.U32 R19, RZ, RZ, R23 ;  /* 0x000000ffff130224 */ /* 0x000fe200078e0017 */
[----:B------:R-:W-:Y:S01]  /*36b0*/  LOP3.LUT R24, R25, 0x80000000, RZ, 0x3c, !PT ;  /* 0x8000000019187812 */ /* 0x000fe200078e3cff */
[----:B------:R-:W-:-:S04]  /*36c0*/  IMAD.MOV.U32 R25, RZ, RZ, 0x43300000 ;  /* 0x43300000ff197424 */ /* 0x000fc800078e00ff */
        /* <DEDUP_REMOVED lines=50> */
.L_x_135:
[----:B------:R-:W-:Y:S01]  /*39f0*/  IMAD.MOV.U32 R22, RZ, RZ, 0x0 ;  /* 0x00000000ff167424 */ /* 0x000fe200078e00ff */
[----:B------:R-:W-:Y:S02]  /*3a00*/  MOV R23, 0x7ff00000 ;  /* 0x7ff0000000177802 */ /* 0x000fe40000000f00 */
[----:B------:R-:W-:-:S04]  /*3a10*/  LOP3.LUT P0, RZ, R19, 0x7fffffff, RZ, 0xc0, !PT ;  /* 0x7fffffff13ff7812 */ /* 0x000fc8000780c0ff */
[----:B------:R-:W-:-:S10]  /*3a20*/  DFMA R22, R18, R22, +INF ;  /* 0x7ff000001216742b */ /* 0x000fd40000000016 */
[----:B------:R-:W-:Y:S02]  /*3a30*/  FSEL R18, R22, RZ, P0 ;  /* 0x000000ff16127208 */ /* 0x000fe40000000000 */
[----:B------:R-:W-:-:S07]  /*3a40*/  FSEL R19, R23, -QNAN , P0 ;  /* 0xfff0000017137808 */ /* 0x000fce0000000000 */
.L_x_136:
[----:B------:R-:W-:Y:S05]  /*3a50*/  BSYNC.RECONVERGENT B2 ;  /* 0x0000000000027941 */ /* 0x000fea0003800200 */
.L_x_134:
[----:B------:R-:W-:Y:S01]  /*3a60*/  DMUL R22, RZ, R20 ;  /* 0x00000014ff167228 */ /* 0x000fe20000000000 */
[----:B------:R-:W-:Y:S01]  /*3a70*/  IMAD.SHL.U32 R6, R21, 0x2, RZ ;  /* 0x0000000215067824 */ /* 0x000fe200078e00ff */
[----:B------:R-:W-:Y:S01]  /*3a80*/  UMOV UR4, 0x33145c07 ;  /* 0x33145c0700047882 */ /* 0x000fe20000000000 */
[----:B------:R-:W-:Y:S01]  /*3a90*/  UMOV UR5, 0x3ca1a626 ;  /* 0x3ca1a62600057882 */ /* 0x000fe20000000000 */
[----:B------:R-:W-:Y:S01]  /*3aa0*/  IMAD.MOV.U32 R30, RZ, RZ, 0x2cb0d246 ;  /* 0x2cb0d246ff1e7424 */ /* 0x000fe200078e00ff */
[----:B------:R-:W-:Y:S01]  /*3ab0*/  UMOV UR10, 0xf9785eba ;  /* 0xf9785eba000a7882 */ /* 0x000fe20000000000 */
[----:B------:R-:W-:Y:S01]  /*3ac0*/  ISETP.GT.U32.AND P0, PT, R6, -0x79800000, PT ;  /* 0x868000000600780c */ /* 0x000fe20003f04070 */
[----:B------:R-:W-:Y:S01]  /*3ad0*/  IMAD.MOV.U32 R31, RZ, RZ, 0x3e5ae5f1 ;  /* 0x3e5ae5f1ff1f7424 */ /* 0x000fe200078e00ff */
[----:B------:R-:W-:Y:S01]  /*3ae0*/  UMOV UR11, 0x3de5db65 ;  /* 0x3de5db65000b7882 */ /* 0x000fe20000000000 */
[----:B------:R-:W-:Y:S01]  /*3af0*/  IMAD.MOV.U32 R40, RZ, RZ, -0x3e107ad8 ;  /* 0xc1ef8528ff287424 */ /* 0x000fe200078e00ff */
[----:B------:R-:W-:Y:S01]  /*3b00*/  FSEL R27, R23, R21, P0 ;  /* 0x00000015171b7208 */ /* 0x000fe20000000000 */
[----:B------:R-:W-:Y:S01]  /*3b10*/  IMAD.MOV.U32 R41, RZ, RZ, 0x3e21eea7 ;  /* 0x3e21eea7ff297424 */ /* 0x000fe200078e00ff */
[----:B------:R-:W-:Y:S01]  /*3b20*/  FSEL R20, R22, R20, P0 ;  /* 0x0000001416147208 */ /* 0x000fe20000000000 */
[----:B------:R-:W-:Y:S01]  /*3b30*/  DMUL R18, R18, -2 ;  /* 0xc000000012127828 */ /* 0x000fe20000000000 */
[----:B------:R-:W-:Y:S01]  /*3b40*/  IMAD.MOV.U32 R28, RZ, RZ, 0x0 ;  /* 0x00000000ff1c7424 */ /* 0x000fe200078e00ff */
[----:B------:R-:W-:Y:S01]  /*3b50*/  BSSY.RECONVERGENT B2, `(.L_x_137) ;  /* 0x000004b000027945 */ /* 0x000fe20003800200 */
[----:B------:R-:W-:-:S02]  /*3b60*/  VIADD R21, R27, 0x100000 ;  /* 0x001000001b157836 */ /* 0x000fc40000000000 */
[----:B------:R-:W-:Y:S01]  /*3b70*/  IMAD.MOV.U32 R26, RZ, RZ, R20 ;  /* 0x000000ffff1a7224 */ /* 0x000fe200078e0014 */
[----:B------:R-:W0:Y:S01]  /*3b80*/  MUFU.RSQ64H R39, R19 ;  /* 0x0000001300277308 */ /* 0x000e220000001c00 */
[----:B------:R-:W-:-:S03]  /*3b90*/  IMAD.MOV.U32 R29, RZ, RZ, 0x3fd80000 ;  /* 0x3fd80000ff1d7424 */ /* 0x000fc600078e00ff */
[----:B------:R-:W-:-:S04]  /*3ba0*/  IADD3 R38, PT, PT, R19, -0x3500000, RZ ;  /* 0xfcb0000013267810 */ /* 0x000fc80007ffe0ff */
        /* <DEDUP_REMOVED lines=14> */
[----:B------:R-:W-:Y:S01]  /*3c90*/  UMOV UR5, 0x3da8ff83 ;  /* 0x3da8ff8300057882 */ /* 0x000fe20000000000 */
[----:B------:R-:W-:-:S03]  /*3ca0*/  ISETP.NE.U32.AND P0, PT, R6, 0x1, PT ;  /* 0x000000010600780c */ /* 0x000fc60003f05070 */
[----:B------:R-:W-:Y:S01]  /*3cb0*/  DFMA R42, R28, R42, R38 ;  /* 0x0000002a1c2a722b */ /* 0x000fe20000000026 */
[----:B------:R-:W-:Y:S01]  /*3cc0*/  ISETP.NE.U32.AND.EX P0, PT, RZ, RZ, PT, P0 ;  /* 0x000000ffff00720c */ /* 0x000fe20003f05100 */
[----:B------:R-:W-:-:S08]  /*3cd0*/  DMUL R24, R22, R22 ;  /* 0x0000001616187228 */ /* 0x000fd00000000000 */
        /* <DEDUP_REMOVED lines=29> */
[----:B------:R-:W-:Y:S01]  /*3eb0*/  DFMA R40, R24, R40, 1 ;  /* 0x3ff000001828742b */ /* 0x000fe20000000028 */
[----:B------:R-:W-:Y:S01]  /*3ec0*/  VIADD R23, R43, 0xfff00000 ;  /* 0xfff000002b177836 */ /* 0x000fe20000000000 */
[----:B------:R-:W-:Y:S01]  /*3ed0*/  DMUL R24, R18, R42 ;  /* 0x0000002a12187228 */ /* 0x000fe20000000000 */
[----:B------:R-:W-:-:S05]  /*3ee0*/  IMAD.MOV.U32 R22, RZ, RZ, R42 ;  /* 0x000000ffff167224 */ /* 0x000fca00078e002a */
        /* <DEDUP_REMOVED lines=10> */
[----:B------:R-:W-:Y:S02]  /*3f90*/  @P1 IMAD.MOV.U32 R29, RZ, RZ, R45 ;  /* 0x000000ffff1d1224 */ /* 0x000fe400078e002d */
[----:B------:R-:W-:-:S04]  /*3fa0*/  @P1 IMAD.MOV.U32 R31, RZ, RZ, R6 ;  /* 0x000000ffff1f1224 */ /* 0x000fc800078e0006 */
[----:B------:R-:W-:Y:S05]  /*3fb0*/  @!P0 BRA `(.L_x_138) ;  /* 0x0000000000108947 */ /* 0x000fea0003800000 */
[----:B------:R-:W-:Y:S01]  /*3fc0*/  IMAD.MOV.U32 R22, RZ, RZ, R42 ;  /* 0x000000ffff167224 */ /* 0x000fe200078e002a */
[----:B------:R-:W-:Y:S02]  /*3fd0*/  MOV R34, R38 ;  /* 0x0000002600227202 */ /* 0x000fe40000000f00 */
[----:B------:R-:W-:-:S07]  /*3fe0*/  MOV R6, 0x4000 ;  /* 0x0000400000067802 */ /* 0x000fce0000000f00 */
[----:B------:R-:W-:Y:S05]  /*3ff0*/  CALL.REL.NOINC `($__internal_6_$__cuda_sm20_dsqrt_rn_f64_mediumpath_v1) ;  /* 0x0000003400a87944 */ /* 0x000fea0003c00000 */
.L_x_138:
[----:B------:R-:W-:Y:S05]  /*4000*/  BSYNC.RECONVERGENT B2 ;  /* 0x0000000000027941 */ /* 0x000fea0003800200 */
.L_x_137:
[----:B------:R-:W0:Y:S01]  /*4010*/  FRND.F64.TRUNC R20, R26 ;  /* 0x0000001a00147313 */ /* 0x000e22000030d800 */
[----:B------:R-:W-:Y:S01]  /*4020*/  DMUL R18, RZ, R26 ;  /* 0x0000001aff127228 */ /* 0x000fe20000000000 */
[----:B------:R-:W-:Y:S01]  /*4030*/  IMAD.MOV.U32 R39, RZ, RZ, R33 ;  /* 0x000000ffff277224 */ /* 0x000fe200078e0021 */
[----:B------:R-:W-:Y:S01]  /*4040*/  DADD R30, RZ, R30 ;  /* 0x00000000ff1e7229 */ /* 0x000fe2000000001e */
[----:B------:R-:W-:Y:S02]  /*4050*/  IMAD.MOV.U32 R33, RZ, RZ, R7 ;  /* 0x000000ffff217224 */ /* 0x000fe400078e0007 */
[----:B------:R-:W-:Y:S02]  /*4060*/  IMAD.MOV.U32 R32, RZ, RZ, 0x1 ;  /* 0x00000001ff207424 */ /* 0x000fe400078e00ff */
[----:B------:R-:W-:Y:S01]  /*4070*/  IMAD.MOV.U32 R7, RZ, RZ, R17 ;  /* 0x000000ffff077224 */ /* 0x000fe200078e0011 */
[----:B0-----:R-:W-:-:S06]  /*4080*/  DSETP.NEU.AND P0, PT, R26, R20, PT ;  /* 0x000000141a00722a */ /* 0x001fcc0003f0d000 */
[----:B------:R-:W-:Y:S02]  /*4090*/  FSEL R18, R18, R28, !P0 ;  /* 0x0000001c12127208 */ /* 0x000fe40004000000 */
[----:B------:R-:W-:Y:S01]  /*40a0*/  FSEL R19, R19, R29, !P0 ;  /* 0x0000001d13137208 */ /* 0x000fe20004000000 */
[----:B------:R-:W-:-:S05]  /*40b0*/  DMUL R28, R30, R40 ;  /* 0x000000281e1c7228 */ /* 0x000fca0000000000 */
[----:B------:R-:W-:-:S11]  /*40c0*/  DMUL R30, R40, R18 ;  /* 0x00000012281e7228 */ /* 0x000fd60000000000 */
.L_x_133:
[----:B------:R-:W-:Y:S05]  /*40d0*/  BSYNC.RECONVERGENT B1 ;  /* 0x0000000000017941 */ /* 0x000fea0003800200 */
.L_x_132:
[----:B------:R-:W0:Y:S01]  /*40e0*/  F2F.F64.F32 R26, R15 ;  /* 0x0000000f001a7310 */ /* 0x000e220000201800 */
[----:B------:R-:W-:Y:S01]  /*40f0*/  IMAD.MOV.U32 R20, RZ, RZ, 0x0 ;  /* 0x00000000ff147424 */ /* 0x000fe200078e00ff */
[----:B------:R-:W-:Y:S01]  /*4100*/  MOV R21, 0x3fd80000 ;  /* 0x3fd8000000157802 */ /* 0x000fe20000000f00 */
[----:B------:R-:W-:Y:S05]  /*4110*/  BSSY.RECONVERGENT B1, `(.L_x_139) ;  /* 0x0000017000017945 */ /* 0x000fea0003800200 */
        /* <DEDUP_REMOVED lines=15> */
[----:B------:R-:W-:Y:S01]  /*4210*/  MOV R6, 0x4260 ;  /* 0x0000426000067802 */ /* 0x000fe20000000f00 */
[----:B------:R-:W-:Y:S02]  /*4220*/  IMAD.MOV.U32 R22, RZ, RZ, R40 ;  /* 0x000000ffff167224 */ /* 0x000fe400078e0028 */
[----:B------:R-:W-:Y:S02]  /*4230*/  IMAD.MOV.U32 R18, RZ, RZ, R26 ;  /* 0x000000ffff127224 */ /* 0x000fe400078e001a */
[----:B------:R-:W-:-:S07]  /*4240*/  IMAD.MOV.U32 R19, RZ, RZ, R27 ;  /* 0x000000ffff137224 */ /* 0x000fce00078e001b */
[----:B------:R-:W-:Y:S05]  /*4250*/  CALL.REL.NOINC `($__internal_6_$__cuda_sm20_dsqrt_rn_f64_mediumpath_v1) ;  /* 0x0000003400107944 */ /* 0x000fea0003c00000 */
[----:B------:R-:W-:Y:S01]  /*4260*/  MOV R42, R40 ;  /* 0x00000028002a7202 */ /* 0x000fe20000000f00 */
[----:B------:R-:W-:-:S07]  /*4270*/  IMAD.MOV.U32 R43, RZ, RZ, R41 ;  /* 0x000000ffff2b7224 */ /* 0x000fce00078e0029 */
.L_x_140:
[----:B------:R-:W-:Y:S05]  /*4280*/  BSYNC.RECONVERGENT B1 ;  /* 0x0000000000017941 */ /* 0x000fea0003800200 */
.L_x_139:
[----:B------:R-:W-:-:S08]  /*4290*/  DFMA R42, R42, R30, R26 ;  /* 0x0000001e2a2a722b */ /* 0x000fd0000000001a */
[----:B------:R-:W-:-:S06]  /*42a0*/  DADD R42, R42, 0.5 ;  /* 0x3fe000002a2a7429 */ /* 0x000fcc0000000000 */
[----:B------:R0:W1:Y:S01]  /*42b0*/  F2I.U32.F64.TRUNC R6, R42 ;  /* 0x0000002a00067311 */ /* 0x000062000030d000 */
[----:B------:R-:W-:Y:S05]  /*42c0*/  BRA `(.L_x_130) ;  /* 0x0000000c00a47947 */ /* 0x000fea0003800000 */
.L_x_131:
[----:B------:R-:W0:Y:S01]  /*42d0*/  MUFU.LG2 R15, R15 ;  /* 0x0000000f000f7308 */ /* 0x000e220000000c00 */
[----:B------:R-:W-:Y:S01]  /*42e0*/  UMOV UR4, 0xfefa39ef ;  /* 0xfefa39ef00047882 */ /* 0x000fe20000000000 */
[----:B------:R-:W-:Y:S01]  /*42f0*/  UMOV UR5, 0x3fe62e42 ;  /* 0x3fe62e4200057882 */ /* 0x000fe20000000000 */
[----:B------:R-:W-:Y:S05]  /*4300*/  BSSY.RECONVERGENT B1, `(.L_x_141) ;  /* 0x00000e3000017945 */ /* 0x000fea0003800200 */
[----:B0-----:R-:W0:Y:S02]  /*4310*/  F2F.F64.F32 R18, R15 ;  /* 0x0000000f00127310 */ /* 0x001e240000201800 */
[----:B0-----:R-:W-:-:S06]  /*4320*/  DMUL R18, R18, UR4 ;  /* 0x0000000412127c28 */ /* 0x001fcc0008000000 */
[----:B------:R0:W1:Y:S05]  /*4330*/  F2F.F32.F64 R17, R18 ;  /* 0x0000001200117310 */ /* 0x00006a0000301000 */
.L_x_150:
[----:B------:R-:W-:Y:S01]  /*4340*/  SHF.R.U32.HI R6, RZ, 0x2, R33 ;  /* 0x00000002ff067819 */ /* 0x000fe20000011621 */
[----:B0-----:R-:W-:Y:S02]  /*4350*/  IMAD.SHL.U32 R18, R7, 0x10, RZ ;  /* 0x0000001007127824 */ /* 0x001fe400078e00ff */
[----:B------:R-:W-:Y:S01]  /*4360*/  FMUL R24, R11, R8 ;  /* 0x000000080b187220 */ /* 0x000fe20000400000 */
[----:B------:R-:W-:Y:S01]  /*4370*/  IMAD.MOV.U32 R36, RZ, RZ, 0x2f800000 ;  /* 0x2f800000ff247424 */ /* 0x000fe200078e00ff */
[----:B------:R-:W-:Y:S01]  /*4380*/  LOP3.LUT R6, R6, R33, RZ, 0x3c, !PT ;  /* 0x0000002106067212 */ /* 0x000fe200078e3cff */
[----:B------:R-:W-:Y:S01]  /*4390*/  UMOV UR4, 0xfefa39ef ;  /* 0xfefa39ef00047882 */ /* 0x000fe20000000000 */
[C---:B------:R-:W-:Y:S01]  /*43a0*/  FADD R21, R24.reuse, -0.12400979548692703247 ;  /* 0xbdfdf8d918157421 */ /* 0x040fe20000000000 */
[----:B------:R-:W-:Y:S01]  /*43b0*/  UMOV UR5, 0x3fe62e42 ;  /* 0x3fe62e4200057882 */ /* 0x000fe20000000000 */
[----:B------:R-:W-:Y:S01]  /*43c0*/  FADD R26, R24, -1.9738116264343261719 ;  /* 0xbffca5dc181a7421 */ /* 0x000fe20000000000 */
[C---:B------:R-:W-:Y:S01]  /*43d0*/  IMAD.SHL.U32 R15, R6.reuse, 0x2, RZ ;  /* 0x00000002060f7824 */ /* 0x040fe200078e00ff */
[----:B------:R-:W-:Y:S01]  /*43e0*/  MOV R23, 0x3e5807d3 ;  /* 0x3e5807d300177802 */ /* 0x000fe20000000f00 */
[----:B------:R-:W-:Y:S01]  /*43f0*/  BSSY.RECONVERGENT B2, `(.L_x_142) ;  /* 0x00000bf000027945 */ /* 0x000fe20003800200 */
[----:B------:R-:W-:Y:S01]  /*4400*/  MUFU.RSQ R21, R21 ;  /* 0x0000001500157308 */ /* 0x000fe20000001400 */
[----:B------:R-:W-:Y:S01]  /*4410*/  IMAD.MOV.U32 R33, RZ, RZ, R39 ;  /* 0x000000ffff217224 */ /* 0x000fe200078e0027 */
[----:B------:R-:W-:Y:S01]  /*4420*/  LOP3.LUT R6, R6, R15, R18, 0x96, !PT ;  /* 0x0000000f06067212 */ /* 0x000fe200078e9612 */
[----:B------:R-:W-:-:S02]  /*4430*/  IMAD.MOV.U32 R15, RZ, RZ, R37 ;  /* 0x000000ffff0f7224 */ /* 0x000fc400078e0025 */
[----:B------:R-:W-:Y:S01]  /*4440*/  IMAD.MOV.U32 R39, RZ, RZ, R7 ;  /* 0x000000ffff277224 */ /* 0x000fe200078e0007 */
[----:B------:R-:W-:Y:S02]  /*4450*/  LOP3.LUT R37, R6, R7, RZ, 0x3c, !PT ;  /* 0x0000000706257212 */ /* 0x000fe400078e3cff */
[----:B------:R-:W0:Y:S02]  /*4460*/  MUFU.RSQ R26, R26 ;  /* 0x0000001a001a7308 */ /* 0x000e240000001400 */
[C---:B------:R-:W-:Y:S01]  /*4470*/  IADD3 R6, PT, PT, R10.reuse, 0x587c5, R37 ;  /* 0x000587c50a067810 */ /* 0x040fe20007ffe025 */
[----:B------:R-:W-:-:S03]  /*4480*/  VIADD R10, R10, 0xb0f8a ;  /* 0x000b0f8a0a0a7836 */ /* 0x000fc60000000000 */
[----:B------:R-:W-:-:S05]  /*4490*/  I2FP.F32.U32 R19, R6 ;  /* 0x0000000600137245 */ /* 0x000fca0000201000 */
[----:B------:R-:W-:-:S06]  /*44a0*/  FFMA R6, R19, R36, 1.1641532182693481445e-10 ;  /* 0x2f00000013067423 */ /* 0x000fcc0000000024 */
[----:B------:R-:W2:Y:S01]  /*44b0*/  MUFU.RSQ R6, R6 ;  /* 0x0000000600067308 */ /* 0x000ea20000001400 */
[----:B0-----:R-:W-:Y:S01]  /*44c0*/  FFMA R27, R26, R23, 0.94201731681823730469 ;  /* 0x3f71280c1a1b7423 */ /* 0x001fe20000000017 */
[----:B--2---:R-:W-:Y:S01]  /*44d0*/  FADD R20, R6, -1 ;  /* 0xbf80000006147421 */ /* 0x004fe20000000000 */
[----:B------:R-:W-:-:S04]  /*44e0*/  IMAD.MOV.U32 R6, RZ, RZ, 0x3fb75b84 ;  /* 0x3fb75b84ff067424 */ /* 0x000fc800078e00ff */
[----:B------:R-:W-:Y:S01]  /*44f0*/  FFMA R25, R21, R6, 0.00025361074949614703655 ;  /* 0x3984f70f15197423 */ /* 0x000fe20000000006 */
[----:B------:R-:W0:Y:S08]  /*4500*/  MUFU.LG2 R20, R20 ;  /* 0x0000001400147308 */ /* 0x000e300000000c00 */
[----:B------:R-:W2:Y:S08]  /*4510*/  MUFU.RCP R31, R25 ;  /* 0x00000019001f7308 */ /* 0x000eb00000001000 */
[----:B0-----:R-:W0:Y:S02]  /*4520*/  F2F.F64.F32 R18, R20 ;  /* 0x0000001400127310 */ /* 0x001e240000201800 */
[----:B0-----:R-:W-:Y:S01]  /*4530*/  DMUL R18, R18, UR4 ;  /* 0x0000000412127c28 */ /* 0x001fe20008000000 */
[----:B------:R-:W-:Y:S01]  /*4540*/  UMOV UR4, 0x652b82fe ;  /* 0x652b82fe00047882 */ /* 0x000fe20000000000 */
[----:B------:R-:W-:-:S08]  /*4550*/  UMOV UR5, 0x3ff71547 ;  /* 0x3ff7154700057882 */ /* 0x000fd00000000000 */
[----:B------:R-:W0:Y:S02]  /*4560*/  F2F.F32.F64 R18, R18 ;  /* 0x0000001200127310 */ /* 0x000e240000301000 */
[----:B0-----:R-:W-:-:S04]  /*4570*/  FADD R6, R27, R18 ;  /* 0x000000121b067221 */ /* 0x001fc80000000000 */
[----:B--2---:R-:W-:-:S04]  /*4580*/  FFMA R6, -R31, R6, R24 ;  /* 0x000000061f067223 */ /* 0x004fc80000000118 */
[----:B------:R-:W0:Y:S02]  /*4590*/  FRND.FLOOR R23, R6 ;  /* 0x0000000600177307 */ /* 0x000e240000205000 */
[----:B0-----:R-:W-:Y:S01]  /*45a0*/  FADD R18, R24, -R23 ;  /* 0x8000001718127221 */ /* 0x001fe20000000000 */
[----:B------:R-:W-:-:S03]  /*45b0*/  FADD R23, R23, 1 ;  /* 0x3f80000017177421 */ /* 0x000fc60000000000 */
[C---:B------:R-:W-:Y:S01]  /*45c0*/  FFMA R22, R25.reuse, R18, -R27 ;  /* 0x0000001219167223 */ /* 0x040fe2000000081b */
[----:B------:R-:W-:Y:S01]  /*45d0*/  FADD R20, R24, -R23 ;  /* 0x8000001718147221 */ /* 0x000fe20000000000 */
[----:B------:R-:W0:Y:S03]  /*45e0*/  F2I.TRUNC.NTZ R30, R23 ;  /* 0x00000017001e7305 */ /* 0x000e26000020f100 */
[----:B------:R-:W-:-:S05]  /*45f0*/  FFMA R24, R25, R20, -R27 ;  /* 0x0000001419187223 */ /* 0x000fca000000081b */
[----:B------:R-:W2:Y:S01]  /*4600*/  F2F.F64.F32 R20, R24 ;  /* 0x0000001800147310 */ /* 0x000ea20000201800 */
[----:B0-----:R-:W-:-:S07]  /*4610*/  ISETP.GE.AND P0, PT, R30, 0x9, PT ;  /* 0x000000091e00780c */ /* 0x001fce0003f06270 */
[----:B------:R0:W3:Y:S01]  /*4620*/  F2F.F64.F32 R18, R22 ;  /* 0x0000001600127310 */ /* 0x0000e20000201800 */
[----:B--2---:R-:W-:Y:S01]  /*4630*/  DMUL R20, R20, UR4 ;  /* 0x0000000414147c28 */ /* 0x004fe20008000000 */
[----:B0-----:R-:W-:-:S04]  /*4640*/  SHF.R.U32.HI R22, RZ, 0x2, R35 ;  /* 0x00000002ff167819 */ /* 0x001fc80000011623 */
[----:B------:R-:W-:Y:S01]  /*4650*/  LOP3.LUT R22, R22, R35, RZ, 0x3c, !PT ;  /* 0x0000002316167212 */ /* 0x000fe200078e3cff */
[----:B---3--:R-:W-:-:S04]  /*4660*/  DMUL R18, R18, UR4 ;  /* 0x0000000412127c28 */ /* 0x008fc80008000000 */
[----:B------:R-:W0:Y:S08]  /*4670*/  F2F.F32.F64 R20, R20 ;  /* 0x0000001400147310 */ /* 0x000e300000301000 */
[----:B------:R2:W3:Y:S08]  /*4680*/  F2F.F32.F64 R26, R18 ;  /* 0x00000012001a7310 */ /* 0x0004f00000301000 */
[----:B0-----:R-:W0:Y:S01]  /*4690*/  MUFU.EX2 R25, R20 ;  /* 0x0000001400197308 */ /* 0x001e220000000800 */
[----:B--2---:R-:W-:-:S02]  /*46a0*/  IMAD.SHL.U32 R18, R22, 0x2, RZ ;  /* 0x0000000216127824 */ /* 0x004fc400078e00ff */
[----:B------:R-:W-:-:S05]  /*46b0*/  IMAD.SHL.U32 R19, R37, 0x10, RZ ;  /* 0x0000001025137824 */ /* 0x000fca00078e00ff */
[----:B---3--:R-:W2:Y:S01]  /*46c0*/  MUFU.EX2 R26, R26 ;  /* 0x0000001a001a7308 */ /* 0x008ea20000000800 */
[----:B------:R-:W-:Y:S02]  /*46d0*/  LOP3.LUT R18, R22, R18, R19, 0x96, !PT ;  /* 0x0000001216127212 */ /* 0x000fe400078e9613 */
[----:B------:R-:W-:Y:S02]  /*46e0*/  I2FP.F32.S32 R19, R30 ;  /* 0x0000001e00137245 */ /* 0x000fe40000201400 */
[----:B------:R-:W-:Y:S01]  /*46f0*/  LOP3.LUT R21, R18, R37, RZ, 0x3c, !PT ;  /* 0x0000002512157212 */ /* 0x000fe200078e3cff */
[----:B0-----:R-:W-:-:S04]  /*4700*/  FADD R25, R25, 1 ;  /* 0x3f80000019197421 */ /* 0x001fc80000000000 */
[----:B------:R-:W-:Y:S01]  /*4710*/  IMAD.IADD R18, R21, 0x1, R10 ;  /* 0x0000000115127824 */ /* 0x000fe200078e020a */
[----:B------:R-:W-:Y:S01]  /*4720*/  MOV R7, R21 ;  /* 0x0000001500077202 */ /* 0x000fe20000000f00 */
[----:B------:R-:W-:-:S03]  /*4730*/  FMUL R25, R25, R25 ;  /* 0x0000001919197220 */ /* 0x000fc60000400000 */
[----:B------:R-:W-:Y:S01]  /*4740*/  I2FP.F32.U32 R23, R18 ;  /* 0x0000001200177245 */ /* 0x000fe20000201000 */
[----:B--2---:R-:W-:Y:S01]  /*4750*/  FADD R27, R26, 1 ;  /* 0x3f8000001a1b7421 */ /* 0x004fe20000000000 */
[----:B------:R-:W0:Y:S03]  /*4760*/  F2F.F64.F32 R18, |R19| ;  /* 0x4000001300127310 */ /* 0x000e260000201800 */
[----:B------:R-:W-:Y:S01]  /*4770*/  FFMA R36, R23, R36, 1.1641532182693481445e-10 ;  /* 0x2f00000017247423 */ /* 0x000fe20000000024 */
[----:B------:R-:W-:-:S04]  /*4780*/  FMUL R27, R27, R27 ;  /* 0x0000001b1b1b7220 */ /* 0x000fc80000400000 */
[----:B------:R-:W-:Y:S08]  /*4790*/  MUFU.RCP R38, R27 ;  /* 0x0000001b00267308 */ /* 0x000ff00000001000 */
[----:B------:R-:W2:Y:S02]  /*47a0*/  MUFU.RCP R25, R25 ;  /* 0x0000001900197308 */ /* 0x000ea40000001000 */
[----:B--2---:R-:W-:Y:S01]  /*47b0*/  FADD R38, R25, -R38 ;  /* 0x8000002619267221 */ /* 0x004fe20000000000 */
[----:B0-----:R-:W-:Y:S06]  /*47c0*/  @!P0 BRA `(.L_x_143) ;  /* 0x0000000400f48947 */ /* 0x001fec0003800000 */
[----:B------:R-:W0:Y:S01]  /*47d0*/  MUFU.RCP64H R23, R19 ;  /* 0x0000001300177308 */ /* 0x000e220000001800 */
[----:B------:R-:W-:Y:S01]  /*47e0*/  VIADD R22, R19, 0x300402 ;  /* 0x0030040213167836 */ /* 0x000fe20000000000 */
[----:B------:R-:W-:Y:S04]  /*47f0*/  BSSY.RECONVERGENT B3, `(.L_x_144) ;  /* 0x000000c000037945 */ /* 0x000fe80003800200 */
[----:B------:R-:W-:Y:S01]  /*4800*/  FSETP.GEU.AND P0, PT, |R22|, 5.8789094863358348022e-39, PT ;  /* 0x004004021600780b */ /* 0x000fe20003f0e200 */
[----:B0-----:R-:W-:-:S08]  /*4810*/  DFMA R20, -R18, R22, 1 ;  /* 0x3ff000001214742b */ /* 0x001fd00000000116 */
        /* <DEDUP_REMOVED lines=8> */
[----:B-1----:R-:W-:Y:S05]  /*48a0*/  CALL.REL.NOINC `($__internal_5_$__cuda_sm20_dblrcp_rn_slowpath_v3) ;  /* 0x0000002800dc7944 */ /* 0x002fea0003c00000 */
.L_x_145:
[----:B------:R-:W-:Y:S05]  /*48b0*/  BSYNC.RECONVERGENT B3 ;  /* 0x0000000000037941 */ /* 0x000fea0003800200 */
.L_x_144:
[----:B------:R-:W-:Y:S01]  /*48c0*/  DMUL R26, R24, R24 ;  /* 0x00000018181a7228 */ /* 0x000fe20000000000 */
[----:B------:R-:W-:Y:S01]  /*48d0*/  IMAD.MOV.U32 R20, RZ, RZ, -0x6d8c7041 ;  /* 0x92738fbfff147424 */ /* 0x000fe200078e00ff */
[----:B------:R-:W-:Y:S01]  /*48e0*/  UMOV UR4, 0x34783f9 ;  /* 0x034783f900047882 */ /* 0x000fe20000000000 */
[----:B------:R-:W-:Y:S01]  /*48f0*/  IMAD.MOV.U32 R21, RZ, RZ, 0x3f4b68b9 ;  /* 0x3f4b68b9ff157424 */ /* 0x000fe200078e00ff */
[----:B------:R-:W-:Y:S01]  /*4900*/  UMOV UR5, 0x3f5ac321 ;  /* 0x3f5ac32100057882 */ /* 0x000fe20000000000 */
[----:B------:R-:W-:Y:S01]  /*4910*/  ISETP.GT.AND P0, PT, R19, 0xfffff, PT ;  /* 0x000fffff1300780c */ /* 0x000fe20003f04270 */
[----:B------:R-:W-:Y:S01]  /*4920*/  IMAD.MOV.U32 R22, RZ, RZ, R18 ;  /* 0x000000ffff167224 */ /* 0x000fe200078e0012 */
[----:B------:R-:W-:Y:S01]  /*4930*/  MOV R41, R19 ;  /* 0x0000001300297202 */ /* 0x000fe20000000f00 */
[----:B------:R-:W-:Y:S01]  /*4940*/  IMAD.MOV.U32 R23, RZ, RZ, R19 ;  /* 0x000000ffff177224 */ /* 0x000fe200078e0013 */
[----:B------:R-:W-:Y:S01]  /*4950*/  DFMA R20, R26, -UR4, R20 ;  /* 0x800000041a147c2b */ /* 0x000fe20008000014 */
[----:B------:R-:W-:Y:S01]  /*4960*/  UMOV UR4, 0x1e4f7b8c ;  /* 0x1e4f7b8c00047882 */ /* 0x000fe20000000000 */
[----:B------:R-:W-:Y:S01]  /*4970*/  UMOV UR5, 0x3f4380d0 ;  /* 0x3f4380d000057882 */ /* 0x000fe20000000000 */
[----:B------:R-:W-:Y:S01]  /*4980*/  BSSY.RECONVERGENT B3, `(.L_x_146) ;  /* 0x000005b000037945 */ /* 0x000fe20003800200 */
[----:B------:R-:W-:-:S04]  /*4990*/  IMAD.MOV.U32 R40, RZ, RZ, -0x3ff ;  /* 0xfffffc01ff287424 */ /* 0x000fc800078e00ff */
[----:B------:R-:W-:Y:S01]  /*49a0*/  DFMA R20, R26, R20, -UR4 ;  /* 0x800000041a147e2b */ /* 0x000fe20008000014 */
[----:B------:R-:W-:Y:S01]  /*49b0*/  UMOV UR4, 0xa29f7264 ;  /* 0xa29f726400047882 */ /* 0x000fe20000000000 */
[----:B------:R-:W-:Y:S01]  /*49c0*/  UMOV UR5, 0x3f4a019f ;  /* 0x3f4a019f00057882 */ /* 0x000fe20000000000 */
[----:B------:R-:W-:Y:S01]  /*49d0*/  @!P0 DMUL R22, R18, 1.80143985094819840000e+16 ;  /* 0x4350000012168828 */ /* 0x000fe20000000000 */
[----:B------:R-:W-:-:S04]  /*49e0*/  @!P0 IMAD.MOV.U32 R40, RZ, RZ, -0x435 ;  /* 0xfffffbcbff288424 */ /* 0x000fc800078e00ff */
[----:B------:R-:W-:Y:S01]  /*49f0*/  DFMA R20, R26, R20, UR4 ;  /* 0x000000041a147e2b */ /* 0x000fe20008000014 */
[----:B------:R-:W-:Y:S01]  /*4a00*/  UMOV UR4, 0x16b2acec ;  /* 0x16b2acec00047882 */ /* 0x000fe20000000000 */
[----:B------:R-:W-:-:S03]  /*4a10*/  UMOV UR5, 0x3f66c16c ;  /* 0x3f66c16c00057882 */ /* 0x000fc60000000000 */
[----:B------:R-:W-:-:S03]  /*4a20*/  @!P0 IMAD.MOV.U32 R41, RZ, RZ, R23 ;  /* 0x000000ffff298224 */ /* 0x000fc600078e0017 */
[----:B------:R-:W-:Y:S01]  /*4a30*/  DFMA R20, R26, R20, -UR4 ;  /* 0x800000041a147e2b */ /* 0x000fe20008000014 */
[----:B------:R-:W-:Y:S01]  /*4a40*/  UMOV UR4, 0x55555545 ;  /* 0x5555554500047882 */ /* 0x000fe20000000000 */
[----:B------:R-:W-:-:S06]  /*4a50*/  UMOV UR5, 0x3fb55555 ;  /* 0x3fb5555500057882 */ /* 0x000fcc0000000000 */
[----:B------:R-:W-:Y:S01]  /*4a60*/  DFMA R20, R26, R20, UR4 ;  /* 0x000000041a147e2b */ /* 0x000fe20008000014 */
[----:B------:R-:W-:Y:S01]  /*4a70*/  UMOV UR4, 0xc864beae ;  /* 0xc864beae00047882 */ /* 0x000fe20000000000 */
[----:B------:R-:W-:Y:S01]  /*4a80*/  VIADD R26, R41, 0xffffffff ;  /* 0xffffffff291a7836 */ /* 0x000fe20000000000 */
[----:B------:R-:W-:-:S04]  /*4a90*/  UMOV UR5, 0x3fed67f1 ;  /* 0x3fed67f100057882 */ /* 0x000fc80000000000 */
[----:B------:R-:W-:Y:S01]  /*4aa0*/  ISETP.GT.U32.AND P1, PT, R26, 0x7feffffe, PT ;  /* 0x7feffffe1a00780c */ /* 0x000fe20003f24070 */
[----:B------:R-:W-:Y:S01]  /*4ab0*/  DFMA R20, R20, R24, UR4 ;  /* 0x0000000414147e2b */ /* 0x000fe20008000018 */
[----:B------:R-:W-:Y:S02]  /*4ac0*/  IMAD.MOV.U32 R24, RZ, RZ, R18 ;  /* 0x000000ffff187224 */ /* 0x000fe400078e0012 */
[----:B------:R-:W-:-:S09]  /*4ad0*/  @!P0 IMAD.MOV.U32 R24, RZ, RZ, R22 ;  /* 0x000000ffff188224 */ /* 0x000fd200078e0016 */
[----:B------:R-:W-:Y:S05]  /*4ae0*/  @P1 BRA `(.L_x_147) ;  /* 0x0000000000f81947 */ /* 0x000fea0003800000 */
[C---:B------:R-:W-:Y:S01]  /*4af0*/  LOP3.LUT R22, R41.reuse, 0xfffff, RZ, 0xc0, !PT ;  /* 0x000fffff29167812 */ /* 0x040fe200078ec0ff */
[----:B------:R-:W-:Y:S01]  /*4b00*/  UMOV UR4, 0x3ae80f1e ;  /* 0x3ae80f1e00047882 */ /* 0x000fe20000000000 */
[----:B------:R-:W-:Y:S01]  /*4b10*/  UMOV UR5, 0x3eb1380b ;  /* 0x3eb1380b00057882 */ /* 0x000fe20000000000 */
[----:B------:R-:W-:Y:S02]  /*4b20*/  LEA.HI R40, R41, R40, RZ, 0xc ;  /* 0x0000002829287211 */ /* 0x000fe400078f60ff */
[----:B------:R-:W-:Y:S01]  /*4b30*/  LOP3.LUT R25, R22, 0x3ff00000, RZ, 0xfc, !PT ;  /* 0x3ff0000016197812 */ /* 0x000fe200078efcff */
[----:B------:R-:W-:-:S03]  /*4b40*/  IMAD.MOV.U32 R22, RZ, RZ, RZ ;  /* 0x000000ffff167224 */ /* 0x000fc600078e00ff */
[----:B------:R-:W-:-:S13]  /*4b50*/  ISETP.GE.U32.AND P0, PT, R25, 0x3ff6a09f, PT ;  /* 0x3ff6a09f1900780c */ /* 0x000fda0003f06070 */
[----:B------:R-:W-:Y:S01]  /*4b60*/  @P0 IADD3 R23, PT, PT, R25, -0x100000, RZ ;  /* 0xfff0000019170810 */ /* 0x000fe20007ffe0ff */
[----:B------:R-:W-:-:S04]  /*4b70*/  @P0 VIADD R40, R40, 0x1 ;  /* 0x0000000128280836 */ /* 0x000fc80000000000 */
[----:B------:R-:W-:-:S06]  /*4b80*/  @P0 IMAD.MOV.U32 R25, RZ, RZ, R23 ;  /* 0x000000ffff190224 */ /* 0x000fcc00078e0017 */
[C---:B------:R-:W-:Y:S02]  /*4b90*/  DADD R26, R24.reuse, 1 ;  /* 0x3ff00000181a7429 */ /* 0x040fe40000000000 */
[----:B------:R-:W-:-:S04]  /*4ba0*/  DADD R24, R24, -1 ;  /* 0xbff0000018187429 */ /* 0x000fc80000000000 */
[----:B------:R-:W0:Y:S02]  /*4bb0*/  MUFU.RCP64H R23, R27 ;  /* 0x0000001b00177308 */ /* 0x000e240000001800 */
[----:B0-----:R-:W-:-:S08]  /*4bc0*/  DFMA R34, -R26, R22, 1 ;  /* 0x3ff000001a22742b */ /* 0x001fd00000000116 */
[----:B------:R-:W-:-:S08]  /*4bd0*/  DFMA R34, R34, R34, R34 ;  /* 0x000000222222722b */ /* 0x000fd00000000022 */
[----:B------:R-:W-:-:S08]  /*4be0*/  DFMA R34, R22, R34, R22 ;  /* 0x000000221622722b */ /* 0x000fd00000000016 */
[----:B------:R-:W-:-:S08]  /*4bf0*/  DMUL R30, R24, R34 ;  /* 0x00000022181e7228 */ /* 0x000fd00000000000 */
[----:B------:R-:W-:-:S08]  /*4c00*/  DFMA R30, R24, R34, R30 ;  /* 0x00000022181e722b */ /* 0x000fd0000000001e */
[----:B------:R-:W-:Y:S02]  /*4c10*/  DADD R22, R24, -R30 ;  /* 0x0000000018167229 */ /* 0x000fe4000000081e */
[----:B------:R-:W-:-:S06]  /*4c20*/  DMUL R26, R30, R30 ;  /* 0x0000001e1e1a7228 */ /* 0x000fcc0000000000 */
[----:B------:R-:W-:-:S08]  /*4c30*/  DADD R22, R22, R22 ;  /* 0x0000000016167229 */ /* 0x000fd00000000016 */
[----:B------:R-:W-:Y:S01]  /*4c40*/  DFMA R22, R24, -R30, R22 ;  /* 0x8000001e1816722b */ /* 0x000fe20000000016 */
[----:B------:R-:W-:Y:S02]  /*4c50*/  IMAD.MOV.U32 R24, RZ, RZ, -0x748574fc ;  /* 0x8b7a8b04ff187424 */ /* 0x000fe400078e00ff */
[----:B------:R-:W-:-:S05]  /*4c60*/  IMAD.MOV.U32 R25, RZ, RZ, 0x3ed0ee25 ;  /* 0x3ed0ee25ff197424 */ /* 0x000fca00078e00ff */
[----:B------:R-:W-:Y:S02]  /*4c70*/  DMUL R34, R34, R22 ;  /* 0x0000001622227228 */ /* 0x000fe40000000000 */
[----:B------:R-:W-:Y:S01]  /*4c80*/  DFMA R24, R26, UR4, R24 ;  /* 0x000000041a187c2b */ /* 0x000fe20008000018 */
[----:B------:R-:W-:Y:S01]  /*4c90*/  UMOV UR4, 0x9f02676f ;  /* 0x9f02676f00047882 */ /* 0x000fe20000000000 */
[----:B------:R-:W-:Y:S01]  /*4ca0*/  UMOV UR5, 0x3ef3b266 ;  /* 0x3ef3b26600057882 */ /* 0x000fe20000000000 */
[----:B------:R-:W-:Y:S01]  /*4cb0*/  LOP3.LUT R22, R40, 0x80000000, RZ, 0x3c, !PT ;  /* 0x8000000028167812 */ /* 0x000fe200078e3cff */
[----:B------:R-:W-:-:S04]  /*4cc0*/  IMAD.MOV.U32 R23, RZ, RZ, 0x43300000 ;  /* 0x43300000ff177424 */ /* 0x000fc800078e00ff */
        /* <DEDUP_REMOVED lines=18> */
[----:B------:R-:W-:Y:S01]  /*4df0*/  DFMA R40, R26, R40, UR4 ;  /* 0x000000041a287e2b */ /* 0x000fe20008000028 */
[----:B------:R-:W-:Y:S01]  /*4e00*/  UMOV UR4, 0xfefa39ef ;  /* 0xfefa39ef00047882 */ /* 0x000fe20000000000 */
[----:B------:R-:W-:-:S02]  /*4e10*/  UMOV UR5, 0x3fe62e42 ;  /* 0x3fe62e4200057882 */ /* 0x000fc40000000000 */
[----:B------:R-:W-:-:S04]  /*4e20*/  DFMA R22, R24, UR4, R30 ;  /* 0x0000000418167c2b */ /* 0x000fc8000800001e */
[----:B------:R-:W-:-:S04]  /*4e30*/  DMUL R40, R26, R40 ;  /* 0x000000281a287228 */ /* 0x000fc80000000000 */
[----:B------:R-:W-:Y:S01]  /*4e40*/  DFMA R26, R24, -UR4, R22 ;  /* 0x80000004181a7c2b */ /* 0x000fe20008000016 */
[----:B------:R-:W-:Y:S01]  /*4e50*/  UMOV UR4, 0x3b39803f ;  /* 0x3b39803f00047882 */ /* 0x000fe20000000000 */
[----:B------:R-:W-:Y:S02]  /*4e60*/  UMOV UR5, 0x3c7abc9e ;  /* 0x3c7abc9e00057882 */ /* 0x000fe40000000000 */
[----:B------:R-:W-:-:S04]  /*4e70*/  DFMA R34, R30, R40, R34 ;  /* 0x000000281e22722b */ /* 0x000fc80000000022 */
[----:B------:R-:W-:-:S08]  /*4e80*/  DADD R26, -R30, R26 ;  /* 0x000000001e1a7229 */ /* 0x000fd0000000011a */
[----:B------:R-:W-:-:S08]  /*4e90*/  DADD R26, R34, -R26 ;  /* 0x00000000221a7229 */ /* 0x000fd0000000081a */
[----:B------:R-:W-:-:S08]  /*4ea0*/  DFMA R26, R24, UR4, R26 ;  /* 0x00000004181a7c2b */ /* 0x000fd0000800001a */
[----:B------:R-:W-:Y:S01]  /*4eb0*/  DADD R24, R22, R26 ;  /* 0x0000000016187229 */ /* 0x000fe2000000001a */
[----:B------:R-:W-:Y:S10]  /*4ec0*/  BRA `(.L_x_148) ;  /* 0x0000000000187947 */ /* 0x000ff40003800000 */
.L_x_147:
[----:B------:R-:W-:Y:S01]  /*4ed0*/  MOV R24, 0x0 ;  /* 0x0000000000187802 */ /* 0x000fe20000000f00 */
[----:B------:R-:W-:Y:S01]  /*4ee0*/  IMAD.MOV.U32 R25, RZ, RZ, 0x7ff00000 ;  /* 0x7ff00000ff197424 */ /* 0x000fe200078e00ff */
[----:B------:R-:W-:-:S05]  /*4ef0*/  LOP3.LUT P0, RZ, R23, 0x7fffffff, RZ, 0xc0, !PT ;  /* 0x7fffffff17ff7812 */ /* 0x000fca000780c0ff */
[----:B------:R-:W-:-:S10]  /*4f00*/  DFMA R24, R22, R24, +INF ;  /* 0x7ff000001618742b */ /* 0x000fd40000000018 */
[----:B------:R-:W-:Y:S02]  /*4f10*/  FSEL R24, R24, RZ, P0 ;  /* 0x000000ff18187208 */ /* 0x000fe40000000000 */
[----:B------:R-:W-:-:S07]  /*4f20*/  FSEL R25, R25, -QNAN , P0 ;  /* 0xfff0000019197808 */ /* 0x000fce0000000000 */
.L_x_148:
[----:B------:R-:W-:Y:S05]  /*4f30*/  BSYNC.RECONVERGENT B3 ;  /* 0x0000000000037941 */ /* 0x000fea0003800200 */
.L_x_146:
[----:B------:R-:W-:Y:S02]  /*4f40*/  DMUL R24, R24, 0.5 ;  /* 0x3fe0000018187828 */ /* 0x000fe40000000000 */
[----:B------:R-:W-:-:S08]  /*4f50*/  DADD R22, R18, -0.5 ;  /* 0xbfe0000012167429 */ /* 0x000fd00000000000 */
[CC--:B------:R-:W-:Y:S02]  /*4f60*/  DFMA R18, R24.reuse, R22.reuse, -R18 ;  /* 0x000000161812722b */ /* 0x0c0fe40000000812 */
[----:B------:R-:W-:-:S08]  /*4f70*/  DFMA R20, R24, R22, R20 ;  /* 0x000000161814722b */ /* 0x000fd00000000014 */
[----:B------:R-:W-:Y:S01]  /*4f80*/  DADD R20, R18, R20 ;  /* 0x0000000012147229 */ /* 0x000fe20000000014 */
[----:B------:R-:W-:Y:S10]  /*4f90*/  BRA `(.L_x_149) ;  /* 0x0000000000107947 */ /* 0x000ff40003800000 */
.L_x_143:
[----:B------:R-:W0:Y:S01]  /*4fa0*/  F2I.F64.TRUNC R18, R18 ;  /* 0x0000001200127311 */ /* 0x000e22000030d100 */
[----:B------:R-:W-:Y:S02]  /*4fb0*/  UMOV UR4, 0x8 ;  /* 0x0000000800047882 */ /* 0x000fe40000000000 */
[----:B0-----:R-:W-:-:S06]  /*4fc0*/  LEA R20, R18, -UR4, 0x3 ;  /* 0x8000000412147c11 */ /* 0x001fcc000f8e18ff */
[----:B------:R-:W0:Y:S02]  /*4fd0*/  LDC.64 R20, c[0x3][R20] ;  /* 0x00c0000014147b82 */ /* 0x000e240000000a00 */
.L_x_149:
[----:B------:R-:W-:Y:S05]  /*4fe0*/  BSYNC.RECONVERGENT B2 ;  /* 0x0000000000027941 */ /* 0x000fea0003800200 */
.L_x_142:
[----:B------:R-:W1:Y:S01]  /*4ff0*/  FRND.FLOOR R18, R6 ;  /* 0x0000000600127307 */ /* 0x000e620000205000 */
[----:B------:R-:W-:Y:S01]  /*5000*/  FMUL R22, R11, R8 ;  /* 0x000000080b167220 */ /* 0x000fe20000400000 */
[----:B------:R-:W-:Y:S01]  /*5010*/  UMOV UR4, 0x652b82fe ;  /* 0x652b82fe00047882 */ /* 0x000fe20000000000 */
[----:B------:R-:W-:Y:S01]  /*5020*/  UMOV UR5, 0x3ff71547 ;  /* 0x3ff7154700057882 */ /* 0x000fe20000000000 */
[----:B------:R-:W-:Y:S01]  /*5030*/  FMUL R23, R38, 1.2999999523162841797 ;  /* 0x3fa6666626177820 */ /* 0x000fe20000400000 */
[----:B------:R-:W-:-:S03]  /*5040*/  IMAD.MOV.U32 R35, RZ, RZ, R15 ;  /* 0x000000ffff237224 */ /* 0x000fc600078e000f */
[----:B0-----:R-:W0:Y:S01]  /*5050*/  F2F.F32.F64 R20, R20 ;  /* 0x0000001400147310 */ /* 0x001e220000301000 */
[----:B------:R-:W-:Y:S01]  /*5060*/  FMUL R25, R36, R23 ;  /* 0x0000001724197220 */ /* 0x000fe20000400000 */
[----:B-1----:R-:W-:-:S04]  /*5070*/  FFMA R19, R17, R18, -R22 ;  /* 0x0000001211137223 */ /* 0x002fc80000000816 */
[----:B0-----:R-:W-:Y:S02]  /*5080*/  FADD R22, -R20, R19 ;  /* 0x0000001314167221 */ /* 0x001fe40000000100 */
[----:B------:R-:W-:Y:S08]  /*5090*/  F2F.F64.F32 R20, R23 ;  /* 0x0000001700147310 */ /* 0x000ff00000201800 */
[----:B------:R-:W0:Y:S02]  /*50a0*/  F2F.F64.F32 R18, R22 ;  /* 0x0000001600127310 */ /* 0x000e240000201800 */
        /* <DEDUP_REMOVED lines=9> */
.L_x_141:
[----:B------:R-:W2:Y:S01]  /*5140*/  F2I.U32.FLOOR.NTZ R6, R6 ;  /* 0x0000000600067305 */ /* 0x000ea20000207000 */
[----:B------:R-:W-:-:S07]  /*5150*/  IMAD.MOV.U32 R35, RZ, RZ, R15 ;  /* 0x000000ffff237224 */ /* 0x000fce00078e000f */
.L_x_130:
[----:B------:R-:W-:Y:S05]  /*5160*/  BSYNC.RECONVERGENT B0 ;  /* 0x0000000000007941 */ /* 0x000fea0003800200 */
.L_x_126:
[----:B-12---:R-:W-:Y:S01]  /*5170*/  I2FP.F32.U32 R6, R6 ;  /* 0x0000000600067245 */ /* 0x006fe20000201000 */
        /* <DEDUP_REMOVED lines=17> */
[----:B------:R-:W-:-:S05]  /*5290*/  LOP3.LUT R18, R18, R33, RZ, 0x3c, !PT ;  /* 0x0000002112127212 */ /* 0x000fca00078e3cff */
[----:B------:R-:W-:-:S05]  /*52a0*/  IMAD.SHL.U32 R17, R18, 0x2, RZ ;  /* 0x0000000212117824 */ /* 0x000fca00078e00ff */
[----:B------:R-:W-:Y:S01]  /*52b0*/  LOP3.LUT R18, R18, R17, R15, 0x96, !PT ;  /* 0x0000001112127212 */ /* 0x000fe200078e960f */
[----:B------:R-:W-:-:S03]  /*52c0*/  VIADD R15, R6, 0x1800000 ;  /* 0x01800000060f7836 */ /* 0x000fc60000000000 */
[----:B------:R-:W-:Y:S01]  /*52d0*/  LOP3.LUT R23, R18, R7, RZ, 0x3c, !PT ;  /* 0x0000000712177212 */ /* 0x000fe200078e3cff */
[----:B------:R-:W-:Y:S01]  /*52e0*/  IMAD.MOV.U32 R18, RZ, RZ, 0x2f800000 ;  /* 0x2f800000ff127424 */ /* 0x000fe200078e00ff */
[----:B------:R-:W-:Y:S02]  /*52f0*/  LOP3.LUT R17, R15, 0x7f800000, RZ, 0xc0, !PT ;  /* 0x7f8000000f117812 */ /* 0x000fe400078ec0ff */
[----:B------:R-:W-:Y:S02]  /*5300*/  IADD3 R15, PT, PT, R10, R23, RZ ;  /* 0x000000170a0f7210 */ /* 0x000fe40007ffe0ff */
[----:B------:R-:W-:Y:S02]  /*5310*/  ISETP.GT.U32.AND P0, PT, R17, 0x1ffffff, PT ;  /* 0x01ffffff1100780c */ /* 0x000fe40003f04070 */
[----:B------:R-:W-:-:S05]  /*5320*/  I2FP.F32.U32 R15, R15 ;  /* 0x0000000f000f7245 */ /* 0x000fca0000201000 */
[----:B------:R-:W-:-:S06]  /*5330*/  FFMA R17, R15, R18, 1.1641532182693481445e-10 ;  /* 0x2f0000000f117423 */ /* 0x000fcc0000000012 */
[----:B------:R-:W-:Y:S05]  /*5340*/  @P0 BRA `(.L_x_156) ;  /* 0x0000000000100947 */ /* 0x000fea0003800000 */
[----:B------:R-:W-:-:S07]  /*5350*/  MOV R18, 0x5370 ;  /* 0x0000537000127802 */ /* 0x000fce0000000f00 */
[----:B0-----:R-:W-:Y:S05]  /*5360*/  CALL.REL.NOINC `($__internal_7_$__cuda_sm20_rcp_rn_f32_slowpath) ;  /* 0x0000002400747944 */ /* 0x001fea0003c00000 */
[----:B------:R-:W-:Y:S01]  /*5370*/  IMAD.MOV.U32 R18, RZ, RZ, R15 ;  /* 0x000000ffff127224 */ /* 0x000fe200078e000f */
[----:B------:R-:W-:Y:S06]  /*5380*/  BRA `(.L_x_157) ;  /* 0x0000000000107947 */ /* 0x000fec0003800000 */
.L_x_156:
[----:B------:R-:W1:Y:S02]  /*5390*/  MUFU.RCP R15, R6 ;  /* 0x00000006000f7308 */ /* 0x000e640000001000 */
[----:B-1----:R-:W-:-:S04]  /*53a0*/  FFMA R18, R6, R15, -1 ;  /* 0xbf80000006127423 */ /* 0x002fc8000000000f */
[----:B------:R-:W-:-:S04]  /*53b0*/  FADD.FTZ R18, -R18, -RZ ;  /* 0x800000ff12127221 */ /* 0x000fc80000010100 */
[----:B------:R-:W-:-:S07]  /*53c0*/  FFMA R18, R15, R18, R15 ;  /* 0x000000120f127223 */ /* 0x000fce000000000f */
.L_x_157:
[----:B------:R-:W-:Y:S05]  /*53d0*/  BSYNC.RECONVERGENT B2 ;  /* 0x0000000000027941 */ /* 0x000fea0003800200 */
.L_x_155:
        /* <DEDUP_REMOVED lines=20> */
.L_x_160:
[C---:B------:R-:W-:Y:S01]  /*5520*/  FMUL R20, |R17|.reuse, 16777216 ;  /* 0x4b80000011147820 */ /* 0x040fe20000400200 */
[----:B------:R-:W-:Y:S01]  /*5530*/  FSETP.GEU.AND P0, PT, |R17|, 1.175494350822287508e-38, PT ;  /* 0x008000001100780b */ /* 0x000fe20003f0e200 */
[----:B------:R-:W-:-:S03]  /*5540*/  IMAD.MOV.U32 R27, RZ, RZ, 0x3a2c32e4 ;  /* 0x3a2c32e4ff1b7424 */ /* 0x000fc600078e00ff */
[----:B------:R-:W-:-:S05]  /*5550*/  FSEL R20, R20, |R17|, !P0 ;  /* 0x4000001114147208 */ /* 0x000fca0004000000 */
[----:B------:R-:W-:-:S05]  /*5560*/  VIADD R15, R20, 0xc0cafb0d ;  /* 0xc0cafb0d140f7836 */ /* 0x000fca0000000000 */
[----:B------:R-:W-:-:S04]  /*5570*/  LOP3.LUT R15, R15, 0xff800000, RZ, 0xc0, !PT ;  /* 0xff8000000f0f7812 */ /* 0x000fc800078ec0ff */
[----:B------:R-:W-:Y:S01]  /*5580*/  I2FP.F32.S32 R19, R15 ;  /* 0x0000000f00137245 */ /* 0x000fe20000201400 */
[----:B------:R-:W-:-:S04]  /*5590*/  IMAD.IADD R20, R20, 0x1, -R15 ;  /* 0x0000000114147824 */ /* 0x000fc800078e0a0f */
        /* <DEDUP_REMOVED lines=8> */
[C---:B------:R-:W-:Y:S01]  /*5620*/  FMUL R24, R15.reuse, R15 ;  /* 0x0000000f0f187220 */ /* 0x040fe20000400000 */
        /* <DEDUP_REMOVED lines=14> */
[----:B------:R-:W-:-:S03]  /*5710*/  HFMA2 R22, -RZ, RZ, 0.64013671875, -15.109375 ;  /* 0x391fcb8eff167431 */ /* 0x000fc600000001ff */
        /* <DEDUP_REMOVED lines=11> */
[----:B------:R-:W-:-:S03]  /*57d0*/  FSETP.GT.AND P0, PT, R21, RZ, PT ;  /* 0x000000ff1500720b */ /* 0x000fc60003f04000 */
[----:B------:R-:W-:Y:S01]  /*57e0*/  FADD R15, R15, R24 ;  /* 0x000000180f0f7221 */ /* 0x000fe20000000000 */
[----:B------:R-:W-:Y:S02]  /*57f0*/  SEL R19, RZ, 0x83000000, P0 ;  /* 0x83000000ff137807 */ /* 0x000fe40000000000 */
[----:B------:R-:W-:Y:S01]  /*5800*/  FSETP.NEU.AND P0, PT, R17, -1, PT ;  /* 0xbf8000001100780b */ /* 0x000fe20003f0d000 */
[----:B------:R-:W-:Y:S02]  /*5810*/  FFMA R22, R15, R22, 0.0013391353422775864601 ;  /* 0x3aaf85ed0f167423 */ /* 0x000fe40000000016 */
[----:B------:R-:W-:Y:S02]  /*5820*/  VIADD R17, R19, 0x7f000000 ;  /* 0x7f00000013117836 */ /* 0x000fe40000000000 */
[C---:B------:R-:W-:Y:S02]  /*5830*/  FFMA R24, R15.reuse, R22, 0.0096188392490148544312 ;  /* 0x3c1d98560f187423 */ /* 0x040fe40000000016 */
[----:B------:R-:W1:Y:S02]  /*5840*/  F2I.NTZ R22, R20 ;  /* 0x0000001400167305 */ /* 0x000e640000203100 */
[----:B------:R-:W-:-:S04]  /*5850*/  FFMA R24, R15, R24, 0.055503588169813156128 ;  /* 0x3d6357bb0f187423 */ /* 0x000fc80000000018 */
[----:B------:R-:W-:-:S04]  /*5860*/  FFMA R24, R15, R24, 0.24022644758224487305 ;  /* 0x3e75fdec0f187423 */ /* 0x000fc80000000018 */
[----:B------:R-:W-:-:S04]  /*5870*/  FFMA R24, R15, R24, 0.69314718246459960938 ;  /* 0x3f3172180f187423 */ /* 0x000fc80000000018 */
[----:B------:R-:W-:Y:S01]  /*5880*/  FFMA R24, R15, R24, 1 ;  /* 0x3f8000000f187423 */ /* 0x000fe20000000018 */
[----:B-1----:R-:W-:Y:S01]  /*5890*/  IMAD R22, R22, 0x800000, -R19 ;  /* 0x0080000016167824 */ /* 0x002fe200078e0a13 */
[----:B------:R-:W-:Y:S02]  /*58a0*/  FSEL R15, RZ, +INF , !P2 ;  /* 0x7f800000ff0f7808 */ /* 0x000fe40005000000 */
[----:B------:R-:W-:-:S04]  /*58b0*/  FMUL R17, R17, R24 ;  /* 0x0000001811117220 */ /* 0x000fc80000400000 */
[----:B------:R-:W-:Y:S01]  /*58c0*/  @!P1 FMUL R15, R22, R17 ;  /* 0x00000011160f9220 */ /* 0x000fe20000400000 */
[----:B------:R-:W-:-:S04]  /*58d0*/  FSETP.NEU.AND P1, PT, |R18|, +INF , PT ;  /* 0x7f8000001200780b */ /* 0x000fc80003f2d200 */
[----:B------:R-:W-:-:S05]  /*58e0*/  @!P0 FSEL R15, R15, 1, P1 ;  /* 0x3f8000000f0f8808 */ /* 0x000fca0000800000 */
[----:B------:R-:W-:-:S07]  /*58f0*/  IMAD.MOV.U32 R22, RZ, RZ, R15 ;  /* 0x000000ffff167224 */ /* 0x000fce00078e000f */
.L_x_159:
[----:B------:R-:W-:Y:S05]  /*5900*/  BSYNC.RECONVERGENT B2 ;  /* 0x0000000000027941 */ /* 0x000fea0003800200 */
.L_x_158:
[----:B------:R-:W-:Y:S01]  /*5910*/  FADD R6, R6, 1 ;  /* 0x3f80000006067421 */ /* 0x000fe20000000000 */
[----:B------:R-:W-:Y:S01]  /*5920*/  IMAD.MOV.U32 R20, RZ, RZ, R7 ;  /* 0x000000ffff147224 */ /* 0x000fe200078e0007 */
[----:B------:R-:W-:Y:S01]  /*5930*/  MOV R33, R35 ;  /* 0x0000002300217202 */ /* 0x000fe20000000f00 */
[----:B------:R-:W-:Y:S02]  /*5940*/  IMAD.MOV.U32 R21, RZ, RZ, R37 ;  /* 0x000000ffff157224 */ /* 0x000fe400078e0025 */
[----:B------:R-:W-:-:S07]  /*5950*/  IMAD.MOV.U32 R17, RZ, RZ, R39 ;  /* 0x000000ffff117224 */ /* 0x000fce00078e0027 */
.L_x_154:
[----:B------:R-:W-:Y:S05]  /*5960*/  BSYNC.RECONVERGENT B1 ;  /* 0x0000000000017941 */ /* 0x000fea0003800200 */
.L_x_153:
[----:B------:R-:W-:Y:S01]  /*5970*/  FADD R24, R6, -0.3333333432674407959 ;  /* 0xbeaaaaab06187421 */ /* 0x000fe20000000000 */
[----:B------:R-:W-:Y:S03]  /*5980*/  BSSY.RECONVERGENT B1, `(.L_x_161) ;  /* 0x000000e000017945 */ /* 0x000fe60003800200 */
[----:B------:R-:W-:-:S04]  /*5990*/  FMUL R7, R24, 9 ;  /* 0x4110000018077820 */ /* 0x000fc80000400000 */
[----:B------:R-:W-:Y:S01]  /*59a0*/  VIADD R6, R7, 0xf3000000 ;  /* 0xf300000007067836 */ /* 0x000fe20000000000 */
[----:B------:R1:W2:Y:S04]  /*59b0*/  MUFU.RSQ R18, R7 ;  /* 0x0000000700127308 */ /* 0x0002a80000001400 */
[----:B------:R-:W-:-:S13]  /*59c0*/  ISETP.GT.U32.AND P0, PT, R6, 0x727fffff, PT ;  /* 0x727fffff0600780c */ /* 0x000fda0003f04070 */
[----:B-12---:R-:W-:Y:S05]  /*59d0*/  @!P0 BRA `(.L_x_162) ;  /* 0x0000000000108947 */ /* 0x006fea0003800000 */
[----:B------:R-:W-:Y:S01]  /*59e0*/  IMAD.MOV.U32 R6, RZ, RZ, R7 ;  /* 0x000000ffff067224 */ /* 0x000fe200078e0007 */
[----:B------:R-:W-:-:S07]  /*59f0*/  MOV R30, 0x5a10 ;  /* 0x00005a10001e7802 */ /* 0x000fce0000000f00 */
[----:B0-----:R-:W-:Y:S05]  /*5a00*/  CALL.REL.NOINC `($__internal_8_$__cuda_sm20_sqrt_rn_f32_slowpath) ;  /* 0x0000002000a07944 */ /* 0x001fea0003c00000 */
[----:B------:R-:W-:Y:S05]  /*5a10*/  BRA `(.L_x_163) ;  /* 0x0000000000107947 */ /* 0x000fea0003800000 */
.L_x_162:
[----:B------:R-:W-:Y:S01]  /*5a20*/  FMUL.FTZ R6, R7, R18 ;  /* 0x0000001207067220 */ /* 0x000fe20000410000 */
[----:B------:R-:W-:-:S03]  /*5a30*/  FMUL.FTZ R15, R18, 0.5 ;  /* 0x3f000000120f7820 */ /* 0x000fc60000410000 */
[----:B------:R-:W-:-:S04]  /*5a40*/  FFMA R7, -R6, R6, R7 ;  /* 0x0000000606077223 */ /* 0x000fc80000000107 */
[----:B------:R-:W-:-:S07]  /*5a50*/  FFMA R6, R7, R15, R6 ;  /* 0x0000000f07067223 */ /* 0x000fce0000000006 */
.L_x_163:
[----:B------:R-:W-:Y:S05]  /*5a60*/  BSYNC.RECONVERGENT B1 ;  /* 0x0000000000017941 */ /* 0x000fea0003800200 */
.L_x_161:
[----:B------:R-:W-:Y:S01]  /*5a70*/  VIADD R7, R6, 0x1800000 ;  /* 0x0180000006077836 */ /* 0x000fe20000000000 */
[----:B------:R-:W-:Y:S04]  /*5a80*/  BSSY.RECONVERGENT B1, `(.L_x_164) ;  /* 0x000000b000017945 */ /* 0x000fe80003800200 */
[----:B------:R-:W-:-:S04]  /*5a90*/  LOP3.LUT R7, R7, 0x7f800000, RZ, 0xc0, !PT ;  /* 0x7f80000007077812 */ /* 0x000fc800078ec0ff */
[----:B------:R-:W-:-:S13]  /*5aa0*/  ISETP.GT.U32.AND P0, PT, R7, 0x1ffffff, PT ;  /* 0x01ffffff0700780c */ /* 0x000fda0003f04070 */
[----:B------:R-:W-:Y:S05]  /*5ab0*/  @P0 BRA `(.L_x_165) ;  /* 0x00000000000c0947 */ /* 0x000fea0003800000 */
[----:B------:R-:W-:-:S07]  /*5ac0*/  MOV R18, 0x5ae0 ;  /* 0x00005ae000127802 */ /* 0x000fce0000000f00 */
[----:B0-----:R-:W-:Y:S05]  /*5ad0*/  CALL.REL.NOINC `($__internal_7_$__cuda_sm20_rcp_rn_f32_slowpath) ;  /* 0x0000001c00987944 */ /* 0x001fea0003c00000 */
[----:B------:R-:W-:Y:S05]  /*5ae0*/  BRA `(.L_x_166) ;  /* 0x0000000000107947 */ /* 0x000fea0003800000 */
.L_x_165:
[----:B------:R-:W1:Y:S02]  /*5af0*/  MUFU.RCP R15, R6 ;  /* 0x00000006000f7308 */ /* 0x000e640000001000 */
[----:B-1----:R-:W-:-:S04]  /*5b00*/  FFMA R7, R15, R6, -1 ;  /* 0xbf8000000f077423 */ /* 0x002fc80000000006 */
[----:B------:R-:W-:-:S04]  /*5b10*/  FADD.FTZ R18, -R7, -RZ ;  /* 0x800000ff07127221 */ /* 0x000fc80000010100 */
[----:B------:R-:W-:-:S07]  /*5b20*/  FFMA R15, R15, R18, R15 ;  /* 0x000000120f0f7223 */ /* 0x000fce000000000f */
.L_x_166:
[----:B------:R-:W-:Y:S05]  /*5b30*/  BSYNC.RECONVERGENT B1 ;  /* 0x0000000000017941 */ /* 0x000fea0003800200 */
.L_x_164:
[----:B------:R-:W-:Y:S01]  /*5b40*/  BSSY.RECONVERGENT B1, `(.L_x_167) ;  /* 0x0000059000017945 */ /* 0x000fe20003800200 */
[----:B------:R-:W-:-:S07]  /*5b50*/  IMAD.MOV.U32 R25, RZ, RZ, R17 ;  /* 0x000000ffff197224 */ /* 0x000fce00078e0011 */
.L_x_173:
        /* <DEDUP_REMOVED lines=9> */
[----:B------:R-:W-:Y:S03]  /*5bf0*/  BSSY.RECONVERGENT B3, `(.L_x_170) ;  /* 0x000003d000037945 */ /* 0x000fe60003800200 */
[----:B------:R-:W-:Y:S01]  /*5c00*/  LOP3.LUT R7, R6, R33, RZ, 0x3c, !PT ;  /* 0x0000002106077212 */ /* 0x000fe200078e3cff */
[----:B------:R-:W-:-:S04]  /*5c10*/  IMAD.SHL.U32 R6, R23, 0x10, RZ ;  /* 0x0000001017067824 */ /* 0x000fc800078e00ff */
[----:B------:R-:W-:-:S05]  /*5c20*/  IMAD.SHL.U32 R12, R7, 0x2, RZ ;  /* 0x00000002070c7824 */ /* 0x000fca00078e00ff */
[----:B------:R-:W-:Y:S01]  /*5c30*/  LOP3.LUT R6, R7, R12, R6, 0x96, !PT ;  /* 0x0000000c07067212 */ /* 0x000fe200078e9606 */
[----:B------:R-:W-:Y:S02]  /*5c40*/  IMAD.MOV.U32 R7, RZ, RZ, 0x2f800000 ;  /* 0x2f800000ff077424 */ /* 0x000fe400078e00ff */
[----:B------:R-:W-:Y:S01]  /*5c50*/  IMAD.MOV.U32 R12, RZ, RZ, 0x3e055027 ;  /* 0x3e055027ff0c7424 */ /* 0x000fe200078e00ff */
        /* <DEDUP_REMOVED lines=9> */
[----:B------:R-:W-:-:S05]  /*5cf0*/  IADD3 R7, PT, PT, R6, -R13, RZ ;  /* 0x8000000d06077210 */ /* 0x000fca0007ffe0ff */
[----:B------:R-:W-:Y:S01]  /*5d00*/  FADD R17, R7, -1 ;  /* 0xbf80000007117421 */ /* 0x000fe20000000000 */
[----:B------:R-:W-:Y:S02]  /*5d10*/  FSEL R7, RZ, -23, P0 ;  /* 0xc1b80000ff077808 */ /* 0x000fe40000000000 */
[----:B------:R-:W-:Y:S01]  /*5d20*/  ISETP.GT.U32.AND P0, PT, R6, 0x7f7fffff, PT ;  /* 0x7f7fffff0600780c */ /* 0x000fe20003f04070 */
[----:B------:R-:W-:-:S04]  /*5d30*/  FFMA R12, R17, -R12, 0.14084610342979431152 ;  /* 0x3e1039f6110c7423 */ /* 0x000fc8000000080c */
[----:B------:R-:W-:-:S04]  /*5d40*/  FFMA R12, R17, R12, -0.12148627638816833496 ;  /* 0xbdf8cdcc110c7423 */ /* 0x000fc8000000000c */
[----:B------:R-:W-:-:S04]  /*5d50*/  FFMA R12, R17, R12, 0.13980610668659210205 ;  /* 0x3e0f2955110c7423 */ /* 0x000fc8000000000c */
[----:B------:R-:W-:-:S04]  /*5d60*/  FFMA R12, R17, R12, -0.16684235632419586182 ;  /* 0xbe2ad8b9110c7423 */ /* 0x000fc8000000000c */
[----:B------:R-:W-:-:S04]  /*5d70*/  FFMA R12, R17, R12, 0.20012299716472625732 ;  /* 0x3e4ced0b110c7423 */ /* 0x000fc8000000000c */
[----:B------:R-:W-:-:S04]  /*5d80*/  FFMA R12, R17, R12, -0.24999669194221496582 ;  /* 0xbe7fff22110c7423 */ /* 0x000fc8000000000c */
[----:B------:R-:W-:-:S04]  /*5d90*/  FFMA R12, R17, R12, 0.33333182334899902344 ;  /* 0x3eaaaa78110c7423 */ /* 0x000fc8000000000c */
[C---:B------:R-:W-:Y:S01]  /*5da0*/  FFMA R18, R17.reuse, R12, -0.5 ;  /* 0xbf00000011127423 */ /* 0x040fe2000000000c */
[----:B------:R-:W-:Y:S01]  /*5db0*/  I2FP.F32.S32 R12, R13 ;  /* 0x0000000d000c7245 */ /* 0x000fe20000201400 */
[----:B------:R-:W-:Y:S02]  /*5dc0*/  IMAD.MOV.U32 R13, RZ, RZ, 0x7f800000 ;  /* 0x7f800000ff0d7424 */ /* 0x000fe400078e00ff */
[C---:B------:R-:W-:Y:S02]  /*5dd0*/  FMUL R18, R17.reuse, R18 ;  /* 0x0000001211127220 */ /* 0x040fe40000400000 */
[----:B------:R-:W-:Y:S01]  /*5de0*/  FFMA R7, R12, 1.1920928955078125e-07, R7 ;  /* 0x340000000c077823 */ /* 0x000fe20000000007 */
[----:B------:R-:W-:Y:S01]  /*5df0*/  SHF.R.U32.HI R12, RZ, 0x2, R25 ;  /* 0x00000002ff0c7819 */ /* 0x000fe20000011619 */
[----:B------:R-:W-:-:S03]  /*5e00*/  FFMA R18, R17, R18, R17 ;  /* 0x0000001211127223 */ /* 0x000fc60000000011 */
[----:B------:R-:W-:Y:S01]  /*5e10*/  LOP3.LUT R12, R12, R25, RZ, 0x3c, !PT ;  /* 0x000000190c0c7212 */ /* 0x000fe200078e3cff */
[----:B------:R-:W-:Y:S01]  /*5e20*/  FFMA R18, R7, 0.69314718246459960938, R18 ;  /* 0x3f31721807127823 */ /* 0x000fe20000000012 */
[C---:B------:R-:W-:Y:S01]  /*5e30*/  @P0 FFMA R18, R6.reuse, R13, +INF ;  /* 0x7f80000006120423 */ /* 0x040fe2000000000d */
[----:B------:R-:W-:Y:S01]  /*5e40*/  FSETP.NEU.AND P0, PT, R6, RZ, PT ;  /* 0x000000ff0600720b */ /* 0x000fe20003f0d000 */
[----:B------:R-:W-:Y:S02]  /*5e50*/  IMAD.SHL.U32 R7, R39, 0x10, RZ ;  /* 0x0000001027077824 */ /* 0x000fe400078e00ff */
[----:B------:R-:W-:Y:S01]  /*5e60*/  FMUL R18, R18, -2 ;  /* 0xc000000012127820 */ /* 0x000fe20000400000 */
[----:B------:R-:W-:-:S04]  /*5e70*/  IMAD.SHL.U32 R13, R12, 0x2, RZ ;  /* 0x000000020c0d7824 */ /* 0x000fc800078e00ff */
[----:B------:R-:W-:Y:S02]  /*5e80*/  FSEL R18, R18, +INF , P0 ;  /* 0x7f80000012127808 */ /* 0x000fe40000000000 */
[----:B------:R-:W-:Y:S02]  /*5e90*/  LOP3.LUT R12, R12, R13, R7, 0x96, !PT ;  /* 0x0000000d0c0c7212 */ /* 0x000fe400078e9607 */
[----:B------:R1:W2:Y:S01]  /*5ea0*/  MUFU.RSQ R17, R18 ;  /* 0x0000001200117308 */ /* 0x0002a20000001400 */
[----:B------:R-:W-:Y:S01]  /*5eb0*/  VIADD R7, R18, 0xf3000000 ;  /* 0xf300000012077836 */ /* 0x000fe20000000000 */
[----:B------:R-:W-:-:S04]  /*5ec0*/  LOP3.LUT R37, R12, R39, RZ, 0x3c, !PT ;  /* 0x000000270c257212 */ /* 0x000fc800078e3cff */
[----:B------:R-:W-:Y:S01]  /*5ed0*/  ISETP.GT.U32.AND P0, PT, R7, 0x727fffff, PT ;  /* 0x727fffff0700780c */ /* 0x000fe20003f04070 */
[----:B------:R-:W-:Y:S01]  /*5ee0*/  IMAD.MOV.U32 R7, RZ, RZ, 0x30c90fdb ;  /* 0x30c90fdbff077424 */ /* 0x000fe200078e00ff */
[----:B------:R-:W-:-:S04]  /*5ef0*/  IADD3 R6, PT, PT, R37, R10, RZ ;  /* 0x0000000a25067210 */ /* 0x000fc80007ffe0ff */
[----:B------:R-:W-:-:S05]  /*5f00*/  I2FP.F32.U32 R6, R6 ;  /* 0x0000000600067245 */ /* 0x000fca0000201000 */
[----:B------:R-:W-:Y:S02]  /*5f10*/  FFMA R12, R6, R7, 7.314590599882819788e-10 ;  /* 0x30490fdb060c7423 */ /* 0x000fe40000000007 */
[----:B-12---:R-:W-:Y:S05]  /*5f20*/  @!P0 BRA `(.L_x_171) ;  /* 0x0000000000148947 */ /* 0x006fea0003800000 */
[----:B------:R-:W-:Y:S01]  /*5f30*/  IMAD.MOV.U32 R6, RZ, RZ, R18 ;  /* 0x000000ffff067224 */ /* 0x000fe200078e0012 */
[----:B------:R-:W-:-:S07]  /*5f40*/  MOV R30, 0x5f60 ;  /* 0x00005f60001e7802 */ /* 0x000fce0000000f00 */
[----:B0-----:R-:W-:Y:S05]  /*5f50*/  CALL.REL.NOINC `($__internal_8_$__cuda_sm20_sqrt_rn_f32_slowpath) ;  /* 0x0000001c004c7944 */ /* 0x001fea0003c00000 */
[----:B------:R-:W-:Y:S01]  /*5f60*/  IMAD.MOV.U32 R13, RZ, RZ, R6 ;  /* 0x000000ffff0d7224 */ /* 0x000fe200078e0006 */
[----:B------:R-:W-:Y:S06]  /*5f70*/  BRA `(.L_x_172) ;  /* 0x0000000000107947 */ /* 0x000fec0003800000 */
.L_x_171:
[----:B------:R-:W-:Y:S01]  /*5f80*/  FMUL.FTZ R13, R18, R17 ;  /* 0x00000011120d7220 */ /* 0x000fe20000410000 */
[----:B------:R-:W-:-:S03]  /*5f90*/  FMUL.FTZ R7, R17, 0.5 ;  /* 0x3f00000011077820 */ /* 0x000fc60000410000 */
[----:B------:R-:W-:-:S04]  /*5fa0*/  FFMA R6, -R13, R13, R18 ;  /* 0x0000000d0d067223 */ /* 0x000fc80000000112 */
[----:B------:R-:W-:-:S07]  /*5fb0*/  FFMA R13, R6, R7, R13 ;  /* 0x00000007060d7223 */ /* 0x000fce000000000d */
.L_x_172:
[----:B------:R-:W-:Y:S05]  /*5fc0*/  BSYNC.RECONVERGENT B3 ;  /* 0x0000000000037941 */ /* 0x000fea0003800200 */
.L_x_170:
[----:B------:R-:W-:Y:S01]  /*5fd0*/  FMUL.RZ R7, R12, 0.15915493667125701904 ;  /* 0x3e22f9830c077820 */ /* 0x000fe2000040c000 */
[----:B------:R-:W-:Y:S02]  /*5fe0*/  IMAD.MOV.U32 R33, RZ, RZ, R21 ;  /* 0x000000ffff217224 */ /* 0x000fe400078e0015 */
[----:B------:R-:W-:Y:S02]  /*5ff0*/  HFMA2 R12, -RZ, RZ, 0, 5.9604644775390625e-08 ;  /* 0x00000001ff0c7431 */ /* 0x000fe400000001ff */
[----:B------:R-:W-:Y:S01]  /*6000*/  IMAD.MOV.U32 R25, RZ, RZ, R20 ;  /* 0x000000ffff197224 */ /* 0x000fe200078e0014 */
[----:B------:R-:W1:Y:S01]  /*6010*/  MUFU.SIN R26, R7 ;  /* 0x00000007001a7308 */ /* 0x000e620000000400 */
[--C-:B------:R-:W-:Y:S02]  /*6020*/  IMAD.MOV.U32 R17, RZ, RZ, R23.reuse ;  /* 0x000000ffff117224 */ /* 0x100fe400078e0017 */
[----:B------:R-:W-:Y:S02]  /*6030*/  IMAD.MOV.U32 R21, RZ, RZ, R23 ;  /* 0x000000ffff157224 */ /* 0x000fe400078e0017 */
[----:B------:R-:W-:-:S02]  /*6040*/  IMAD.MOV.U32 R23, RZ, RZ, R37 ;  /* 0x000000ffff177224 */ /* 0x000fc400078e0025 */
[----:B------:R-:W-:Y:S01]  /*6050*/  IMAD.MOV.U32 R20, RZ, RZ, R39 ;  /* 0x000000ffff147224 */ /* 0x000fe200078e0027 */
[----:B------:R-:W2:Y:S01]  /*6060*/  MUFU.COS R6, R7 ;  /* 0x0000000700067308 */ /* 0x000ea20000000000 */
[-C--:B-1----:R-:W-:Y:S01]  /*6070*/  FMUL R26, R26, R13.reuse ;  /* 0x0000000d1a1a7220 */ /* 0x082fe20000400000 */
[----:B--2---:R-:W-:-:S07]  /*6080*/  FMUL R13, R6, R13 ;  /* 0x0000000d060d7220 */ /* 0x004fce0000400000 */
.L_x_169:
[----:B------:R-:W-:Y:S05]  /*6090*/  BSYNC.RECONVERGENT B2 ;  /* 0x0000000000027941 */ /* 0x000fea0003800200 */
.L_x_168:
[----:B------:R-:W-:-:S05]  /*60a0*/  FFMA R27, R15, R26, 1 ;  /* 0x3f8000000f1b7423 */ /* 0x000fca000000001a */
[----:B------:R-:W-:-:S13]  /*60b0*/  FSETP.GTU.AND P0, PT, R27, RZ, PT ;  /* 0x000000ff1b00720b */ /* 0x000fda0003f0c000 */
[----:B------:R-:W-:Y:S05]  /*60c0*/  @!P0 BRA `(.L_x_173) ;  /* 0xfffffff800a48947 */ /* 0x000fea000383ffff */
[----:B------:R-:W-:Y:S05]  /*60d0*/  BSYNC.RECONVERGENT B1 ;  /* 0x0000000000017941 */ /* 0x000fea0003800200 */
.L_x_167:
[----:B------:R-:W-:Y:S01]  /*60e0*/  SHF.R.U32.HI R18, RZ, 0x2, R33 ;  /* 0x00000002ff127819 */ /* 0x000fe20000011621 */
[----:B------:R-:W1:Y:S01]  /*60f0*/  F2F.F64.F32 R6, R26 ;  /* 0x0000001a00067310 */ /* 0x000e620000201800 */
[----:B------:R-:W-:Y:S01]  /*6100*/  UMOV UR4, 0xb2fec56d ;  /* 0xb2fec56d00047882 */ /* 0x000fe20000000000 */
[----:B------:R-:W-:Y:S01]  /*6110*/  UMOV UR5, 0x3fa0f27b ;  /* 0x3fa0f27b00057882 */ /* 0x000fe20000000000 */
[----:B------:R-:W-:Y:S01]  /*6120*/  LOP3.LUT R19, R18, R33, RZ, 0x3c, !PT ;  /* 0x0000002112137212 */ /* 0x000fe200078e3cff */
[----:B------:R-:W-:Y:S02]  /*6130*/  IMAD.SHL.U32 R18, R37, 0x10, RZ ;  /* 0x0000001025127824 */ /* 0x000fe400078e00ff */
[----:B------:R-:W-:Y:S02]  /*6140*/  VIADD R10, R10, 0x587c5 ;  /* 0x000587c50a0a7836 */ /* 0x000fe40000000000 */
[----:B------:R-:W-:Y:S02]  /*6150*/  IMAD.SHL.U32 R20, R19, 0x2, RZ ;  /* 0x0000000213147824 */ /* 0x000fe400078e00ff */
[----:B------:R-:W-:-:S03]  /*6160*/  IMAD.MOV.U32 R21, RZ, RZ, 0x2f800000 ;  /* 0x2f800000ff157424 */ /* 0x000fc600078e00ff */
[----:B------:R-:W-:Y:S01]  /*6170*/  LOP3.LUT R20, R19, R20, R18, 0x96, !PT ;  /* 0x0000001413147212 */ /* 0x000fe200078e9612 */
[----:B-1----:R-:W-:-:S03]  /*6180*/  DMUL R18, R6, -UR4 ;  /* 0x8000000406127c28 */ /* 0x002fc60008000000 */
[----:B------:R-:W-:-:S04]  /*6190*/  LOP3.LUT R23, R20, R37, RZ, 0x3c, !PT ;  /* 0x0000002514177212 */ /* 0x000fc800078e3cff */
[----:B------:R-:W-:Y:S01]  /*61a0*/  IADD3 R20, PT, PT, R10, R23, RZ ;  /* 0x000000170a147210 */ /* 0x000fe20007ffe0ff */
[----:B------:R-:W-:-:S03]  /*61b0*/  DMUL R18, R6, R18 ;  /* 0x0000001206127228 */ /* 0x000fc60000000000 */
        /* <DEDUP_REMOVED lines=12> */
[----:B------:R-:W-:Y:S02]  /*6280*/  FSETP.GEU.AND P0, PT, R30, 1.175494350822287508e-38, PT ;  /* 0x008000001e00780b */ /* 0x000fe40003f0e000 */
[----:B------:R-:W-:-:S05]  /*6290*/  FSEL R6, R6, R27, !P1 ;  /* 0x0000001b06067208 */ /* 0x000fca0004800000 */
[----:B------:R-:W-:-:S05]  /*62a0*/  VIADD R21, R6, 0xc0d55555 ;  /* 0xc0d5555506157836 */ /* 0x000fca0000000000 */
[----:B------:R-:W-:Y:S01]  /*62b0*/  LOP3.LUT R21, R21, 0xff800000, RZ, 0xc0, !PT ;  /* 0xff80000015157812 */ /* 0x000fe200078ec0ff */
[----:B------:R-:W-:-:S03]  /*62c0*/  @!P0 FMUL R30, R30, 8388608 ;  /* 0x4b0000001e1e8820 */ /* 0x000fc60000400000 */
[----:B------:R-:W-:Y:S01]  /*62d0*/  I2FP.F32.S32 R34, R21 ;  /* 0x0000001500227245 */ /* 0x000fe20000201400 */
[----:B------:R-:W-:Y:S01]  /*62e0*/  IMAD.IADD R18, R6, 0x1, -R21 ;  /* 0x0000000106127824 */ /* 0x000fe200078e0a15 */
[----:B------:R-:W-:Y:S01]  /*62f0*/  MOV R21, 0x7f800000 ;  /* 0x7f80000000157802 */ /* 0x000fe20000000f00 */
        /* <DEDUP_REMOVED lines=15> */
[C---:B------:R-:W-:Y:S01]  /*63f0*/  FFMA R33, R18.reuse, R31, 0.33333182334899902344 ;  /* 0x3eaaaa7812217423 */ /* 0x040fe2000000001f */
[C---:B------:R-:W-:Y:S01]  /*6400*/  FFMA R20, R7.reuse, R20, -0.16684235632419586182 ;  /* 0xbe2ad8b907147423 */ /* 0x040fe20000000014 */
[----:B------:R-:W-:Y:S02]  /*6410*/  FSEL R31, RZ, -23, P1 ;  /* 0xc1b80000ff1f7808 */ /* 0x000fe40000800000 */
[----:B------:R-:W-:Y:S01]  /*6420*/  FFMA R33, R18, R33, -0.5 ;  /* 0xbf00000012217423 */ /* 0x000fe20000000021 */
[----:B------:R-:W-:Y:S01]  /*6430*/  ISETP.GT.U32.AND P1, PT, R6, 0x7f7fffff, PT ;  /* 0x7f7fffff0600780c */ /* 0x000fe20003f24070 */
[C---:B------:R-:W-:Y:S01]  /*6440*/  FFMA R20, R7.reuse, R20, 0.20012299716472625732 ;  /* 0x3e4ced0b07147423 */ /* 0x040fe20000000014 */
[----:B------:R-:W-:Y:S01]  /*6450*/  FFMA R31, R34, 1.1920928955078125e-07, R31 ;  /* 0x34000000221f7823 */ /* 0x000fe2000000001f */
[----:B------:R-:W-:Y:S02]  /*6460*/  FMUL R33, R18, R33 ;  /* 0x0000002112217220 */ /* 0x000fe40000400000 */
[----:B------:R-:W-:-:S02]  /*6470*/  FFMA R20, R7, R20, -0.24999669194221496582 ;  /* 0xbe7fff2207147423 */ /* 0x000fc40000000014 */
[----:B------:R-:W-:Y:S01]  /*6480*/  FFMA R18, R18, R33, R18 ;  /* 0x0000002112127223 */ /* 0x000fe20000000012 */
[----:B------:R-:W-:Y:S02]  /*6490*/  IMAD.MOV.U32 R33, RZ, RZ, R25 ;  /* 0x000000ffff217224 */ /* 0x000fe400078e0019 */
[----:B------:R-:W-:Y:S01]  /*64a0*/  FFMA R20, R7, R20, 0.33333182334899902344 ;  /* 0x3eaaaa7807147423 */ /* 0x000fe20000000014 */
[----:B------:R-:W-:Y:S01]  /*64b0*/  FFMA R31, R31, 0.69314718246459960938, R18 ;  /* 0x3f3172181f1f7823 */ /* 0x000fe20000000012 */
[----:B------:R-:W-:Y:S01]  /*64c0*/  FSEL R18, RZ, -23, P0 ;  /* 0xc1b80000ff127808 */ /* 0x000fe20000000000 */
[----:B------:R-:W-:Y:S01]  /*64d0*/  @P1 FFMA R31, R6, R21, +INF ;  /* 0x7f800000061f1423 */ /* 0x000fe20000000015 */
[C---:B------:R-:W-:Y:S01]  /*64e0*/  FFMA R20, R7.reuse, R20, -0.5 ;  /* 0xbf00000007147423 */ /* 0x040fe20000000014 */
[----:B------:R-:W-:Y:S02]  /*64f0*/  ISETP.GT.U32.AND P0, PT, R30, 0x7f7fffff, PT ;  /* 0x7f7fffff1e00780c */ /* 0x000fe40003f04070 */
[----:B------:R-:W-:Y:S01]  /*6500*/  FSETP.NEU.AND P1, PT, R6, RZ, PT ;  /* 0x000000ff0600720b */ /* 0x000fe20003f2d000 */
[----:B------:R-:W-:Y:S01]  /*6510*/  FMUL R20, R7, R20 ;  /* 0x0000001407147220 */ /* 0x000fe20000400000 */
[----:B------:R-:W-:Y:S01]  /*6520*/  FADD R6, -R27, 1 ;  /* 0x3f8000001b067421 */ /* 0x000fe20000000100 */
[----:B------:R-:W-:Y:S01]  /*6530*/  FFMA R18, R19, 1.1920928955078125e-07, R18 ;  /* 0x3400000013127823 */ /* 0x000fe20000000012 */
[----:B------:R-:W-:Y:S01]  /*6540*/  FSEL R31, R31, -INF , P1 ;  /* 0xff8000001f1f7808 */ /* 0x000fe20000800000 */
[----:B------:R-:W-:Y:S01]  /*6550*/  FFMA R7, R7, R20, R7 ;  /* 0x0000001407077223 */ /* 0x000fe20000000007 */
[----:B------:R-:W-:Y:S01]  /*6560*/  FMUL R19, R26, 0.5 ;  /* 0x3f0000001a137820 */ /* 0x000fe20000400000 */
[----:B------:R-:W-:-:S02]  /*6570*/  IMAD.MOV.U32 R20, RZ, RZ, R37 ;  /* 0x000000ffff147224 */ /* 0x000fc400078e0025 */
[----:B------:R-:W-:Y:S01]  /*6580*/  FADD R31, R6, R31 ;  /* 0x0000001f061f7221 */ /* 0x000fe20000000000 */
[----:B------:R-:W-:Y:S01]  /*6590*/  FFMA R7, R18, 0.69314718246459960938, R7 ;  /* 0x3f31721812077823 */ /* 0x000fe20000000007 */
[C---:B------:R-:W-:Y:S01]  /*65a0*/  @P0 FFMA R7, R30.reuse, R21, +INF ;  /* 0x7f8000001e070423 */ /* 0x040fe20000000015 */
[----:B------:R-:W-:Y:S01]  /*65b0*/  FSETP.NEU.AND P0, PT, R30, RZ, PT ;  /* 0x000000ff1e00720b */ /* 0x000fe20003f0d000 */
[----:B------:R-:W-:Y:S01]  /*65c0*/  FMUL R6, R24, R31 ;  /* 0x0000001f18067220 */ /* 0x000fe20000400000 */
[----:B------:R-:W-:Y:S02]  /*65d0*/  IMAD.MOV.U32 R21, RZ, RZ, R39 ;  /* 0x000000ffff157224 */ /* 0x000fe400078e0027 */
[----:B------:R-:W-:Y:S01]  /*65e0*/  FSEL R7, R7, -INF , P0 ;  /* 0xff80000007077808 */ /* 0x000fe20000000000 */
[----:B------:R-:W-:-:S05]  /*65f0*/  FFMA R6, R19, R26, R6 ;  /* 0x0000001a13067223 */ /* 0x000fca0000000006 */
[----:B------:R-:W-:-:S13]  /*6600*/  FSETP.GEU.AND P0, PT, R7, R6, PT ;  /* 0x000000060700720b */ /* 0x000fda0003f0e000 */
[----:B------:R-:W-:Y:S05]  /*6610*/  @P0 BRA `(.L_x_164) ;  /* 0xfffffff400480947 */ /* 0x000fea000383ffff */
[----:B------:R-:W-:Y:S01]  /*6620*/  FMUL R27, R24, R27 ;  /* 0x0000001b181b7220 */ /* 0x000fe20000400000 */
[----:B------:R-:W-:Y:S02]  /*6630*/  IMAD.MOV.U32 R7, RZ, RZ, R23 ;  /* 0x000000ffff077224 */ /* 0x000fe400078e0017 */
[----:B------:R-:W-:Y:S02]  /*6640*/  IMAD.MOV.U32 R35, RZ, RZ, R17 ;  /* 0x000000ffff237224 */ /* 0x000fe400078e0011 */
[----:B------:R-:W-:Y:S01]  /*6650*/  FMUL R22, R27, R22 ;  /* 0x000000161b167220 */ /* 0x000fe20000400000 */
[----:B------:R-:W-:Y:S01]  /*6660*/  IMAD.MOV.U32 R33, RZ, RZ, R25 ;  /* 0x000000ffff217224 */ /* 0x000fe200078e0019 */
[----:B------:R-:W-:Y:S06]  /*6670*/  BRA `(.L_x_152) ;  /* 0x0000000000147947 */ /* 0x000fec0003800000 */
.L_x_174:
[----:B------:R-:W-:Y:S01]  /*6680*/  FMUL R27, R24, R27 ;  /* 0x0000001b181b7220 */ /* 0x000fe20000400000 */
[----:B------:R-:W-:Y:S01]  /*6690*/  MOV R7, R23 ;  /* 0x0000001700077202 */ /* 0x000fe20000000f00 */
[----:B------:R-:W-:Y:S02]  /*66a0*/  IMAD.MOV.U32 R35, RZ, RZ, R17 ;  /* 0x000000ffff237224 */ /* 0x000fe400078e0011 */
[----:B------:R-:W-:Y:S01]  /*66b0*/  FMUL R22, R27, R22 ;  /* 0x000000161b167220 */ /* 0x000fe20000400000 */
[----:B------:R-:W-:-:S07]  /*66c0*/  IMAD.MOV.U32 R33, RZ, RZ, R25 ;  /* 0x000000ffff217224 */ /* 0x000fce00078e0019 */
.L_x_152:
[----:B------:R-:W-:Y:S05]  /*66d0*/  BSYNC.RECONVERGENT B0 ;  /* 0x0000000000007941 */ /* 0x000fea0003800200 */
.L_x_151:
[----:B------:R-:W1:Y:S01]  /*66e0*/  LDC R17, c[0x0][0x3a8] ;  /* 0x0000ea00ff117b82 */ /* 0x000e620000000800 */
[----:B------:R-:W-:Y:S02]  /*66f0*/  IMAD.MOV.U32 R15, RZ, RZ, 0x3bbb989d ;  /* 0x3bbb989dff0f7424 */ /* 0x000fe400078e00ff */
[----:B------:R-:W-:Y:S01]  /*6700*/  FADD R21, R5, R5 ;  /* 0x0000000505157221 */ /* 0x000fe20000000000 */
[----:B------:R-:W-:Y:S01]  /*6710*/  IMAD.MOV.U32 R18, RZ, RZ, 0x437c0000 ;  /* 0x437c0000ff127424 */ /* 0x000fe200078e00ff */
[----:B------:R-:W-:Y:S01]  /*6720*/  BSSY.RECONVERGENT B0, `(.L_x_175) ;  /* 0x000001b000007945 */ /* 0x000fe20003800200 */
[----:B-1----:R-:W-:-:S04]  /*6730*/  FMUL R17, R17, R17 ;  /* 0x0000001111117220 */ /* 0x002fc80000400000 */
[----:B------:R-:W-:-:S04]  /*6740*/  FMUL R6, R5, -R17 ;  /* 0x8000001105067220 */ /* 0x000fc80000400000 */
[----:B------:R-:W-:-:S04]  /*6750*/  FFMA.SAT R15, R6, R15, 0.5 ;  /* 0x3f000000060f7423 */ /* 0x000fc8000000200f */
[----:B------:R-:W-:-:S04]  /*6760*/  FFMA.RM R18, R15, R18, 12582913 ;  /* 0x4b4000010f127423 */ /* 0x000fc80000004012 */
[C---:B------:R-:W-:Y:S01]  /*6770*/  FADD R15, R18.reuse, -12583039 ;  /* 0xcb40007f120f7421 */ /* 0x040fe20000000000 */
[----:B------:R-:W-:-:S03]  /*6780*/  IMAD.SHL.U32 R18, R18, 0x800000, RZ ;  /* 0x0080000012127824 */ /* 0x000fc600078e00ff */
[----:B------:R-:W-:-:S04]  /*6790*/  FFMA R15, R6, 1.4426950216293334961, -R15 ;  /* 0x3fb8aa3b060f7823 */ /* 0x000fc8000000080f */
[----:B------:R-:W-:Y:S01]  /*67a0*/  FFMA R19, R6, 1.925963033500011079e-08, R15 ;  /* 0x32a5706006137823 */ /* 0x000fe2000000000f */
[----:B------:R-:W-:Y:S01]  /*67b0*/  FMUL R6, R3, R3 ;  /* 0x0000000303067220 */ /* 0x000fe20000400000 */
[----:B------:R-:W-:Y:S08]  /*67c0*/  MUFU.RCP R15, R21 ;  /* 0x00000015000f7308 */ /* 0x000ff00000001000 */
[----:B------:R-:W1:Y:S02]  /*67d0*/  MUFU.EX2 R19, R19 ;  /* 0x0000001300137308 */ /* 0x000e640000000800 */
[----:B-1----:R-:W-:-:S04]  /*67e0*/  FMUL R18, R18, R19 ;  /* 0x0000001312127220 */ /* 0x002fc80000400000 */
[----:B------:R-:W-:Y:S01]  /*67f0*/  FADD R23, -R18, 1 ;  /* 0x3f80000012177421 */ /* 0x000fe20000000100 */
[----:B------:R-:W-:-:S03]  /*6800*/  FFMA R18, -R21, R15, 1 ;  /* 0x3f80000015127423 */ /* 0x000fc6000000010f */
[----:B------:R-:W-:Y:S01]  /*6810*/  FMUL R23, R6, R23 ;  /* 0x0000001706177220 */ /* 0x000fe20000400000 */
[----:B------:R-:W-:-:S03]  /*6820*/  FFMA R15, R15, R18, R15 ;  /* 0x000000120f0f7223 */ /* 0x000fc6000000000f */
[----:B------:R-:W-:-:S04]  /*6830*/  FMUL R6, R23, R22 ;  /* 0x0000001617067220 */ /* 0x000fc80000400000 */
[----:B------:R-:W1:Y:S01]  /*6840*/  FCHK P0, R6, R21 ;  /* 0x0000001506007302 */ /* 0x000e620000000000 */
[----:B------:R-:W-:-:S04]  /*6850*/  FFMA R18, R6, R15, RZ ;  /* 0x0000000f06127223 */ /* 0x000fc800000000ff */
[----:B------:R-:W-:-:S04]  /*6860*/  FFMA R19, -R21, R18, R6 ;  /* 0x0000001215137223 */ /* 0x000fc80000000106 */
[----:B------:R-:W-:Y:S01]  /*6870*/  FFMA R18, R15, R19, R18 ;  /* 0x000000130f127223 */ /* 0x000fe20000000012 */
[----:B-1----:R-:W-:Y:S06]  /*6880*/  @!P0 BRA `(.L_x_176) ;  /* 0x0000000000108947 */ /* 0x002fec0003800000 */
[----:B------:R-:W-:Y:S01]  /*6890*/  IMAD.MOV.U32 R15, RZ, RZ, R21 ;  /* 0x000000ffff0f7224 */ /* 0x000fe200078e0015 */
[----:B------:R-:W-:-:S07]  /*68a0*/  MOV R18, 0x68c0 ;  /* 0x000068c000127802 */ /* 0x000fce0000000f00 */
[----:B0-----:R-:W-:Y:S05]  /*68b0*/  CALL.REL.NOINC `($__internal_9_$__cuda_sm3x_div_rn_noftz_f32_slowpath) ;  /* 0x0000001400507944 */ /* 0x001fea0003c00000 */
[----:B------:R-:W-:-:S07]  /*68c0*/  MOV R18, R6 ;  /* 0x0000000600127202 */ /* 0x000fce0000000f00 */
.L_x_176:
[----:B------:R-:W-:Y:S05]  /*68d0*/  BSYNC.RECONVERGENT B0 ;  /* 0x0000000000007941 */ /* 0x000fea0003800200 */
.L_x_175:
[----:B------:R-:W-:Y:S01]  /*68e0*/  FADD R14, R17, R14 ;  /* 0x0000000e110e7221 */ /* 0x000fe20000000000 */
[----:B------:R-:W-:Y:S01]  /*68f0*/  FADD R6, R18, R11 ;  /* 0x0000000b12067221 */ /* 0x000fe20000000000 */
[----:B------:R-:W-:-:S03]  /*6900*/  IMAD.MOV.U32 R11, RZ, RZ, R18 ;  /* 0x000000ffff0b7224 */ /* 0x000fc600078e0012 */
[----:B------:R-:W-:Y:S01]  /*6910*/  FSETP.GEU.AND P0, PT, R14, 1, PT ;  /* 0x3f8000000e00780b */ /* 0x000fe20003f0e000 */
[----:B------:R-:W-:-:S04]  /*6920*/  FMUL R6, R6, 0.5 ;  /* 0x3f00000006067820 */ /* 0x000fc80000400000 */
[----:B------:R-:W-:-:S08]  /*6930*/  FFMA R16, R17, R6, R16 ;  /* 0x0000000611107223 */ /* 0x000fd00000000010 */
[----:B------:R-:W-:Y:S05]  /*6940*/  @!P0 BRA `(.L_x_177) ;  /* 0xffffffc400988947 */ /* 0x000fea000383ffff */
[----:B------:R-:W1:Y:S01]  /*6950*/  MUFU.RCP R6, R3 ;  /* 0x0000000300067308 */ /* 0x000e620000001000 */
[----:B------:R-:W-:-:S07]  /*6960*/  FMUL R8, R16, -0.5 ;  /* 0xbf00000010087820 */ /* 0x000fce0000400000 */
[----:B------:R-:W2:Y:S01]  /*6970*/  FCHK P0, R0, R3 ;  /* 0x0000000300007302 */ /* 0x000ea20000000000 */
[----:B-1----:R-:W-:-:S04]  /*6980*/  FFMA R9, -R3, R6, 1 ;  /* 0x3f80000003097423 */ /* 0x002fc80000000106 */
[----:B------:R-:W-:-:S04]  /*6990*/  FFMA R9, R6, R9, R6 ;  /* 0x0000000906097223 */ /* 0x000fc80000000006 */
[----:B------:R-:W-:-:S04]  /*69a0*/  FFMA R6, R0, R9, RZ ;  /* 0x0000000900067223 */ /* 0x000fc800000000ff */
[----:B------:R-:W-:-:S04]  /*69b0*/  FFMA R14, -R3, R6, R0 ;  /* 0x00000006030e7223 */ /* 0x000fc80000000100 */
[----:B------:R-:W-:Y:S01]  /*69c0*/  FFMA R9, R9, R14, R6 ;  /* 0x0000000e09097223 */ /* 0x000fe20000000006 */
[----:B--2---:R-:W-:Y:S06]  /*69d0*/  @!P0 BRA `(.L_x_178) ;  /* 0x0000000000148947 */ /* 0x004fec0003800000 */
[----:B------:R-:W-:Y:S01]  /*69e0*/  IMAD.MOV.U32 R15, RZ, RZ, R3 ;  /* 0x000000ffff0f7224 */ /* 0x000fe200078e0003 */
[----:B------:R-:W-:Y:S01]  /*69f0*/  MOV R18, 0x6a20 ;  /* 0x00006a2000127802 */ /* 0x000fe20000000f00 */
[----:B------:R-:W-:-:S07]  /*6a00*/  IMAD.MOV.U32 R6, RZ, RZ, R0 ;  /* 0x000000ffff067224 */ /* 0x000fce00078e0000 */
[----:B0-----:R-:W-:Y:S05]  /*6a10*/  CALL.REL.NOINC `($__internal_9_$__cuda_sm3x_div_rn_noftz_f32_slowpath) ;  /* 0x0000001000f87944 */ /* 0x001fea0003c00000 */
[----:B------:R-:W-:-:S07]  /*6a20*/  IMAD.MOV.U32 R9, RZ, RZ, R6 ;  /* 0x000000ffff097224 */ /* 0x000fce00078e0006 */
.L_x_178:
[----:B------:R-:W-:Y:S02]  /*6a30*/  VIADD R14, R16, 0xf3000000 ;  /* 0xf3000000100e7836 */ /* 0x000fe40000000000 */
[----:B------:R-:W-:Y:S01]  /*6a40*/  FADD R6, R11, -0.10000000149011611938 ;  /* 0xbdcccccd0b067421 */ /* 0x000fe20000000000 */
[----:B------:R-:W-:Y:S01]  /*6a50*/  BSSY.RECONVERGENT B0, `(.L_x_179) ;  /* 0x0000010000007945 */ /* 0x000fe20003800200 */
[----:B------:R1:W2:Y:S01]  /*6a60*/  MUFU.RSQ R11, R16 ;  /* 0x00000010000b7308 */ /* 0x0002a20000001400 */
[----:B------:R-:W-:Y:S01]  /*6a70*/  ISETP.GT.U32.AND P0, PT, R14, 0x727fffff, PT ;  /* 0x727fffff0e00780c */ /* 0x000fe20003f04070 */
[----:B------:R-:W-:-:S04]  /*6a80*/  FFMA R3, -R5, R2, R6 ;  /* 0x0000000205037223 */ /* 0x000fc80000000106 */
[----:B------:R-:W-:-:S04]  /*6a90*/  FFMA R3, R5, R16, R3 ;  /* 0x0000001005037223 */ /* 0x000fc80000000003 */
[----:B------:R-:W-:-:S04]  /*6aa0*/  FFMA R2, R3, R9, R8 ;  /* 0x0000000903027223 */ /* 0x000fc80000000008 */
[----:B-1----:R-:W-:Y:S05]  /*6ab0*/  @!P0 BRA `(.L_x_180) ;  /* 0x0000000000148947 */ /* 0x002fea0003800000 */
[----:B------:R-:W-:Y:S01]  /*6ac0*/  IMAD.MOV.U32 R6, RZ, RZ, R16 ;  /* 0x000000ffff067224 */ /* 0x000fe200078e0010 */
[----:B------:R-:W-:-:S07]  /*6ad0*/  MOV R30, 0x6af0 ;  /* 0x00006af0001e7802 */ /* 0x000fce0000000f00 */
[----:B0-2---:R-:W-:Y:S05]  /*6ae0*/  CALL.REL.NOINC `($__internal_8_$__cuda_sm20_sqrt_rn_f32_slowpath) ;  /* 0x0000001000687944 */ /* 0x005fea0003c00000 */
[----:B------:R-:W-:Y:S01]  /*6af0*/  MOV R3, R6 ;  /* 0x0000000600037202 */ /* 0x000fe20000000f00 */
[----:B------:R-:W-:Y:S06]  /*6b00*/  BRA `(.L_x_181) ;  /* 0x0000000000107947 */ /* 0x000fec0003800000 */
.L_x_180:
[----:B--2---:R-:W-:Y:S01]  /*6b10*/  FMUL.FTZ R3, R16, R11 ;  /* 0x0000000b10037220 */ /* 0x004fe20000410000 */
[----:B------:R-:W-:-:S03]  /*6b20*/  FMUL.FTZ R5, R11, 0.5 ;  /* 0x3f0000000b057820 */ /* 0x000fc60000410000 */
[----:B------:R-:W-:-:S04]  /*6b30*/  FFMA R16, -R3, R3, R16 ;  /* 0x0000000303107223 */ /* 0x000fc80000000110 */
[----:B------:R-:W-:-:S07]  /*6b40*/  FFMA R3, R16, R5, R3 ;  /* 0x0000000510037223 */ /* 0x000fce0000000003 */
.L_x_181:
[----:B------:R-:W-:Y:S05]  /*6b50*/  BSYNC.RECONVERGENT B0 ;  /* 0x0000000000007941 */ /* 0x000fea0003800200 */
.L_x_179:
[----:B------:R-:W-:-:S04]  /*6b60*/  FFMA R6, -R0, R0, 1 ;  /* 0x3f80000000067423 */ /* 0x000fc80000000100 */
[----:B------:R-:W-:Y:S01]  /*6b70*/  VIADD R0, R6, 0xf3000000 ;  /* 0xf300000006007836 */ /* 0x000fe20000000000 */
[----:B------:R1:W2:Y:S04]  /*6b80*/  MUFU.RSQ R5, R6 ;  /* 0x0000000600057308 */ /* 0x0002a80000001400 */
[----:B------:R-:W-:-:S13]  /*6b90*/  ISETP.GT.U32.AND P0, PT, R0, 0x727fffff, PT ;  /* 0x727fffff0000780c */ /* 0x000fda0003f04070 */
[----:B-12---:R-:W-:Y:S05]  /*6ba0*/  @!P0 BRA `(.L_x_182) ;  /* 0x0000000000188947 */ /* 0x006fea0003800000 */
[----:B------:R-:W-:Y:S01]  /*6bb0*/  BSSY.RECONVERGENT B0, `(.L_x_183) ;  /* 0x0000003000007945 */ /* 0x000fe20003800200 */
[----:B------:R-:W-:-:S07]  /*6bc0*/  MOV R30, 0x6be0 ;  /* 0x00006be0001e7802 */ /* 0x000fce0000000f00 */
[----:B0-----:R-:W-:Y:S05]  /*6bd0*/  CALL.REL.NOINC `($__internal_8_$__cuda_sm20_sqrt_rn_f32_slowpath) ;  /* 0x00000010002c7944 */ /* 0x001fea0003c00000 */
[----:B------:R-:W-:Y:S05]  /*6be0*/  BSYNC.RECONVERGENT B0 ;  /* 0x0000000000007941 */ /* 0x000fea0003800200 */
.L_x_183:
[----:B------:R-:W-:Y:S01]  /*6bf0*/  IMAD.MOV.U32 R0, RZ, RZ, R6 ;  /* 0x000000ffff007224 */ /* 0x000fe200078e0006 */
[----:B------:R-:W-:Y:S06]  /*6c00*/  BRA `(.L_x_184) ;  /* 0x0000000000107947 */ /* 0x000fec0003800000 */
.L_x_182:
[----:B------:R-:W-:Y:S01]  /*6c10*/  FMUL.FTZ R9, R6, R5 ;  /* 0x0000000506097220 */ /* 0x000fe20000410000 */
[----:B------:R-:W-:-:S03]  /*6c20*/  FMUL.FTZ R5, R5, 0.5 ;  /* 0x3f00000005057820 */ /* 0x000fc60000410000 */
[----:B------:R-:W-:-:S04]  /*6c30*/  FFMA R0, -R9, R9, R6 ;  /* 0x0000000909007223 */ /* 0x000fc80000000106 */
[----:B------:R-:W-:-:S07]  /*6c40*/  FFMA R0, R0, R5, R9 ;  /* 0x0000000500007223 */ /* 0x000fce0000000009 */
.L_x_184:
[----:B------:R-:W-:Y:S01]  /*6c50*/  ISETP.EQ.AND P0, PT, R12, RZ, PT ;  /* 0x000000ff0c00720c */ /* 0x000fe20003f02270 */
[----:B------:R-:W-:Y:S01]  /*6c60*/  BSSY.RECONVERGENT B0, `(.L_x_185) ;  /* 0x0000043000007945 */ /* 0x000fe20003800200 */
[----:B------:R-:W-:-:S11]  /*6c70*/  FMUL R3, R0, R3 ;  /* 0x0000000300037220 */ /* 0x000fd60000400000 */
[----:B------:R-:W-:Y:S05]  /*6c80*/  @!P0 BRA `(.L_x_186) ;  /* 0x0000000400008947 */ /* 0x000fea0003800000 */
[----:B------:R-:W-:Y:S01]  /*6c90*/  SHF.R.U32.HI R0, RZ, 0x2, R33 ;  /* 0x00000002ff007819 */ /* 0x000fe20000011621 */
[----:B------:R-:W-:Y:S01]  /*6ca0*/  IMAD.SHL.U32 R5, R7, 0x10, RZ ;  /* 0x0000001007057824 */ /* 0x000fe200078e00ff */
[----:B------:R-:W-:Y:S02]  /*6cb0*/  BSSY.RECONVERGENT B1, `(.L_x_187) ;  /* 0x000003a000017945 */ /* 0x000fe40003800200 */
[----:B------:R-:W-:-:S05]  /*6cc0*/  LOP3.LUT R0, R0, R33, RZ, 0x3c, !PT ;  /* 0x0000002100007212 */ /* 0x000fca00078e3cff */
[----:B------:R-:W-:-:S05]  /*6cd0*/  IMAD.SHL.U32 R6, R0, 0x2, RZ ;  /* 0x0000000200067824 */ /* 0x000fca00078e00ff */
[----:B------:R-:W-:Y:S01]  /*6ce0*/  LOP3.LUT R6, R0, R6, R5, 0x96, !PT ;  /* 0x0000000600067212 */ /* 0x000fe200078e9605 */
[----:B------:R-:W-:-:S03]  /*6cf0*/  IMAD.MOV.U32 R5, RZ, RZ, 0x2f800000 ;  /* 0x2f800000ff057424 */ /* 0x000fc600078e00ff */
[----:B------:R-:W-:Y:S01]  /*6d00*/  LOP3.LUT R11, R6, R7, RZ, 0x3c, !PT ;  /* 0x00000007060b7212 */ /* 0x000fe200078e3cff */
[----:B------:R-:W-:-:S03]  /*6d10*/  IMAD.MOV.U32 R7, RZ, RZ, 0x3e055027 ;  /* 0x3e055027ff077424 */ /* 0x000fc600078e00ff */
[----:B------:R-:W-:-:S04]  /*6d20*/  IADD3 R0, PT, PT, R10, 0x587c5, R11 ;  /* 0x000587c50a007810 */ /* 0x000fc80007ffe00b */
        /* <DEDUP_REMOVED lines=18> */
[----:B------:R-:W-:Y:S02]  /*6e50*/  I2FP.F32.S32 R7, R6 ;  /* 0x0000000600077245 */ /* 0x000fe40000201400 */
[----:B------:R-:W-:Y:S01]  /*6e60*/  SHF.R.U32.HI R6, RZ, 0x2, R35 ;  /* 0x00000002ff067819 */ /* 0x000fe20000011623 */
[----:B------:R-:W-:Y:S02]  /*6e70*/  FMUL R9, R8, R9 ;  /* 0x0000000908097220 */ /* 0x000fe40000400000 */
[----:B------:R-:W-:Y:S01]  /*6e80*/  FFMA R0, R7, 1.1920928955078125e-07, R0 ;  /* 0x3400000007007823 */ /* 0x000fe20000000000 */
[----:B------:R-:W-:Y:S01]  /*6e90*/  LOP3.LUT R35, R6, R35, RZ, 0x3c, !PT ;  /* 0x0000002306237212 */ /* 0x000fe200078e3cff */
[----:B------:R-:W-:Y:S01]  /*6ea0*/  FFMA R9, R8, R9, R8 ;  /* 0x0000000908097223 */ /* 0x000fe20000000008 */
[----:B------:R-:W-:-:S03]  /*6eb0*/  IMAD.MOV.U32 R8, RZ, RZ, 0x7f800000 ;  /* 0x7f800000ff087424 */ /* 0x000fc600078e00ff */
[----:B------:R-:W-:Y:S01]  /*6ec0*/  FFMA R9, R0, 0.69314718246459960938, R9 ;  /* 0x3f31721800097823 */ /* 0x000fe20000000009 */
[----:B------:R-:W-:Y:S01]  /*6ed0*/  @P0 FFMA R9, R5, R8, +INF ;  /* 0x7f80000005090423 */ /* 0x000fe20000000008 */
[----:B------:R-:W-:Y:S01]  /*6ee0*/  IMAD.SHL.U32 R6, R35, 0x2, RZ ;  /* 0x0000000223067824 */ /* 0x000fe200078e00ff */
[----:B------:R-:W-:Y:S01]  /*6ef0*/  FSETP.NEU.AND P0, PT, R5, RZ, PT ;  /* 0x000000ff0500720b */ /* 0x000fe20003f0d000 */
[----:B------:R-:W-:Y:S02]  /*6f00*/  IMAD.SHL.U32 R0, R11, 0x10, RZ ;  /* 0x000000100b007824 */ /* 0x000fe400078e00ff */
[----:B------:R-:W-:-:S03]  /*6f10*/  FMUL R9, R9, -2 ;  /* 0xc000000009097820 */ /* 0x000fc60000400000 */
[----:B------:R-:W-:Y:S02]  /*6f20*/  LOP3.LUT R0, R35, R6, R0, 0x96, !PT ;  /* 0x0000000623007212 */ /* 0x000fe400078e9600 */
[----:B------:R-:W-:Y:S02]  /*6f30*/  FSEL R6, R9, +INF , P0 ;  /* 0x7f80000009067808 */ /* 0x000fe40000000000 */
[----:B------:R-:W-:Y:S02]  /*6f40*/  LOP3.LUT R5, R0, R11, RZ, 0x3c, !PT ;  /* 0x0000000b00057212 */ /* 0x000fe400078e3cff */
[----:B------:R1:W2:Y:S01]  /*6f50*/  MUFU.RSQ R9, R6 ;  /* 0x0000000600097308 */ /* 0x0002a20000001400 */
[----:B------:R-:W-:Y:S01]  /*6f60*/  VIADD R0, R6, 0xf3000000 ;  /* 0xf300000006007836 */ /* 0x000fe20000000000 */
[----:B------:R-:W-:-:S04]  /*6f70*/  IADD3 R5, PT, PT, R10, 0xb0f8a, R5 ;  /* 0x000b0f8a0a057810 */ /* 0x000fc80007ffe005 */
[----:B------:R-:W-:Y:S01]  /*6f80*/  ISETP.GT.U32.AND P0, PT, R0, 0x727fffff, PT ;  /* 0x727fffff0000780c */ /* 0x000fe20003f04070 */
[----:B------:R-:W-:Y:S01]  /*6f90*/  IMAD.MOV.U32 R0, RZ, RZ, 0x30c90fdb ;  /* 0x30c90fdbff007424 */ /* 0x000fe200078e00ff */
[----:B------:R-:W-:-:S05]  /*6fa0*/  I2FP.F32.U32 R5, R5 ;  /* 0x0000000500057245 */ /* 0x000fca0000201000 */
[----:B------:R-:W-:-:S06]  /*6fb0*/  FFMA R7, R5, R0, 7.314590599882819788e-10 ;  /* 0x30490fdb05077423 */ /* 0x000fcc0000000000 */
[----:B-12---:R-:W-:Y:S05]  /*6fc0*/  @!P0 BRA `(.L_x_188) ;  /* 0x0000000000108947 */ /* 0x006fea0003800000 */
[----:B------:R-:W-:-:S07]  /*6fd0*/  MOV R30, 0x6ff0 ;  /* 0x00006ff0001e7802 */ /* 0x000fce0000000f00 */
[----:B0-----:R-:W-:Y:S05]  /*6fe0*/  CALL.REL.NOINC `($__internal_8_$__cuda_sm20_sqrt_rn_f32_slowpath) ;  /* 0x0000000c00287944 */ /* 0x001fea0003c00000 */
[----:B------:R-:W-:Y:S01]  /*6ff0*/  MOV R13, R6 ;  /* 0x00000006000d7202 */ /* 0x000fe20000000f00 */
[----:B------:R-:W-:Y:S06]  /*7000*/  BRA `(.L_x_189) ;  /* 0x0000000000107947 */ /* 0x000fec0003800000 */
.L_x_188:
[----:B------:R-:W-:Y:S01]  /*7010*/  FMUL.FTZ R13, R6, R9 ;  /* 0x00000009060d7220 */ /* 0x000fe20000410000 */
[----:B------:R-:W-:-:S03]  /*7020*/  FMUL.FTZ R5, R9, 0.5 ;  /* 0x3f00000009057820 */ /* 0x000fc60000410000 */
[----:B------:R-:W-:-:S04]  /*7030*/  FFMA R0, -R13, R13, R6 ;  /* 0x0000000d0d007223 */ /* 0x000fc80000000106 */
[----:B------:R-:W-:-:S07]  /*7040*/  FFMA R13, R0, R5, R13 ;  /* 0x00000005000d7223 */ /* 0x000fce000000000d */
.L_x_189:
[----:B------:R-:W-:Y:S05]  /*7050*/  BSYNC.RECONVERGENT B1 ;  /* 0x0000000000017941 */ /* 0x000fea0003800200 */
.L_x_187:
[----:B------:R-:W-:-:S06]  /*7060*/  FMUL.RZ R0, R7, 0.15915493667125701904 ;  /* 0x3e22f98307007820 */ /* 0x000fcc000040c000 */
[----:B------:R-:W1:Y:S02]  /*7070*/  MUFU.SIN R0, R0 ;  /* 0x0000000000007308 */ /* 0x000e640000000400 */
[----:B-1----:R-:W-:-:S07]  /*7080*/  FMUL R13, R0, R13 ;  /* 0x0000000d000d7220 */ /* 0x002fce0000400000 */
.L_x_186:
[----:B------:R-:W-:Y:S05]  /*7090*/  BSYNC.RECONVERGENT B0 ;  /* 0x0000000000007941 */ /* 0x000fea0003800200 */
.L_x_185:
[----:B------:R-:W-:Y:S02]  /*70a0*/  IMAD.MOV.U32 R5, RZ, RZ, 0x3bbb989d ;  /* 0x3bbb989dff057424 */ /* 0x000fe400078e00ff */
[----:B------:R-:W-:Y:S01]  /*70b0*/  FFMA R2, R3, R13, R2 ;  /* 0x0000000d03027223 */ /* 0x000fe20000000002 */
[----:B------:R-:W-:Y:S01]  /*70c0*/  IMAD.MOV.U32 R3, RZ, RZ, 0x437c0000 ;  /* 0x437c0000ff037424 */ /* 0x000fe200078e00ff */
[----:B------:R-:W1:Y:S01]  /*70d0*/  S2R R7, SR_TID.X ;  /* 0x0000000000077919 */ /* 0x000e620000002100 */
[----:B------:R-:W2:Y:S01]  /*70e0*/  S2UR UR5, SR_CgaCtaId ;  /* 0x00000000000579c3 */ /* 0x000ea20000008800 */
[----:B------:R-:W-:Y:S01]  /*70f0*/  FFMA.SAT R0, R2, R5, 0.5 ;  /* 0x3f00000002007423 */ /* 0x000fe20000002005 */
[----:B------:R-:W-:Y:S01]  /*7100*/  UMOV UR4, 0x400 ;  /* 0x0000040000047882 */ /* 0x000fe20000000000 */
[----:B------:R-:W-:Y:S02]  /*7110*/  UISETP.GE.U32.AND UP0, UPT, UR8, 0x2, UPT ;  /* 0x000000020800788c */ /* 0x000fe4000bf06070 */
[----:B------:R-:W-:-:S04]  /*7120*/  FFMA.RM R0, R0, R3, 12582913 ;  /* 0x4b40000100007423 */ /* 0x000fc80000004003 */
[C---:B------:R-:W-:Y:S01]  /*7130*/  FADD R3, R0.reuse, -12583039 ;  /* 0xcb40007f00037421 */ /* 0x040fe20000000000 */
[----:B------:R-:W-:-:S03]  /*7140*/  IMAD.SHL.U32 R0, R0, 0x800000, RZ ;  /* 0x0080000000007824 */ /* 0x000fc600078e00ff */
[----:B------:R-:W-:-:S04]  /*7150*/  FFMA R3, R2, 1.4426950216293334961, -R3 ;  /* 0x3fb8aa3b02037823 */ /* 0x000fc80000000803 */
[----:B------:R-:W-:-:S06]  /*7160*/  FFMA R3, R2, 1.925963033500011079e-08, R3 ;  /* 0x32a5706002037823 */ /* 0x000fcc0000000003 */
[----:B------:R-:W3:Y:S01]  /*7170*/  MUFU.EX2 R3, R3 ;  /* 0x0000000300037308 */ /* 0x000ee20000000800 */
[----:B--2---:R-:W-:-:S06]  /*7180*/  ULEA UR4, UR5, UR4, 0x18 ;  /* 0x0000000405047291 */ /* 0x004fcc000f8ec0ff */
[C---:B-1----:R-:W-:Y:S02]  /*7190*/  LEA R5, R7.reuse, UR4, 0x2 ;  /* 0x0000000407057c11 */ /* 0x042fe4000f8e10ff */
[----:B------:R-:W-:Y:S01]  /*71a0*/  ISETP.NE.AND P1, PT, R7, RZ, PT ;  /* 0x000000ff0700720c */ /* 0x000fe20003f25270 */
[----:B---3--:R-:W-:-:S05]  /*71b0*/  FFMA R0, R0, R3, -1 ;  /* 0xbf80000000007423 */ /* 0x008fca0000000003 */
[----:B------:R-:W-:-:S05]  /*71c0*/  FMNMX R0, RZ, R0, !PT ;  /* 0x00000000ff007209 */ /* 0x000fca0007800000 */
[----:B------:R1:W-:Y:S01]  /*71d0*/  STS [R5], R0 ;  /* 0x0000000005007388 */ /* 0x0003e20000000800 */
[----:B------:R-:W-:Y:S06]  /*71e0*/  BAR.SYNC.DEFER_BLOCKING 0x0 ;  /* 0x0000000000007b1d */ /* 0x000fec0000010000 */
[----:B------:R-:W-:Y:S05]  /*71f0*/  BRA.U !UP0, `(.L_x_190) ;  /* 0x0000000108307547 */ /* 0x000fea000b800000 */
[----:B-1----:R-:W-:-:S07]  /*7200*/  IMAD.U32 R0, RZ, RZ, UR8 ;  /* 0x00000008ff007e24 */ /* 0x002fce000f8e00ff */
.L_x_191:
        /* <DEDUP_REMOVED lines=11> */
.L_x_190:
[----:B------:R-:W-:Y:S05]  /*72c0*/  @P1 EXIT ;  /* 0x000000000000194d */ /* 0x000fea0003800000 */
[----:B------:R-:W2:Y:S01]  /*72d0*/  S2UR UR5, SR_CgaCtaId ;  /* 0x00000000000579c3 */ /* 0x000ea20000008800 */
[----:B------:R-:W-:Y:S01]  /*72e0*/  UMOV UR4, 0x400 ;  /* 0x0000040000047882 */ /* 0x000fe20000000000 */
[----:B------:R-:W-:-:S04]  /*72f0*/  I2FP.F32.U32 R15, UR8 ;  /* 0x00000008000f7c45 */ /* 0x000fc80008201000 */
[----:B------:R-:W3:Y:S02]  /*7300*/  MUFU.RCP R2, R15 ;  /* 0x0000000f00027308 */ /* 0x000ee40000001000 */
[----:B---3--:R-:W-:Y:S01]  /*7310*/  FFMA R3, -R15, R2, 1 ;  /* 0x3f8000000f037423 */ /* 0x008fe20000000102 */
[----:B--2---:R-:W-:-:S03]  /*7320*/  ULEA UR4, UR5, UR4, 0x18 ;  /* 0x0000000405047291 */ /* 0x004fc6000f8ec0ff */
[----:B------:R-:W-:-:S06]  /*7330*/  FFMA R3, R2, R3, R2 ;  /* 0x0000000302037223 */ /* 0x000fcc0000000002 */
[----:B-1----:R-:W1:Y:S02]  /*7340*/  LDS R0, [UR4] ;  /* 0x00000004ff007984 */ /* 0x002e640008000800 */
[----:B-1----:R-:W1:Y:S01]  /*7350*/  FCHK P0, R0, R15 ;  /* 0x0000000f00007302 */ /* 0x002e620000000000 */
[----:B------:R-:W-:-:S04]  /*7360*/  FFMA R2, R0, R3, RZ ;  /* 0x0000000300027223 */ /* 0x000fc800000000ff */
[----:B------:R-:W-:-:S04]  /*7370*/  FFMA R5, -R15, R2, R0 ;  /* 0x000000020f057223 */ /* 0x000fc80000000100 */
[----:B------:R-:W-:Y:S01]  /*7380*/  FFMA R7, R3, R5, R2 ;  /* 0x0000000503077223 */ /* 0x000fe20000000002 */
[----:B-1----:R-:W-:Y:S06]  /*7390*/  @!P0 BRA `(.L_x_192) ;  /* 0x0000000000108947 */ /* 0x002fec0003800000 */
[----:B------:R-:W-:Y:S02]  /*73a0*/  MOV R6, R0 ;  /* 0x0000000000067202 */ /* 0x000fe40000000f00 */
[----:B------:R-:W-:-:S07]  /*73b0*/  MOV R18, 0x73d0 ;  /* 0x000073d000127802 */ /* 0x000fce0000000f00 */
[----:B0-----:R-:W-:Y:S05]  /*73c0*/  CALL.REL.NOINC `($__internal_9_$__cuda_sm3x_div_rn_noftz_f32_slowpath) ;  /* 0x00000008008c7944 */ /* 0x001fea0003c00000 */
[----:B------:R-:W-:-:S07]  /*73d0*/  IMAD.MOV.U32 R7, RZ, RZ, R6 ;  /* 0x000000ffff077224 */ /* 0x000fce00078e0006 */
.L_x_192:
[----:B------:R-:W1:Y:S02]  /*73e0*/  LDC.64 R2, c[0x0][0x380] ;  /* 0x0000e000ff027b82 */ /* 0x000e640000000a00 */
[----:B-1----:R-:W-:-:S05]  /*73f0*/  IMAD.WIDE.U32 R4, R4, 0x4, R2 ;  /* 0x0000000404047825 */ /* 0x002fca00078e0002 */
[----:B------:R-:W-:Y:S01]  /*7400*/  STG.E desc[UR6][R4.64], R7 ;  /* 0x0000000704007986 */ /* 0x000fe2000c101906 */
[----:B------:R-:W-:Y:S05]  /*7410*/  EXIT ;  /* 0x000000000000794d */ /* 0x000fea0003800000 */
        .weak           $__internal_5_$__cuda_sm20_dblrcp_rn_slowpath_v3
        .type           $__internal_5_$__cuda_sm20_dblrcp_rn_slowpath_v3,@function
        .size           $__internal_5_$__cuda_sm20_dblrcp_rn_slowpath_v3,($__internal_6_$__cuda_sm20_dsqrt_rn_f64_mediumpath_v1 - $__internal_5_$__cuda_sm20_dblrcp_rn_slowpath_v3)
$__internal_5_$__cuda_sm20_dblrcp_rn_slowpath_v3:
[----:B------:R-:W-:Y:S01]  /*7420*/  DSETP.GTU.AND P0, PT, |R18|, +INF , PT ;  /* 0x7ff000001200742a */ /* 0x000fe20003f0c200 */
[----:B------:R-:W-:-:S13]  /*7430*/  BSSY.RECONVERGENT B4, `(.L_x_193) ;  /* 0x0000022000047945 */ /* 0x000fda0003800200 */
        /* <DEDUP_REMOVED lines=9> */
[----:B------:R-:W-:Y:S02]  /*74d0*/  VIADD R25, R19, 0xc0200000 ;  /* 0xc020000013197836 */ /* 0x000fe40000000000 */
        /* <DEDUP_REMOVED lines=12> */
.L_x_196:
[----:B------:R-:W-:-:S06]  /*75a0*/  DMUL R24, R18, 8.11296384146066816958e+31 ;  /* 0x4690000012187828 */ /* 0x000fcc0000000000 */
        /* <DEDUP_REMOVED lines=8> */
.L_x_194:
[----:B------:R-:W-:Y:S01]  /*7630*/  LOP3.LUT R21, R19, 0x80000, RZ, 0xfc, !PT ;  /* 0x0008000013157812 */ /* 0x000fe200078efcff */
[----:B------:R-:W-:-:S07]  /*7640*/  IMAD.MOV.U32 R20, RZ, RZ, R18 ;  /* 0x000000ffff147224 */ /* 0x000fce00078e0012 */
.L_x_195:
[----:B------:R-:W-:Y:S05]  /*7650*/  BSYNC.RECONVERGENT B4 ;  /* 0x0000000000047941 */ /* 0x000fea0003800200 */
.L_x_193:
[----:B------:R-:W-:Y:S01]  /*7660*/  IMAD.MOV.U32 R27, RZ, RZ, 0x0 ;  /* 0x00000000ff1b7424 */ /* 0x000fe200078e00ff */
[----:B------:R-:W-:Y:S01]  /*7670*/  MOV R24, R20 ;  /* 0x0000001400187202 */ /* 0x000fe20000000f00 */
[----:B------:R-:W-:Y:S02]  /*7680*/  IMAD.MOV.U32 R25, RZ, RZ, R21 ;  /* 0x000000ffff197224 */ /* 0x000fe400078e0015 */
[----:B------:R-:W-:Y:S05]  /*7690*/  RET.REL.NODEC R26 `(_Z5exactPfS_S_S_S_f) ;  /* 0xffffff881a587950 */ /* 0x000fea0003c3ffff */
        .weak           $__internal_6_$__cuda_sm20_dsqrt_rn_f64_mediumpath_v1
        .type           $__internal_6_$__cuda_sm20_dsqrt_rn_f64_mediumpath_v1,@function
        .size           $__internal_6_$__cuda_sm20_dsqrt_rn_f64_mediumpath_v1,($__internal_7_$__cuda_sm20_rcp_rn_f32_slowpath - $__internal_6_$__cuda_sm20_dsqrt_rn_f64_mediumpath_v1)
$__internal_6_$__cuda_sm20_dsqrt_rn_f64_mediumpath_v1:
        /* <DEDUP_REMOVED lines=11> */
.L_x_198:
[----:B------:R-:W-:-:S14]  /*7750*/  DSETP.NE.AND P0, PT, R18, RZ, PT ;  /* 0x000000ff1200722a */ /* 0x000fdc0003f05000 */
[----:B------:R-:W-:Y:S05]  /*7760*/  @!P0 BRA `(.L_x_200) ;  /* 0x0000000000588947 */ /* 0x000fea0003800000 */
[----:B------:R-:W-:-:S13]  /*7770*/  ISETP.GE.AND P0, PT, R19, RZ, PT ;  /* 0x000000ff1300720c */ /* 0x000fda0003f06270 */
[----:B------:R-:W-:Y:S02]  /*7780*/  @!P0 IMAD.MOV.U32 R20, RZ, RZ, 0x0 ;  /* 0x00000000ff148424 */ /* 0x000fe400078e00ff */
[----:B------:R-:W-:Y:S01]  /*7790*/  @!P0 IMAD.MOV.U32 R21, RZ, RZ, -0x80000 ;  /* 0xfff80000ff158424 */ /* 0x000fe200078e00ff */
[----:B------:R-:W-:Y:S06]  /*77a0*/  @!P0 BRA `(.L_x_199) ;  /* 0x00000000004c8947 */ /* 0x000fec0003800000 */
[----:B------:R-:W-:-:S13]  /*77b0*/  ISETP.GT.AND P0, PT, R19, 0x7fefffff, PT ;  /* 0x7fefffff1300780c */ /* 0x000fda0003f04270 */
[----:B------:R-:W-:Y:S05]  /*77c0*/  @P0 BRA `(.L_x_200) ;  /* 0x0000000000400947 */ /* 0x000fea0003800000 */
[----:B------:R-:W-:Y:S01]  /*77d0*/  DMUL R24, R18, 8.11296384146066816958e+31 ;  /* 0x4690000012187828 */ /* 0x000fe20000000000 */
[----:B------:R-:W-:Y:S01]  /*77e0*/  IMAD.MOV.U32 R22, RZ, RZ, RZ ;  /* 0x000000ffff167224 */ /* 0x000fe200078e00ff */
[----:B------:R-:W-:Y:S01]  /*77f0*/  MOV R18, 0x0 ;  /* 0x0000000000127802 */ /* 0x000fe20000000f00 */
[----:B------:R-:W-:-:S03]  /*7800*/  IMAD.MOV.U32 R19, RZ, RZ, 0x3fd80000 ;  /* 0x3fd80000ff137424 */ /* 0x000fc600078e00ff */
        /* <DEDUP_REMOVED lines=12> */
.L_x_200:
[----:B------:R-:W-:-:S11]  /*78d0*/  DADD R20, R18, R18 ;  /* 0x0000000012147229 */ /* 0x000fd60000000012 */
.L_x_199:
[----:B------:R-:W-:Y:S05]  /*78e0*/  BSYNC.RECONVERGENT B3 ;  /* 0x0000000000037941 */ /* 0x000fea0003800200 */
.L_x_197:
[----:B------:R-:W-:Y:S01]  /*78f0*/  IMAD.MOV.U32 R18, RZ, RZ, R6 ;  /* 0x000000ffff127224 */ /* 0x000fe200078e0006 */
[----:B------:R-:W-:Y:S01]  /*7900*/  MOV R19, 0x0 ;  /* 0x0000000000137802 */ /* 0x000fe20000000f00 */
[----:B------:R-:W-:Y:S02]  /*7910*/  IMAD.MOV.U32 R40, RZ, RZ, R20 ;  /* 0x000000ffff287224 */ /* 0x000fe400078e0014 */
[----:B------:R-:W-:Y:S01]  /*7920*/  IMAD.MOV.U32 R41, RZ, RZ, R21 ;  /* 0x000000ffff297224 */ /* 0x000fe200078e0015 */
[----:B------:R-:W-:Y:S06]  /*7930*/  RET.REL.NODEC R18 `(_Z5exactPfS_S_S_S_f) ;  /* 0xffffff8412b07950 */ /* 0x000fec0003c3ffff */
        .weak           $__internal_7_$__cuda_sm20_rcp_rn_f32_slowpath
        .type           $__internal_7_$__cuda_sm20_rcp_rn_f32_slowpath,@function
        .size           $__internal_7_$__cuda_sm20_rcp_rn_f32_slowpath,($__internal_8_$__cuda_sm20_sqrt_rn_f32_slowpath - $__internal_7_$__cuda_sm20_rcp_rn_f32_slowpath)
$__internal_7_$__cuda_sm20_rcp_rn_f32_slowpath:
        /* <DEDUP_REMOVED lines=15> */
.L_x_202:
[----:B------:R-:W-:-:S05]  /*7a30*/  VIADD R19, R15, 0xffffff03 ;  /* 0xffffff030f137836 */ /* 0x000fca0000000000 */
[----:B------:R-:W-:-:S13]  /*7a40*/  ISETP.GT.U32.AND P0, PT, R19, 0x1, PT ;  /* 0x000000011300780c */ /* 0x000fda0003f04070 */
[----:B------:R-:W-:Y:S05]  /*7a50*/  @P0 BRA `(.L_x_204) ;  /* 0x0000000000780947 */ /* 0x000fea0003800000 */
[----:B------:R-:W-:Y:S01]  /*7a60*/  LOP3.LUT R25, R6, 0x7fffff, RZ, 0xc0, !PT ;  /* 0x007fffff06197812 */ /* 0x000fe200078ec0ff */
[----:B------:R-:W-:Y:S01]  /*7a70*/  IMAD.MOV.U32 R34, RZ, RZ, 0x3 ;  /* 0x00000003ff227424 */ /* 0x000fe200078e00ff */
[----:B------:R-:W-:Y:S02]  /*7a80*/  IADD3 R15, PT, PT, R15, -0xfc, RZ ;  /* 0xffffff040f0f7810 */ /* 0x000fe40007ffe0ff */
        /* <DEDUP_REMOVED lines=20> */
[----:B------:R-:W-:-:S05]  /*7bd0*/  SEL R19, RZ, 0x1, !P0 ;  /* 0x00000001ff137807 */ /* 0x000fca0004000000 */
[----:B------:R-:W-:-:S05]  /*7be0*/  IMAD.MOV R19, RZ, RZ, -R19 ;  /* 0x000000ffff137224 */ /* 0x000fca00078e0a13 */
[----:B------:R-:W-:-:S13]  /*7bf0*/  ISETP.GE.AND P0, PT, R19, RZ, PT ;  /* 0x000000ff1300720c */ /* 0x000fda0003f06270 */
[----:B------:R-:W-:-:S04]  /*7c00*/  @!P0 VIADD R15, R15, 0x1 ;  /* 0x000000010f0f8836 */ /* 0x000fc80000000000 */
[----:B------:R-:W-:-:S05]  /*7c10*/  @!P1 IMAD.SHL.U32 R15, R15, 0x2, RZ ;  /* 0x000000020f0f9824 */ /* 0x000fca00078e00ff */
[----:B------:R-:W-:Y:S01]  /*7c20*/  LOP3.LUT R19, R15, 0x80000000, R6, 0xf8, !PT ;  /* 0x800000000f137812 */ /* 0x000fe200078ef806 */
[----:B------:R-:W-:Y:S06]  /*7c30*/  BRA `(.L_x_203) ;  /* 0x0000000000047947 */ /* 0x000fec0003800000 */
.L_x_204:
[----:B------:R0:W1:Y:S02]  /*7c40*/  MUFU.RCP R19, R6 ;  /* 0x0000000600137308 */ /* 0x0000640000001000 */
.L_x_203:
[----:B------:R-:W-:Y:S05]  /*7c50*/  BSYNC.RECONVERGENT B3 ;  /* 0x0000000000037941 */ /* 0x000fea0003800200 */
.L_x_201:
[----:B-1----:R-:W-:Y:S02]  /*7c60*/  IMAD.MOV.U32 R15, RZ, RZ, R19 ;  /* 0x000000ffff0f7224 */ /* 0x002fe400078e0013 */
[----:B------:R-:W-:-:S04]  /*7c70*/  IMAD.MOV.U32 R19, RZ, RZ, 0x0 ;  /* 0x00000000ff137424 */ /* 0x000fc800078e00ff */
[----:B0-----:R-:W-:Y:S05]  /*7c80*/  RET.REL.NODEC R18 `(_Z5exactPfS_S_S_S_f) ;  /* 0xffffff8012dc7950 */ /* 0x001fea0003c3ffff */
        .weak           $__internal_8_$__cuda_sm20_sqrt_rn_f32_slowpath
        .type           $__internal_8_$__cuda_sm20_sqrt_rn_f32_slowpath,@function
        .size           $__internal_8_$__cuda_sm20_sqrt_rn_f32_slowpath,($__internal_9_$__cuda_sm3x_div_rn_noftz_f32_slowpath - $__internal_8_$__cuda_sm20_sqrt_rn_f32_slowpath)
$__internal_8_$__cuda_sm20_sqrt_rn_f32_slowpath:
[----:B------:R-:W-:-:S13]  /*7c90*/  LOP3.LUT P0, RZ, R6, 0x7fffffff, RZ, 0xc0, !PT ;  /* 0x7fffffff06ff7812 */ /* 0x000fda000780c0ff */
[----:B------:R-:W-:Y:S01]  /*7ca0*/  @!P0 IMAD.MOV.U32 R18, RZ, RZ, R6 ;  /* 0x000000ffff128224 */ /* 0x000fe200078e0006 */
        /* <DEDUP_REMOVED lines=12> */
[----:B------:R-:W-:Y:S02]  /*7d70*/  @!P0 MOV R18, R6 ;  /* 0x0000000600128202 */ /* 0x000fe40000000f00 */
[----:B------:R-:W-:-:S04]  /*7d80*/  @P0 FADD.FTZ R25, -R26, -RZ ;  /* 0x800000ff1a190221 */ /* 0x000fc80000010100 */
[----:B------:R-:W-:-:S04]  /*7d90*/  @P0 FFMA R25, R26, R25, R19 ;  /* 0x000000191a190223 */ /* 0x000fc80000000013 */
[----:B------:R-:W-:-:S04]  /*7da0*/  @P0 FFMA R25, R25, R27, R26 ;  /* 0x0000001b19190223 */ /* 0x000fc8000000001a */
[----:B------:R-:W-:-:S07]  /*7db0*/  @P0 FMUL.FTZ R18, R25, 2.3283064365386962891e-10 ;  /* 0x2f80000019120820 */ /* 0x000fce0000410000 */
.L_x_205:
[----:B------:R-:W-:Y:S02]  /*7dc0*/  IMAD.MOV.U32 R6, RZ, RZ, R18 ;  /* 0x000000ffff067224 */ /* 0x000fe400078e0012 */
[----:B------:R-:W-:Y:S02]  /*7dd0*/  IMAD.MOV.U32 R18, RZ, RZ, R30 ;  /* 0x000000ffff127224 */ /* 0x000fe400078e001e */
[----:B------:R-:W-:-:S04]  /*7de0*/  IMAD.MOV.U32 R19, RZ, RZ, 0x0 ;  /* 0x00000000ff137424 */ /* 0x000fc800078e00ff */
[----:B------:R-:W-:Y:S05]  /*7df0*/  RET.REL.NODEC R18 `(_Z5exactPfS_S_S_S_f) ;  /* 0xffffff8012807950 */ /* 0x000fea0003c3ffff */
        .weak           $__internal_9_$__cuda_sm3x_div_rn_noftz_f32_slowpath
        .type           $__internal_9_$__cuda_sm3x_div_rn_noftz_f32_slowpath,@function
        .size           $__internal_9_$__cuda_sm3x_div_rn_noftz_f32_slowpath,(.L_x_321 - $__internal_9_$__cuda_sm3x_div_rn_noftz_f32_slowpath)
$__internal_9_$__cuda_sm3x_div_rn_noftz_f32_slowpath:
[----:B------:R-:W-:Y:S01]  /*7e00*/  SHF.R.U32.HI R20, RZ, 0x17, R15 ;  /* 0x00000017ff147819 */ /* 0x000fe2000001160f */
[----:B------:R-:W-:Y:S01]  /*7e10*/  BSSY.RECONVERGENT B1, `(.L_x_206) ;  /* 0x0000062000017945 */ /* 0x000fe20003800200 */
[----:B------:R-:W-:Y:S02]  /*7e20*/  SHF.R.U32.HI R19, RZ, 0x17, R6 ;  /* 0x00000017ff137819 */ /* 0x000fe40000011606 */
[----:B------:R-:W-:Y:S02]  /*7e30*/  LOP3.LUT R20, R20, 0xff, RZ, 0xc0, !PT ;  /* 0x000000ff14147812 */ /* 0x000fe400078ec0ff */
[----:B------:R-:W-:-:S03]  /*7e40*/  LOP3.LUT R24, R19, 0xff, RZ, 0xc0, !PT ;  /* 0x000000ff13187812 */ /* 0x000fc600078ec0ff */
[----:B------:R-:W-:Y:S02]  /*7e50*/  VIADD R22, R20, 0xffffffff ;  /* 0xffffffff14167836 */ /* 0x000fe40000000000 */
[----:B------:R-:W-:-:S03]  /*7e60*/  VIADD R21, R24, 0xffffffff ;  /* 0xffffffff18157836 */ /* 0x000fc60000000000 */
        /* <DEDUP_REMOVED lines=22> */
[----:B------:R-:W-:Y:S01]  /*7fd0*/  @P0 MOV R19, RZ ;  /* 0x000000ff00130202 */ /* 0x000fe20000000f00 */
[----:B------:R-:W-:Y:S02]  /*7fe0*/  @!P0 IMAD.MOV.U32 R19, RZ, RZ, -0x40 ;  /* 0xffffffc0ff138424 */ /* 0x000fe400078e00ff */
[----:B------:R-:W-:Y:S01]  /*7ff0*/  @!P0 FFMA R6, R6, 1.84467440737095516160e+19, RZ ;  /* 0x5f80000006068823 */ /* 0x000fe200000000ff */
[----:B------:R-:W-:Y:S01]  /*8000*/  @!P1 FFMA R15, R15, 1.84467440737095516160e+19, RZ ;  /* 0x5f8000000f0f9823 */ /* 0x000fe200000000ff */
[----:B------:R-:W-:-:S07]  /*8010*/  @!P1 VIADD R19, R19, 0x40 ;  /* 0x0000004013139836 */ /* 0x000fce0000000000 */
.L_x_207:
[----:B------:R-:W-:Y:S01]  /*8020*/  LEA R22, R20, 0xc0800000, 0x17 ;  /* 0xc080000014167811 */ /* 0x000fe200078eb8ff */
[----:B------:R-:W-:Y:S04]  /*8030*/  BSSY.RECONVERGENT B2, `(.L_x_212) ;  /* 0x0000036000027945 */ /* 0x000fe80003800200 */
[----:B------:R-:W-:Y:S02]  /*8040*/  IMAD.IADD R22, R15, 0x1, -R22 ;  /* 0x000000010f167824 */ /* 0x000fe400078e0a16 */
[----:B------:R-:W-:Y:S02]  /*8050*/  VIADD R15, R24, 0xffffff81 ;  /* 0xffffff81180f7836 */ /* 0x000fe40000000000 */
[----:B------:R-:W0:Y:S01]  /*8060*/  MUFU.RCP R21, R22 ;  /* 0x0000001600157308 */ /* 0x000e220000001000 */
[----:B------:R-:W-:Y:S01]  /*8070*/  FADD.FTZ R23, -R22, -RZ ;  /* 0x800000ff16177221 */ /* 0x000fe20000010100 */
[C---:B------:R-:W-:Y:S01]  /*8080*/  IMAD R6, R15.reuse, -0x800000, R6 ;  /* 0xff8000000f067824 */ /* 0x040fe200078e0206 */
[----:B------:R-:W-:-:S05]  /*8090*/  IADD3 R20, PT, PT, R15, 0x7f, -R20 ;  /* 0x0000007f0f147810 */ /* 0x000fca0007ffe814 */
[----:B------:R-:W-:Y:S02]  /*80a0*/  IMAD.IADD R20, R20, 0x1, R19 ;  /* 0x0000000114147824 */ /* 0x000fe400078e0213 */
[----:B0-----:R-:W-:-:S04]  /*80b0*/  FFMA R24, R21, R23, 1 ;  /* 0x3f80000015187423 */ /* 0x001fc80000000017 */
        /* <DEDUP_REMOVED lines=8> */
[----:B------:R-:W-:-:S05]  /*8140*/  IMAD.IADD R23, R15, 0x1, R20 ;  /* 0x000000010f177824 */ /* 0x000fca00078e0214 */
[----:B------:R-:W-:-:S04]  /*8150*/  IADD3 R15, PT, PT, R23, -0x1, RZ ;  /* 0xffffffff170f7810 */ /* 0x000fc80007ffe0ff */
        /* <DEDUP_REMOVED lines=9> */
[CCC-:B------:R-:W-:Y:S01]  /*81f0*/  FFMA.RZ R15, R26.reuse, R24.reuse, R21.reuse ;  /* 0x000000181a0f7223 */ /* 0x1c0fe2000000c015 */
[C---:B------:R-:W-:Y:S02]  /*8200*/  VIADD R22, R23.reuse, 0x20 ;  /* 0x0000002017167836 */ /* 0x040fe40000000000 */
[CCC-:B------:R-:W-:Y:S01]  /*8210*/  FFMA.RM R20, R26.reuse, R24.reuse, R21.reuse ;  /* 0x000000181a147223 */ /* 0x1c0fe20000004015 */
[----:B------:R-:W-:Y:S02]  /*8220*/  ISETP.NE.AND P2, PT, R23, RZ, PT ;  /* 0x000000ff1700720c */ /* 0x000fe40003f45270 */
[----:B------:R-:W-:Y:S01]  /*8230*/  LOP3.LUT R19, R15, 0x7fffff, RZ, 0xc0, !PT ;  /* 0x007fffff0f137812 */ /* 0x000fe200078ec0ff */
[----:B------:R-:W-:Y:S01]  /*8240*/  FFMA.RP R15, R26, R24, R21 ;  /* 0x000000181a0f7223 */ /* 0x000fe20000008015 */
[----:B------:R-:W-:Y:S01]  /*8250*/  IMAD.MOV R21, RZ, RZ, -R23 ;  /* 0x000000ffff157224 */ /* 0x000fe200078e0a17 */
[----:B------:R-:W-:Y:S02]  /*8260*/  ISETP.NE.AND P1, PT, R23, RZ, PT ;  /* 0x000000ff1700720c */ /* 0x000fe40003f25270 */
[----:B------:R-:W-:-:S02]  /*8270*/  LOP3.LUT R19, R19, 0x800000, RZ, 0xfc, !PT ;  /* 0x0080000013137812 */ /* 0x000fc400078efcff */
        /* <DEDUP_REMOVED lines=9> */
[----:B------:R-:W-:-:S05]  /*8310*/  LOP3.LUT R15, R15, R20, RZ, 0xc0, !PT ;  /* 0x000000140f0f7212 */ /* 0x000fca00078ec0ff */
[----:B------:R-:W-:-:S05]  /*8320*/  IMAD.IADD R15, R22, 0x1, R15 ;  /* 0x00000001160f7824 */ /* 0x000fca00078e020f */
[----:B------:R-:W-:Y:S01]  /*8330*/  LOP3.LUT R6, R15, R6, RZ, 0xfc, !PT ;  /* 0x000000060f067212 */ /* 0x000fe200078efcff */
[----:B------:R-:W-:Y:S06]  /*8340*/  BRA `(.L_x_215) ;  /* 0x0000000000107947 */ /* 0x000fec0003800000 */
.L_x_214:
[----:B------:R-:W-:-:S04]  /*8350*/  LOP3.LUT R6, R6, 0x80000000, RZ, 0xc0, !PT ;  /* 0x8000000006067812 */ /* 0x000fc800078ec0ff */
[----:B------:R-:W-:Y:S01]  /*8360*/  LOP3.LUT R6, R6, 0x7f800000, RZ, 0xfc, !PT ;  /* 0x7f80000006067812 */ /* 0x000fe200078efcff */
[----:B------:R-:W-:Y:S06]  /*8370*/  BRA `(.L_x_215) ;  /* 0x0000000000047947 */ /* 0x000fec0003800000 */
.L_x_213:
[----:B------:R-:W-:-:S07]  /*8380*/  IMAD R6, R20, 0x800000, R6 ;  /* 0x0080000014067824 */ /* 0x000fce00078e0206 */
.L_x_215:
[----:B------:R-:W-:Y:S05]  /*8390*/  BSYNC.RECONVERGENT B2 ;  /* 0x0000000000027941 */ /* 0x000fea0003800200 */
.L_x_212:
[----:B------:R-:W-:Y:S05]  /*83a0*/  BRA `(.L_x_216) ;  /* 0x0000000000207947 */ /* 0x000fea0003800000 */
.L_x_211:
[----:B------:R-:W-:-:S04]  /*83b0*/  LOP3.LUT R6, R15, 0x80000000, R6, 0x48, !PT ;  /* 0x800000000f067812 */ /* 0x000fc800078e4806 */
[----:B------:R-:W-:Y:S01]  /*83c0*/  LOP3.LUT R6, R6, 0x7f800000, RZ, 0xfc, !PT ;  /* 0x7f80000006067812 */ /* 0x000fe200078efcff */
[----:B------:R-:W-:Y:S06]  /*83d0*/  BRA `(.L_x_216) ;  /* 0x0000000000147947 */ /* 0x000fec0003800000 */
.L_x_210:
[----:B------:R-:W-:Y:S01]  /*83e0*/  LOP3.LUT R6, R15, 0x80000000, R6, 0x48, !PT ;  /* 0x800000000f067812 */ /* 0x000fe200078e4806 */
[----:B------:R-:W-:Y:S06]  /*83f0*/  BRA `(.L_x_216) ;  /* 0x00000000000c7947 */ /* 0x000fec0003800000 */
.L_x_209:
[----:B------:R-:W0:Y:S01]  /*8400*/  MUFU.RSQ R6, -QNAN ;  /* 0xffc0000000067908 */ /* 0x000e220000001400 */
[----:B------:R-:W-:Y:S05]  /*8410*/  BRA `(.L_x_216) ;  /* 0x0000000000047947 */ /* 0x000fea0003800000 */
.L_x_208:
[----:B------:R-:W-:-:S07]  /*8420*/  FADD.FTZ R6, R6, R15 ;  /* 0x0000000f06067221 */ /* 0x000fce0000010000 */
.L_x_216:
[----:B------:R-:W-:Y:S05]  /*8430*/  BSYNC.RECONVERGENT B1 ;  /* 0x0000000000017941 */ /* 0x000fea0003800200 */
.L_x_206:
[----:B------:R-:W-:-:S04]  /*8440*/  IMAD.MOV.U32 R19, RZ, RZ, 0x0 ;  /* 0x00000000ff137424 */ /* 0x000fc800078e00ff */
[----:B0-----:R-:W-:Y:S05]  /*8450*/  RET.REL.NODEC R18 `(_Z5exactPfS_S_S_S_f) ;  /* 0xffffff7812e87950 */ /* 0x001fea0003c3ffff */
.L_x_217:
        /* <DEDUP_REMOVED lines=10> */
.L_x_321:


//--------------------- .text._Z9testGammaffPf    --------------------------
	.section	.text._Z9testGammaffPf,"ax",@progbits
	.align	128
        .global         _Z9testGammaffPf
        .type           _Z9testGammaffPf,@function
        .size           _Z9testGammaffPf,(.L_x_323 - _Z9testGammaffPf)
        .other          _Z9testGammaffPf,@"STO_CUDA_ENTRY STV_DEFAULT"
_Z9testGammaffPf:
.text._Z9testGammaffPf:
[----:B------:R-:W0:Y:S01]  /*0000*/  LDC R1, c[0x0][0x37c] ;  /* 0x0000df00ff017b82 */ /* 0x000e220000000800 */
[----:B------:R-:W1:Y:S07]  /*0010*/  S2R R0, SR_TID.X ;  /* 0x0000000000007919 */ /* 0x000e6e0000002100 */
[----:B------:R-:W1:Y:S01]  /*0020*/  S2UR UR4, SR_CTAID.X ;  /* 0x00000000000479c3 */ /* 0x000e620000002500 */
[----:B0-----:R-:W-:Y:S01]  /*0030*/  VIADD R1, R1, 0xffffffd0 ;  /* 0xffffffd001017836 */ /* 0x001fe20000000000 */
[----:B------:R-:W0:Y:S01]  /*0040*/  LDCU.64 UR6, c[0x0][0x358] ;  /* 0x00006b00ff0677ac */ /* 0x000e220008000a00 */
[----:B------:R-:W-:Y:S01]  /*0050*/  IMAD.MOV.U32 R8, RZ, RZ, -0x2dfc5089 ;  /* 0xd203af77ff087424 */ /* 0x000fe200078e00ff */
[----:B------:R-:W-:Y:S01]  /*0060*/  BSSY.RECONVERGENT B0, `(.L_x_218) ;  /* 0x0000269000007945 */ /* 0x000fe20003800200 */
[----:B------:R-:W-:-:S02]  /*0070*/  IMAD.MOV.U32 R9, RZ, RZ, -0x975f8c ;  /* 0xff68a074ff097424 */ /* 0x000fc400078e00ff */
[----:B------:R-:W-:Y:S01]  /*0080*/  IMAD.MOV.U32 R10, RZ, RZ, -0x12697946 ;  /* 0xed9686baff0a7424 */ /* 0x000fe200078e00ff */
[----:B------:R-:W1:Y:S01]  /*0090*/  LDC R3, c[0x0][0x360] ;  /* 0x0000d800ff037b82 */ /* 0x000e620000000800 */
[----:B------:R-:W-:Y:S01]  /*00a0*/  IMAD.MOV.U32 R11, RZ, RZ, -0x75bd8fc ;  /* 0xf8a42704ff0b7424 */ /* 0x000fe200078e00ff */
[----:B------:R2:W-:Y:S01]  /*00b0*/  STL.64 [R1], R8 ;  /* 0x0000000801007387 */ /* 0x0005e20000100a00 */
[----:B------:R-:W-:Y:S02]  /*00c0*/  IMAD.MOV.U32 R12, RZ, RZ, -0x23270784 ;  /* 0xdcd8f87cff0c7424 */ /* 0x000fe400078e00ff */
[----:B------:R-:W-:Y:S01]  /*00d0*/  IMAD.MOV.U32 R13, RZ, RZ, -0x79aed88 ;  /* 0xf8651278ff0d7424 */ /* 0x000fe200078e00ff */
[----:B------:R2:W-:Y:S01]  /*00e0*/  STL.64 [R1+0x8], R10 ;  /* 0x0000080a01007387 */ /* 0x0005e20000100a00 */
[----:B------:R-:W-:Y:S02]  /*00f0*/  IMAD.MOV.U32 R6, RZ, RZ, -0x975f8c ;  /* 0xff68a074ff067424 */ /* 0x000fe400078e00ff */
[----:B------:R-:W-:Y:S01]  /*0100*/  IMAD.MOV.U32 R2, RZ, RZ, -0x12697946 ;  /* 0xed9686baff027424 */ /* 0x000fe200078e00ff */
[----:B------:R2:W-:Y:S01]  /*0110*/  STL.64 [R1+0x10], R12 ;  /* 0x0000100c01007387 */ /* 0x0005e20000100a00 */
[----:B------:R-:W-:-:S02]  /*0120*/  IMAD.MOV.U32 R5, RZ, RZ, -0x79aed88 ;  /* 0xf8651278ff057424 */ /* 0x000fc400078e00ff */
[----:B------:R-:W-:Y:S02]  /*0130*/  IMAD.MOV.U32 R4, RZ, RZ, -0x23270784 ;  /* 0xdcd8f87cff047424 */ /* 0x000fe400078e00ff */
[----:B-1----:R-:W-:Y:S02]  /*0140*/  IMAD R0, R3, UR4, R0 ;  /* 0x0000000403007c24 */ /* 0x002fe4000f8e0200 */
[----:B------:R-:W-:-:S03]  /*0150*/  IMAD.MOV.U32 R3, RZ, RZ, -0x75bd8fc ;  /* 0xf8a42704ff037424 */ /* 0x000fc600078e00ff */
[----:B------:R-:W-:-:S13]  /*0160*/  ISETP.NE.AND P0, PT, R0, RZ, PT ;  /* 0x000000ff0000720c */ /* 0x000fda0003f05270 */
[----:B0-2---:R-:W-:Y:S05]  /*0170*/  @!P0 BRA `(.L_x_219) ;  /* 0x00000024005c8947 */ /* 0x005fea0003800000 */
[----:B------:R-:W-:Y:S02]  /*0180*/  IMAD.MOV.U32 R14, RZ, RZ, RZ ;  /* 0x000000ffff0e7224 */ /* 0x000fe400078e00ff */
[----:B------:R-:W-:Y:S02]  /*0190*/  IMAD.MOV.U32 R6, RZ, RZ, -0x975f8c ;  /* 0xff68a074ff067424 */ /* 0x000fe400078e00ff */
[----:B------:R-:W-:Y:S02]  /*01a0*/  IMAD.MOV.U32 R13, RZ, RZ, R0 ;  /* 0x000000ffff0d7224 */ /* 0x000fe400078e0000 */
[----:B------:R-:W-:Y:S02]  /*01b0*/  IMAD.MOV.U32 R12, RZ, RZ, RZ ;  /* 0x000000ffff0c7224 */ /* 0x000fe400078e00ff */
[----:B------:R-:W-:Y:S02]  /*01c0*/  IMAD.MOV.U32 R2, RZ, RZ, -0x12697946 ;  /* 0xed9686baff027424 */ /* 0x000fe400078e00ff */
[----:B------:R-:W-:-:S02]  /*01d0*/  IMAD.MOV.U32 R3, RZ, RZ, -0x75bd8fc ;  /* 0xf8a42704ff037424 */ /* 0x000fc400078e00ff */
[----:B------:R-:W-:Y:S02]  /*01e0*/  IMAD.MOV.U32 R4, RZ, RZ, -0x23270784 ;  /* 0xdcd8f87cff047424 */ /* 0x000fe400078e00ff */
[----:B------:R-:W-:-:S07]  /*01f0*/  IMAD.MOV.U32 R5, RZ, RZ, -0x79aed88 ;  /* 0xf8651278ff057424 */ /* 0x000fce00078e00ff */
.L_x_228:
[----:B------:R-:W-:Y:S01]  /*0200*/  LOP3.LUT R7, R13, 0x3, RZ, 0xc0, !PT ;  /* 0x000000030d077812 */ /* 0x000fe200078ec0ff */
[----:B------:R-:W-:Y:S03]  /*0210*/  BSSY.RECONVERGENT B1, `(.L_x_220) ;  /* 0x0000247000017945 */ /* 0x000fe60003800200 */
[----:B------:R-:W-:-:S04]  /*0220*/  ISETP.NE.U32.AND P0, PT, R7, RZ, PT ;  /* 0x000000ff0700720c */ /* 0x000fc80003f05070 */
[----:B------:R-:W-:-:S13]  /*0230*/  ISETP.NE.AND.EX P0, PT, RZ, RZ, PT, P0 ;  /* 0x000000ffff00720c */ /* 0x000fda0003f05300 */
[----:B0-----:R-:W-:Y:S05]  /*0240*/  @!P0 BRA `(.L_x_221) ;  /* 0x00000024000c8947 */ /* 0x001fea0003800000 */
[----:B------:R-:W0:Y:S01]  /*0250*/  LDC.64 R8, c[0x4][RZ] ;  /* 0x01000000ff087b82 */ /* 0x000e220000000a00 */
[----:B------:R-:W-:Y:S01]  /*0260*/  IMAD.MOV.U32 R6, RZ, RZ, RZ ;  /* 0x000000ffff067224 */ /* 0x000fe200078e00ff */
[----:B------:R-:W-:Y:S01]  /*0270*/  CS2R R4, SRZ ;  /* 0x0000000000047805 */ /* 0x000fe2000001ff00 */
[----:B------:R-:W-:Y:S01]  /*0280*/  IMAD.MOV.U32 R16, RZ, RZ, RZ ;  /* 0x000000ffff107224 */ /* 0x000fe200078e00ff */
[----:B------:R-:W-:Y:S01]  /*0290*/  CS2R R2, SRZ ;  /* 0x0000000000027805 */ /* 0x000fe2000001ff00 */
[----:B0-----:R-:W-:-:S07]  /*02a0*/  IMAD.WIDE.U32 R8, R14, 0xc80, R8 ;  /* 0x00000c800e087825 */ /* 0x001fce00078e0008 */
.L_x_223:
[----:B------:R-:W-:-:S06]  /*02b0*/  IMAD R7, R16, 0x4, R1 ;  /* 0x0000000410077824 */ /* 0x000fcc00078e0201 */
[----:B------:R-:W5:Y:S01]  /*02c0*/  LDL R7, [R7+0x4] ;  /* 0x0000040007077983 */ /* 0x000f620000100800 */
[----:B------:R-:W-:-:S05]  /*02d0*/  UMOV UR4, URZ ;  /* 0x000000ff00047c82 */ /* 0x000fca0008000000 */
.L_x_222:
[----:B-----5:R-:W-:Y:S01]  /*02e0*/  SHF.R.U32.HI R21, RZ, UR4, R7 ;  /* 0x00000004ff157c19 */ /* 0x020fe20008011607 */
[----:B------:R-:W-:-:S03]  /*02f0*/  IMAD.SHL.U32 R10, R16, 0x20, RZ ;  /* 0x00000020100a7824 */ /* 0x000fc600078e00ff */
[----:B------:R-:W-:Y:S01]  /*0300*/  LOP3.LUT R11, R21, 0x1, RZ, 0xc0, !PT ;  /* 0x00000001150b7812 */ /* 0x000fe200078ec0ff */
[----:B------:R-:W-:-:S03]  /*0310*/  VIADD R10, R10, UR4 ;  /* 0x000000040a0a7c36 */ /* 0x000fc60008000000 */
[----:B------:R-:W-:Y:S01]  /*0320*/  ISETP.NE.U32.AND P0, PT, R11, 0x1, PT ;  /* 0x000000010b00780c */ /* 0x000fe20003f05070 */
[----:B------:R-:W-:-:S03]  /*0330*/  IMAD R11, R10, 0x5, RZ ;  /* 0x000000050a0b7824 */ /* 0x000fc600078e02ff */
[----:B------:R-:W-:Y:S01]  /*0340*/  R2P PR, R21, 0x7e ;  /* 0x0000007e15007804 */ /* 0x000fe20000000000 */
[----:B------:R-:W-:-:S08]  /*0350*/  IMAD.WIDE.U32 R10, R11, 0x4, R8 ;  /* 0x000000040b0a7825 */ /* 0x000fd000078e0008 */
[----:B------:R-:W2:Y:S04]  /*0360*/  @!P0 LDG.E R15, desc[UR6][R10.64] ;  /* 0x000000060a0f8981 */ /* 0x000ea8000c1e1900 */
[----:B------:R-:W3:Y:S04]  /*0370*/  @P1 LDG.E R17, desc[UR6][R10.64+0x14] ;  /* 0x000014060a111981 */ /* 0x000ee8000c1e1900 */
[----:B------:R-:W4:Y:S04]  /*0380*/  @P2 LDG.E R19, desc[UR6][R10.64+0x28] ;  /* 0x000028060a132981 */ /* 0x000f28000c1e1900 */
[----:B------:R-:W4:Y:S04]  /*0390*/  @P3 LDG.E R23, desc[UR6][R10.64+0x3c] ;  /* 0x00003c060a173981 */ /* 0x000f28000c1e1900 */
[----:B------:R-:W4:Y:S04]  /*03a0*/  @!P0 LDG.E R18, desc[UR6][R10.64+0x8] ;  /* 0x000008060a128981 */ /* 0x000f28000c1e1900 */
[----:B------:R-:W4:Y:S04]  /*03b0*/  @P4 LDG.E R25, desc[UR6][R10.64+0x50] ;  /* 0x000050060a194981 */ /* 0x000f28000c1e1900 */
[----:B------:R-:W4:Y:S04]  /*03c0*/  @!P0 LDG.E R20, desc[UR6][R10.64+0x10] ;  /* 0x000010060a148981 */ /* 0x000f28000c1e1900 */
[----:B------:R-:W4:Y:S04]  /*03d0*/  @P1 LDG.E R22, desc[UR6][R10.64+0x1c] ;  /* 0x00001c060a161981 */ /* 0x000f28000c1e1900 */
[----:B------:R-:W4:Y:S04]  /*03e0*/  @P1 LDG.E R24, desc[UR6][R10.64+0x24] ;  /* 0x000024060a181981 */ /* 0x000f28000c1e1900 */
[----:B------:R-:W4:Y:S01]  /*03f0*/  @P6 LDG.E R27, desc[UR6][R10.64+0x78] ;  /* 0x000078060a1b6981 */ /* 0x000f22000c1e1900 */
[----:B--2---:R-:W-:-:S03]  /*0400*/  @!P0 LOP3.LUT R6, R6, R15, RZ, 0x3c, !PT ;  /* 0x0000000f06068212 */ /* 0x004fc600078e3cff */
[----:B------:R-:W2:Y:S01]  /*0410*/  @!P0 LDG.E R15, desc[UR6][R10.64+0x4] ;  /* 0x000004060a0f8981 */ /* 0x000ea2000c1e1900 */
[----:B---3--:R-:W-:-:S03]  /*0420*/  @P1 LOP3.LUT R6, R6, R17, RZ, 0x3c, !PT ;  /* 0x0000001106061212 */ /* 0x008fc600078e3cff */
[----:B------:R-:W3:Y:S01]  /*0430*/  @!P0 LDG.E R17, desc[UR6][R10.64+0xc] ;  /* 0x00000c060a118981 */ /* 0x000ee2000c1e1900 */
[----:B----4-:R-:W-:-:S03]  /*0440*/  @P2 LOP3.LUT R6, R6, R19, RZ, 0x3c, !PT ;  /* 0x0000001306062212 */ /* 0x010fc600078e3cff */
[----:B------:R-:W4:Y:S01]  /*0450*/  @P1 LDG.E R19, desc[UR6][R10.64+0x18] ;  /* 0x000018060a131981 */ /* 0x000f22000c1e1900 */
[----:B------:R-:W-:-:S03]  /*0460*/  @P3 LOP3.LUT R6, R6, R23, RZ, 0x3c, !PT ;  /* 0x0000001706063212 */ /* 0x000fc600078e3cff */
[----:B------:R-:W4:Y:S01]  /*0470*/  @P5 LDG.E R23, desc[UR6][R10.64+0x64] ;  /* 0x000064060a175981 */ /* 0x000f22000c1e1900 */
[----:B------:R-:W-:-:S03]  /*0480*/  @!P0 LOP3.LUT R3, R3, R18, RZ, 0x3c, !PT ;  /* 0x0000001203038212 */ /* 0x000fc600078e3cff */
[----:B------:R-:W4:Y:S01]  /*0490*/  @P2 LDG.E R18, desc[UR6][R10.64+0x30] ;  /* 0x000030060a122981 */ /* 0x000f22000c1e1900 */
[----:B------:R-:W-:-:S03]  /*04a0*/  @P4 LOP3.LUT R6, R6, R25, RZ, 0x3c, !PT ;  /* 0x0000001906064212 */ /* 0x000fc600078e3cff */
[----:B------:R-:W4:Y:S01]  /*04b0*/  @P3 LDG.E R25, desc[UR6][R10.64+0x48] ;  /* 0x000048060a193981 */ /* 0x000f22000c1e1900 */
[----:B------:R-:W-:-:S03]  /*04c0*/  @!P0 LOP3.LUT R5, R5, R20, RZ, 0x3c, !PT ;  /* 0x0000001405058212 */ /* 0x000fc600078e3cff */
[----:B------:R-:W4:Y:S01]  /*04d0*/  @P2 LDG.E R20, desc[UR6][R10.64+0x38] ;  /* 0x000038060a142981 */ /* 0x000f22000c1e1900 */
[----:B------:R-:W-:-:S03]  /*04e0*/  @P1 LOP3.LUT R3, R3, R22, RZ, 0x3c, !PT ;  /* 0x0000001603031212 */ /* 0x000fc600078e3cff */
[----:B------:R-:W4:Y:S01]  /*04f0*/  @P3 LDG.E R22, desc[UR6][R10.64+0x44] ;  /* 0x000044060a163981 */ /* 0x000f22000c1e1900 */
[----:B--2---:R-:W-:-:S03]  /*0500*/  @!P0 LOP3.LUT R2, R2, R15, RZ, 0x3c, !PT ;  /* 0x0000000f02028212 */ /* 0x004fc600078e3cff */
[----:B------:R-:W2:Y:S01]  /*0510*/  @P1 LDG.E R15, desc[UR6][R10.64+0x20] ;  /* 0x000020060a0f1981 */ /* 0x000ea2000c1e1900 */
[----:B---3--:R-:W-:-:S03]  /*0520*/  @!P0 LOP3.LUT R4, R4, R17, RZ, 0x3c, !PT ;  /* 0x0000001104048212 */ /* 0x008fc600078e3cff */
[----:B------:R-:W3:Y:S01]  /*0530*/  @P2 LDG.E R17, desc[UR6][R10.64+0x2c] ;  /* 0x00002c060a112981 */ /* 0x000ee2000c1e1900 */
[----:B----4-:R-:W-:-:S03]  /*0540*/  @P1 LOP3.LUT R2, R2, R19, RZ, 0x3c, !PT ;  /* 0x0000001302021212 */ /* 0x010fc600078e3cff */
[----:B------:R-:W4:Y:S01]  /*0550*/  @P2 LDG.E R19, desc[UR6][R10.64+0x34] ;  /* 0x000034060a132981 */ /* 0x000f22000c1e1900 */
[----:B------:R-:W-:-:S03]  /*0560*/  @P5 LOP3.LUT R6, R6, R23, RZ, 0x3c, !PT ;  /* 0x0000001706065212 */ /* 0x000fc600078e3cff */
[----:B------:R-:W4:Y:S01]  /*0570*/  @P3 LDG.E R23, desc[UR6][R10.64+0x40] ;  /* 0x000040060a173981 */ /* 0x000f22000c1e1900 */
[----:B------:R-:W-:Y:S02]  /*0580*/  @P1 LOP3.LUT R5, R5, R24, RZ, 0x3c, !PT ;  /* 0x0000001805051212 */ /* 0x000fe400078e3cff */
[----:B------:R-:W-:Y:S01]  /*0590*/  @P2 LOP3.LUT R3, R3, R18, RZ, 0x3c, !PT ;  /* 0x0000001203032212 */ /* 0x000fe200078e3cff */
[----:B------:R-:W4:Y:S04]  /*05a0*/  @P5 LDG.E R24, desc[UR6][R10.64+0x6c] ;  /* 0x00006c060a185981 */ /* 0x000f28000c1e1900 */
[----:B------:R-:W4:Y:S01]  /*05b0*/  @P3 LDG.E R18, desc[UR6][R10.64+0x4c] ;  /* 0x00004c060a123981 */ /* 0x000f22000c1e1900 */
[----:B------:R-:W-:-:S03]  /*05c0*/  @P2 LOP3.LUT R5, R5, R20, RZ, 0x3c, !PT ;  /* 0x0000001405052212 */ /* 0x000fc600078e3cff */
[----:B------:R-:W4:Y:S01]  /*05d0*/  @P4 LDG.E R20, desc[UR6][R10.64+0x58] ;  /* 0x000058060a144981 */ /* 0x000f22000c1e1900 */
[----:B------:R-:W-:-:S03]  /*05e0*/  @P3 LOP3.LUT R3, R3, R22, RZ, 0x3c, !PT ;  /* 0x0000001603033212 */ /* 0x000fc600078e3cff */
        /* <DEDUP_REMOVED lines=9> */
[----:B------:R-:W-:Y:S02]  /*0680*/  LOP3.LUT P0, RZ, R21, 0x80, RZ, 0xc0, !PT ;  /* 0x0000008015ff7812 */ /* 0x000fe4000780c0ff */
[----:B------:R-:W-:Y:S02]  /*0690*/  @P3 LOP3.LUT R4, R4, R25, RZ, 0x3c, !PT ;  /* 0x0000001904043212 */ /* 0x000fe400078e3cff */
[----:B------:R-:W-:Y:S02]  /*06a0*/  @P3 LOP3.LUT R5, R5, R18, RZ, 0x3c, !PT ;  /* 0x0000001205053212 */ /* 0x000fe400078e3cff */
        /* <DEDUP_REMOVED lines=18> */
[----:B------:R-:W-:Y:S02]  /*07d0*/  @P5 LOP3.LUT R5, R5, R18, RZ, 0x3c, !PT ;  /* 0x0000001205055212 */ /* 0x000fe400078e3cff */
[----:B------:R-:W-:Y:S02]  /*07e0*/  @P6 LOP3.LUT R3, R3, R20, RZ, 0x3c, !PT ;  /* 0x0000001403036212 */ /* 0x000fe400078e3cff */
[----:B------:R-:W-:Y:S02]  /*07f0*/  @P6 LOP3.LUT R5, R5, R22, RZ, 0x3c, !PT ;  /* 0x0000001605056212 */ /* 0x000fe400078e3cff */
[----:B------:R-:W-:Y:S02]  /*0800*/  @P0 LOP3.LUT R6, R6, R25, RZ, 0x3c, !PT ;  /* 0x0000001906060212 */ /* 0x000fe400078e3cff */
[----:B------:R-:W-:-:S02]  /*0810*/  @P0 LOP3.LUT R3, R3, R24, RZ, 0x3c, !PT ;  /* 0x0000001803030212 */ /* 0x000fc400078e3cff */
[----:B------:R-:W-:Y:S02]  /*0820*/  @P0 LOP3.LUT R5, R5, R26, RZ, 0x3c, !PT ;  /* 0x0000001a05050212 */ /* 0x000fe400078e3cff */
[----:B--2---:R-:W-:Y:S02]  /*0830*/  @P6 LOP3.LUT R2, R2, R15, RZ, 0x3c, !PT ;  /* 0x0000000f02026212 */ /* 0x004fe400078e3cff */
[----:B---3--:R-:W-:Y:S02]  /*0840*/  @P6 LOP3.LUT R4, R4, R17, RZ, 0x3c, !PT ;  /* 0x0000001104046212 */ /* 0x008fe400078e3cff */
[----:B----4-:R-:W-:Y:S02]  /*0850*/  @P0 LOP3.LUT R2, R2, R19, RZ, 0x3c, !PT ;  /* 0x0000001302020212 */ /* 0x010fe400078e3cff */
        /* <DEDUP_REMOVED lines=24> */
[----:B------:R-:W4:Y:S04]  /*09e0*/  @P2 LDG.E R25, desc[UR6][R10.64+0xcc] ;  /* 0x0000cc060a192981 */ /* 0x000f28000c1e1900 */
[----:B------:R-:W4:Y:S01]  /*09f0*/  @P1 LDG.E R21, desc[UR6][R10.64+0xb8] ;  /* 0x0000b8060a151981 */ /* 0x000f22000c1e1900 */
[----:B------:R-:W-:-:S03]  /*0a00*/  @P1 LOP3.LUT R6, R6, R27, RZ, 0x3c, !PT ;  /* 0x0000001b06061212 */ /* 0x000fc600078e3cff */
[----:B------:R-:W4:Y:S01]  /*0a10*/  @P6 LDG.E R27, desc[UR6][R10.64+0x118] ;  /* 0x000118060a1b6981 */ /* 0x000f22000c1e1900 */
[----:B------:R-:W-:-:S03]  /*0a20*/  @P2 LOP3.LUT R6, R6, R29, RZ, 0x3c, !PT ;  /* 0x0000001d06062212 */ /* 0x000fc600078e3cff */
[----:B------:R-:W4:Y:S01]  /*0a30*/  @P0 LDG.E R28, desc[UR6][R10.64+0x13c] ;  /* 0x00013c060a1c0981 */ /* 0x000f22000c1e1900 */
[----:B------:R-:W-:-:S03]  /*0a40*/  @P3 LOP3.LUT R6, R6, R17, RZ, 0x3c, !PT ;  /* 0x0000001106063212 */ /* 0x000fc600078e3cff */
[----:B------:R-:W4:Y:S01]  /*0a50*/  @P2 LDG.E R17, desc[UR6][R10.64+0xd4] ;  /* 0x0000d4060a112981 */ /* 0x000f22000c1e1900 */
[----:B------:R-:W-:Y:S02]  /*0a60*/  @P4 LOP3.LUT R6, R6, R15, RZ, 0x3c, !PT ;  /* 0x0000000f06064212 */ /* 0x000fe400078e3cff */
[----:B------:R-:W-:Y:S01]  /*0a70*/  @P1 LOP3.LUT R5, R5, R22, RZ, 0x3c, !PT ;  /* 0x0000001605051212 */ /* 0x000fe200078e3cff */
[----:B------:R-:W4:Y:S04]  /*0a80*/  @P5 LDG.E R15, desc[UR6][R10.64+0x108] ;  /* 0x000108060a0f5981 */ /* 0x000f28000c1e1900 */
[----:B------:R-:W4:Y:S01]  /*0a90*/  @P3 LDG.E R22, desc[UR6][R10.64+0xe4] ;  /* 0x0000e4060a163981 */ /* 0x000f22000c1e1900 */
[----:B--2---:R-:W-:-:S03]  /*0aa0*/  @P1 LOP3.LUT R3, R3, R20, RZ, 0x3c, !PT ;  /* 0x0000001403031212 */ /* 0x004fc600078e3cff */
[----:B------:R-:W2:Y:S01]  /*0ab0*/  @P4 LDG.E R20, desc[UR6][R10.64+0x100] ;  /* 0x000100060a144981 */ /* 0x000ea2000c1e1900 */
[----:B---3--:R-:W-:Y:S02]  /*0ac0*/  @P5 LOP3.LUT R6, R6, R19, RZ, 0x3c, !PT ;  /* 0x0000001306065212 */ /* 0x008fe400078e3cff */
[----:B------:R-:W-:Y:S01]  /*0ad0*/  @P2 LOP3.LUT R3, R3, R24, RZ, 0x3c, !PT ;  /* 0x0000001803032212 */ /* 0x000fe200078e3cff */
[----:B------:R-:W3:Y:S01]  /*0ae0*/  @P3 LDG.E R19, desc[UR6][R10.64+0xe0] ;  /* 0x0000e0060a133981 */ /* 0x000ee2000c1e1900 */
[----:B----4-:R-:W-:-:S03]  /*0af0*/  @P1 LOP3.LUT R4, R4, R23, RZ, 0x3c, !PT ;  /* 0x0000001704041212 */ /* 0x010fc600078e3cff */
[----:B------:R-:W4:Y:S04]  /*0b00*/  @P3 LDG.E R24, desc[UR6][R10.64+0xec] ;  /* 0x0000ec060a183981 */ /* 0x000f28000c1e1900 */
[----:B------:R-:W2:Y:S01]  /*0b10*/  @P4 LDG.E R23, desc[UR6][R10.64+0xf4] ;  /* 0x0000f4060a174981 */ /* 0x000ea2000c1e1900 */
[----:B------:R-:W-:-:S03]  /*0b20*/  @P1 LOP3.LUT R2, R2, R21, RZ, 0x3c, !PT ;  /* 0x0000001502021212 */ /* 0x000fc600078e3cff */
[----:B------:R-:W2:Y:S01]  /*0b30*/  @P3 LDG.E R21, desc[UR6][R10.64+0xe8] ;  /* 0x0000e8060a153981 */ /* 0x000ea2000c1e1900 */
[----:B------:R-:W-:Y:S02]  /*0b40*/  @P2 LOP3.LUT R5, R5, R18, RZ, 0x3c, !PT ;  /* 0x0000001205052212 */ /* 0x000fe400078e3cff */
[----:B------:R-:W-:Y:S01]  /*0b50*/  @P2 LOP3.LUT R2, R2, R25, RZ, 0x3c, !PT ;  /* 0x0000001902022212 */ /* 0x000fe200078e3cff */
[----:B------:R-:W2:Y:S04]  /*0b60*/  @P5 LDG.E R18, desc[UR6][R10.64+0x10c] ;  /* 0x00010c060a125981 */ /* 0x000ea8000c1e1900 */
[----:B------:R-:W2:Y:S01]  /*0b70*/  @P4 LDG.E R25, desc[UR6][R10.64+0xfc] ;  /* 0x0000fc060a194981 */ /* 0x000ea2000c1e1900 */
[----:B------:R-:W-:-:S03]  /*0b80*/  @P2 LOP3.LUT R4, R4, R17, RZ, 0x3c, !PT ;  /* 0x0000001104042212 */ /* 0x000fc600078e3cff */
[----:B------:R-:W2:Y:S01]  /*0b90*/  @P5 LDG.E R17, desc[UR6][R10.64+0x110] ;  /* 0x000110060a115981 */ /* 0x000ea2000c1e1900 */
[----:B------:R-:W-:-:S03]  /*0ba0*/  @P3 LOP3.LUT R3, R3, R22, RZ, 0x3c, !PT ;  /* 0x0000001603033212 */ /* 0x000fc600078e3cff */
[----:B------:R-:W2:Y:S01]  /*0bb0*/  @P5 LDG.E R22, desc[UR6][R10.64+0x114] ;  /* 0x000114060a165981 */ /* 0x000ea2000c1e1900 */
[----:B------:R-:W-:Y:S02]  /*0bc0*/  @P6 LOP3.LUT R6, R6, R27, RZ, 0x3c, !PT ;  /* 0x0000001b06066212 */ /* 0x000fe400078e3cff */
[----:B------:R-:W-:Y:S01]  /*0bd0*/  @P4 LOP3.LUT R3, R3, R26, RZ, 0x3c, !PT ;  /* 0x0000001a03034212 */ /* 0x000fe200078e3cff */
[----:B------:R-:W2:Y:S04]  /*0be0*/  @P0 LDG.E R27, desc[UR6][R10.64+0x12c] ;  /* 0x00012c060a1b0981 */ /* 0x000ea8000c1e1900 */
[----:B------:R-:W2:Y:S01]  /*0bf0*/  @P0 LDG.E R26, desc[UR6][R10.64+0x134] ;  /* 0x000134060a1a0981 */ /* 0x000ea2000c1e1900 */
[----:B---3--:R-:W-:-:S03]  /*0c00*/  @P3 LOP3.LUT R2, R2, R19, RZ, 0x3c, !PT ;  /* 0x0000001302023212 */ /* 0x008fc600078e3cff */
[----:B------:R-:W3:Y:S01]  /*0c10*/  @P6 LDG.E R19, desc[UR6][R10.64+0x11c] ;  /* 0x00011c060a136981 */ /* 0x000ee2000c1e1900 */
[----:B----4-:R-:W-:-:S03]  /*0c20*/  @P3 LOP3.LUT R5, R5, R24, RZ, 0x3c, !PT ;  /* 0x0000001805053212 */ /* 0x010fc600078e3cff */
[----:B------:R-:W4:Y:S01]  /*0c30*/  @P6 LDG.E R24, desc[UR6][R10.64+0x128] ;  /* 0x000128060a186981 */ /* 0x000f22000c1e1900 */
[----:B--2---:R-:W-:Y:S02]  /*0c40*/  @P4 LOP3.LUT R2, R2, R23, RZ, 0x3c, !PT ;  /* 0x0000001702024212 */ /* 0x004fe400078e3cff */
[----:B------:R-:W-:Y:S01]  /*0c50*/  @P4 LOP3.LUT R5, R5, R20, RZ, 0x3c, !PT ;  /* 0x0000001405054212 */ /* 0x000fe200078e3cff */
[----:B------:R-:W2:Y:S01]  /*0c60*/  @P0 LDG.E R23, desc[UR6][R10.64+0x138] ;  /* 0x000138060a170981 */ /* 0x000ea2000c1e1900 */
[----:B------:R-:W-:-:S03]  /*0c70*/  @P5 LOP3.LUT R2, R2, R15, RZ, 0x3c, !PT ;  /* 0x0000000f02025212 */ /* 0x000fc600078e3cff */
[----:B------:R-:W2:Y:S01]  /*0c80*/  @P6 LDG.E R20, desc[UR6][R10.64+0x120] ;  /* 0x000120060a146981 */ /* 0x000ea2000c1e1900 */
[----:B------:R-:W-:-:S03]  /*0c90*/  @P3 LOP3.LUT R4, R4, R21, RZ, 0x3c, !PT ;  /* 0x0000001504043212 */ /* 0x000fc600078e3cff */
[----:B------:R-:W2:Y:S04]  /*0ca0*/  @P6 LDG.E R21, desc[UR6][R10.64+0x124] ;  /* 0x000124060a156981 */ /* 0x000ea8000c1e1900 */
[----:B------:R-:W2:Y:S01]  /*0cb0*/  @P0 LDG.E R15, desc[UR6][R10.64+0x130] ;  /* 0x000130060a0f0981 */ /* 0x000ea2000c1e1900 */
[----:B------:R-:W-:Y:S01]  /*0cc0*/  UIADD3 UR4, UPT, UPT, UR4, 0x10, URZ ;  /* 0x0000001004047890 */ /* 0x000fe2000fffe0ff */
[----:B------:R-:W-:-:S03]  /*0cd0*/  @P4 LOP3.LUT R4, R4, R25, RZ, 0x3c, !PT ;  /* 0x0000001904044212 */ /* 0x000fc600078e3cff */
[----:B------:R-:W-:Y:S01]  /*0ce0*/  UISETP.NE.AND UP0, UPT, UR4, 0x20, UPT ;  /* 0x000000200400788c */ /* 0x000fe2000bf05270 */
[----:B------:R-:W-:Y:S02]  /*0cf0*/  @P5 LOP3.LUT R3, R3, R18, RZ, 0x3c, !PT ;  /* 0x0000001203035212 */ /* 0x000fe400078e3cff */
[----:B------:R-:W-:Y:S02]  /*0d00*/  @P5 LOP3.LUT R4, R4, R17, RZ, 0x3c, !PT ;  /* 0x0000001104045212 */ /* 0x000fe400078e3cff */
[----:B------:R-:W-:Y:S02]  /*0d10*/  @P5 LOP3.LUT R5, R5, R22, RZ, 0x3c, !PT ;  /* 0x0000001605055212 */ /* 0x000fe400078e3cff */
[----:B------:R-:W-:Y:S02]  /*0d20*/  @P0 LOP3.LUT R6, R6, R27, RZ, 0x3c, !PT ;  /* 0x0000001b06060212 */ /* 0x000fe400078e3cff */
[----:B---3--:R-:W-:Y:S02]  /*0d30*/  @P6 LOP3.LUT R2, R2, R19, RZ, 0x3c, !PT ;  /* 0x0000001302026212 */ /* 0x008fe400078e3cff */
[----:B----4-:R-:W-:-:S04]  /*0d40*/  @P6 LOP3.LUT R5, R5, R24, RZ, 0x3c, !PT ;  /* 0x0000001805056212 */ /* 0x010fc800078e3cff */
[----:B------:R-:W-:Y:S02]  /*0d50*/  @P0 LOP3.LUT R5, R5, R28, RZ, 0x3c, !PT ;  /* 0x0000001c05050212 */ /* 0x000fe400078e3cff */
[----:B--2---:R-:W-:Y:S02]  /*0d60*/  @P6 LOP3.LUT R3, R3, R20, RZ, 0x3c, !PT ;  /* 0x0000001403036212 */ /* 0x004fe400078e3cff */
        /* <DEDUP_REMOVED lines=9> */
[----:B------:R0:W-:Y:S03]  /*0e00*/  STL [R1+0x4], R6 ;  /* 0x0000040601007387 */ /* 0x0001e60000100800 */
[----:B------:R-:W-:Y:S01]  /*0e10*/  ISETP.NE.U32.AND P0, PT, R7, 0x1, PT ;  /* 0x000000010700780c */ /* 0x000fe20003f05070 */
[----:B------:R0:W-:Y:S03]  /*0e20*/  STL.64 [R1+0x8], R2 ;  /* 0x0000080201007387 */ /* 0x0001e60000100a00 */
[----:B------:R-:W-:Y:S01]  /*0e30*/  ISETP.NE.AND.EX P0, PT, RZ, RZ, PT, P0 ;  /* 0x000000ffff00720c */ /* 0x000fe20003f05300 */
[----:B------:R0:W-:-:S12]  /*0e40*/  STL.64 [R1+0x10], R4 ;  /* 0x0000100401007387 */ /* 0x0001d80000100a00 */
[----:B0-----:R-:W-:Y:S05]  /*0e50*/  @!P0 BRA `(.L_x_221) ;  /* 0x0000001800088947 */ /* 0x001fea0003800000 */
[----:B------:R-:W-:Y:S01]  /*0e60*/  UMOV UR4, URZ ;  /* 0x000000ff00047c82 */ /* 0x000fe20008000000 */
[----:B------:R-:W-:Y:S01]  /*0e70*/  UMOV UR5, URZ ;  /* 0x000000ff00057c82 */ /* 0x000fe20008000000 */
[----:B------:R-:W-:Y:S02]  /*0e80*/  IMAD.MOV.U32 R6, RZ, RZ, RZ ;  /* 0x000000ffff067224 */ /* 0x000fe400078e00ff */
[----:B------:R-:W-:Y:S02]  /*0e90*/  IMAD.MOV.U32 R16, RZ, RZ, RZ ;  /* 0x000000ffff107224 */ /* 0x000fe400078e00ff */
[----:B------:R-:W-:Y:S02]  /*0ea0*/  IMAD.U32 R5, RZ, RZ, UR4 ;  /* 0x00000004ff057e24 */ /* 0x000fe4000f8e00ff */
[----:B------:R-:W-:Y:S02]  /*0eb0*/  IMAD.U32 R4, RZ, RZ, UR5 ;  /* 0x00000005ff047e24 */ /* 0x000fe4000f8e00ff */
[----:B------:R-:W-:-:S02]  /*0ec0*/  IMAD.U32 R3, RZ, RZ, UR4 ;  /* 0x00000004ff037e24 */ /* 0x000fc4000f8e00ff */
[----:B------:R-:W-:-:S07]  /*0ed0*/  IMAD.U32 R2, RZ, RZ, UR5 ;  /* 0x00000005ff027e24 */ /* 0x000fce000f8e00ff */
.L_x_225:
[----:B------:R-:W-:-:S06]  /*0ee0*/  IMAD R7, R16, 0x4, R1 ;  /* 0x0000000410077824 */ /* 0x000fcc00078e0201 */
[----:B------:R-:W5:Y:S01]  /*0ef0*/  LDL R7, [R7+0x4] ;  /* 0x0000040007077983 */ /* 0x000f620000100800 */
[----:B------:R-:W-:-:S05]  /*0f00*/  UMOV UR4, URZ ;  /* 0x000000ff00047c82 */ /* 0x000fca0008000000 */
.L_x_224:
        /* <DEDUP_REMOVED lines=183> */
[----:B0-----:R-:W-:Y:S05]  /*1a80*/  @P0 BRA `(.L_x_221) ;  /* 0x0000000800fc0947 */ /* 0x001fea0003800000 */
        /* <DEDUP_REMOVED lines=8> */
.L_x_227:
[----:B------:R-:W-:-:S06]  /*1b10*/  IMAD R7, R16, 0x4, R1 ;  /* 0x0000000410077824 */ /* 0x000fcc00078e0201 */
[----:B------:R-:W5:Y:S01]  /*1b20*/  LDL R7, [R7+0x4] ;  /* 0x0000040007077983 */ /* 0x000f620000100800 */
[----:B------:R-:W-:-:S05]  /*1b30*/  UMOV UR4, URZ ;  /* 0x000000ff00047c82 */ /* 0x000fca0008000000 */
.L_x_226:
        /* <DEDUP_REMOVED lines=177> */
[----:B------:R0:W-:Y:S04]  /*2650*/  STL [R1+0x4], R6 ;  /* 0x0000040601007387 */ /* 0x0001e80000100800 */
[----:B------:R0:W-:Y:S04]  /*2660*/  STL.64 [R1+0x8], R2 ;  /* 0x0000080201007387 */ /* 0x0001e80000100a00 */
[----:B------:R0:W-:Y:S02]  /*2670*/  STL.64 [R1+0x10], R4 ;  /* 0x0000100401007387 */ /* 0x0001e40000100a00 */
.L_x_221:
[----:B------:R-:W-:Y:S05]  /*2680*/  BSYNC.RECONVERGENT B1 ;  /* 0x0000000000017941 */ /* 0x000fea0003800200 */
.L_x_220:
[C---:B------:R-:W-:Y:S01]  /*2690*/  ISETP.GT.U32.AND P0, PT, R13.reuse, 0x3, PT ;  /* 0x000000030d00780c */ /* 0x040fe20003f04070 */
[----:B------:R-:W-:Y:S01]  /*26a0*/  VIADD R14, R14, 0x1 ;  /* 0x000000010e0e7836 */ /* 0x000fe20000000000 */
[--C-:B------:R-:W-:Y:S02]  /*26b0*/  SHF.R.U64 R13, R13, 0x2, R12.reuse ;  /* 0x000000020d0d7819 */ /* 0x100fe4000000120c */
[----:B------:R-:W-:Y:S02]  /*26c0*/  ISETP.GT.U32.AND.EX P0, PT, R12, RZ, PT, P0 ;  /* 0x000000ff0c00720c */ /* 0x000fe40003f04100 */
[----:B------:R-:W-:-:S11]  /*26d0*/  SHF.R.U32.HI R12, RZ, 0x2, R12 ;  /* 0x00000002ff0c7819 */ /* 0x000fd6000001160c */
[----:B------:R-:W-:Y:S05]  /*26e0*/  @P0 BRA `(.L_x_228) ;  /* 0xffffffd800c40947 */ /* 0x000fea000383ffff */
.L_x_219:
[----:B------:R-:W-:Y:S05]  /*26f0*/  BSYNC.RECONVERGENT B0 ;  /* 0x0000000000007941 */ /* 0x000fea0003800200 */
.L_x_218:
[----:B------:R-:W1:Y:S02]  /*2700*/  LDCU UR4, c[0x0][0x384] ;  /* 0x00007080ff0477ac */ /* 0x000e640008000800 */
[----:B-1----:R-:W-:-:S13]  /*2710*/  FSETP.LT.AND P0, PT, RZ, UR4, PT ;  /* 0x00000004ff007c0b */ /* 0x002fda000bf01000 */
[----:B------:R-:W-:Y:S05]  /*2720*/  @!P0 EXIT ;  /* 0x000000000000894d */ /* 0x000fea0003800000 */
[----:B------:R-:W1:Y:S02]  /*2730*/  LDC R9, c[0x0][0x380] ;  /* 0x0000e000ff097b82 */ /* 0x000e640000000800 */
[C---:B-1----:R-:W-:Y:S01]  /*2740*/  VIADD R7, R9.reuse, 0x1800000 ;  /* 0x0180000009077836 */ /* 0x042fe20000000000 */
[----:B------:R-:W-:-:S04]  /*2750*/  FSETP.GTU.AND P3, PT, R9, RZ, PT ;  /* 0x000000ff0900720b */ /* 0x000fc80003f6c000 */
[----:B------:R-:W-:-:S04]  /*2760*/  LOP3.LUT R7, R7, 0x7f800000, RZ, 0xc0, !PT ;  /* 0x7f80000007077812 */ /* 0x000fc800078ec0ff */
[----:B------:R-:W-:-:S13]  /*2770*/  ISETP.GT.U32.AND P0, PT, R7, 0x1ffffff, PT ;  /* 0x01ffffff0700780c */ /* 0x000fda0003f04070 */
[----:B------:R-:W-:Y:S05]  /*2780*/  @P0 BRA `(.L_x_229) ;  /* 0x0000000000180947 */ /* 0x000fea0003800000 */
[----:B------:R-:W1:Y:S01]  /*2790*/  LDCU UR4, c[0x0][0x380] ;  /* 0x00007000ff0477ac */ /* 0x000e620008000800 */
[----:B------:R-:W-:Y:S01]  /*27a0*/  MOV R12, 0x27d0 ;  /* 0x000027d0000c7802 */ /* 0x000fe20000000f00 */
[----:B-1----:R-:W-:-:S07]  /*27b0*/  IMAD.U32 R7, RZ, RZ, UR4 ;  /* 0x00000004ff077e24 */ /* 0x002fce000f8e00ff */
[----:B0-----:R-:W-:Y:S05]  /*27c0*/  CALL.REL.NOINC `($__internal_10_$__cuda_sm20_rcp_rn_f32_slowpath) ;  /* 0x0000002000f07944 */ /* 0x001fea0003c00000 */
[----:B------:R-:W-:Y:S01]  /*27d0*/  IMAD.MOV.U32 R8, RZ, RZ, R11 ;  /* 0x000000ffff087224 */ /* 0x000fe200078e000b */
[----:B------:R-:W-:Y:S06]  /*27e0*/  BRA `(.L_x_230) ;  /* 0x0000000000107947 */ /* 0x000fec0003800000 */
.L_x_229:
[----:B------:R-:W1:Y:S02]  /*27f0*/  MUFU.RCP R8, R9 ;  /* 0x0000000900087308 */ /* 0x000e640000001000 */
[----:B-1----:R-:W-:-:S04]  /*2800*/  FFMA R7, R8, R9, -1 ;  /* 0xbf80000008077423 */ /* 0x002fc80000000009 */
[----:B------:R-:W-:-:S04]  /*2810*/  FADD.FTZ R7, -R7, -RZ ;  /* 0x800000ff07077221 */ /* 0x000fc80000010100 */
[----:B------:R-:W-:-:S07]  /*2820*/  FFMA R8, R8, R7, R8 ;  /* 0x0000000708087223 */ /* 0x000fce0000000008 */
.L_x_230:
[----:B------:R-:W-:Y:S05]  /*2830*/  @P3 BRA `(.L_x_231) ;  /* 0x0000000000343947 */ /* 0x000fea0003800000 */
[----:B------:R-:W1:Y:S01]  /*2840*/  LDCU UR5, c[0x0][0x384] ;  /* 0x00007080ff0577ac */ /* 0x000e620008000800 */
[----:B------:R-:W2:Y:S01]  /*2850*/  LDCU.64 UR8, c[0x0][0x388] ;  /* 0x00007100ff0877ac */ /* 0x000ea20008000a00 */
[----:B------:R-:W-:-:S05]  /*2860*/  UMOV UR4, URZ ;  /* 0x000000ff00047c82 */ /* 0x000fca0008000000 */
.L_x_232:
[----:B0-----:R-:W-:Y:S01]  /*2870*/  IADD3 R3, P0, PT, R0, UR4, RZ ;  /* 0x0000000400037c10 */ /* 0x001fe2000ff1e0ff */
[----:B------:R-:W-:-:S04]  /*2880*/  UIADD3 UR4, UPT, UPT, UR4, 0x1, URZ ;  /* 0x0000000104047890 */ /* 0x000fc8000fffe0ff */
[----:B------:R-:W-:Y:S01]  /*2890*/  IMAD.X R4, RZ, RZ, RZ, P0 ;  /* 0x000000ffff047224 */ /* 0x000fe200000e06ff */
[----:B--2---:R-:W-:-:S04]  /*28a0*/  LEA R2, P0, R3, UR8, 0x2 ;  /* 0x0000000803027c11 */ /* 0x004fc8000f8010ff */
[----:B------:R-:W-:Y:S02]  /*28b0*/  LEA.HI.X R3, R3, UR9, R4, 0x2, P0 ;  /* 0x0000000903037c11 */ /* 0x000fe400080f1404 */
[----:B------:R-:W-:-:S03]  /*28c0*/  I2FP.F32.U32 R4, UR4 ;  /* 0x0000000400047c45 */ /* 0x000fc60008201000 */
[----:B------:R3:W-:Y:S01]  /*28d0*/  STG.E desc[UR6][R2.64], RZ ;  /* 0x000000ff02007986 */ /* 0x0007e2000c101906 */
[----:B-1----:R-:W-:-:S13]  /*28e0*/  FSETP.GEU.AND P0, PT, R4, UR5, PT ;  /* 0x0000000504007c0b */ /* 0x002fda000bf0e000 */
[----:B---3--:R-:W-:Y:S05]  /*28f0*/  @!P0 BRA `(.L_x_232) ;  /* 0xfffffffc00dc8947 */ /* 0x008fea000383ffff */
[----:B------:R-:W-:Y:S05]  /*2900*/  EXIT ;  /* 0x000000000000794d */ /* 0x000fea0003800000 */
.L_x_231:
[----:B------:R-:W1:Y:S02]  /*2910*/  LDC R9, c[0x0][0x380] ;  /* 0x0000e000ff097b82 */ /* 0x000e640000000800 */
[----:B-1----:R-:W-:-:S13]  /*2920*/  FSETP.GEU.AND P0, PT, R9, 1, PT ;  /* 0x3f8000000900780b */ /* 0x002fda0003f0e000 */
[----:B------:R-:W-:Y:S05]  /*2930*/  @!P0 BRA `(.L_x_233) ;  /* 0x0000000c00888947 */ /* 0x000fea0003800000 */
[----:B------:R-:W-:-:S04]  /*2940*/  FADD R14, R9, -0.3333333432674407959 ;  /* 0xbeaaaaab090e7421 */ /* 0x000fc80000000000 */
[----:B------:R-:W-:-:S04]  /*2950*/  FMUL R11, R14, 9 ;  /* 0x411000000e0b7820 */ /* 0x000fc80000400000 */
[----:B------:R-:W-:Y:S01]  /*2960*/  VIADD R7, R11, 0xf3000000 ;  /* 0xf30000000b077836 */ /* 0x000fe20000000000 */
[----:B------:R1:W2:Y:S04]  /*2970*/  MUFU.RSQ R8, R11 ;  /* 0x0000000b00087308 */ /* 0x0002a80000001400 */
[----:B------:R-:W-:-:S13]  /*2980*/  ISETP.GT.U32.AND P0, PT, R7, 0x727fffff, PT ;  /* 0x727fffff0700780c */ /* 0x000fda0003f04070 */
[----:B-12---:R-:W-:Y:S05]  /*2990*/  @!P0 BRA `(.L_x_234) ;  /* 0x0000000000188947 */ /* 0x006fea0003800000 */
[----:B------:R-:W-:Y:S01]  /*29a0*/  BSSY.RECONVERGENT B0, `(.L_x_235) ;  /* 0x0000003000007945 */ /* 0x000fe20003800200 */
[----:B------:R-:W-:-:S07]  /*29b0*/  MOV R16, 0x29d0 ;  /* 0x000029d000107802 */ /* 0x000fce0000000f00 */
[----:B0-----:R-:W-:Y:S05]  /*29c0*/  CALL.REL.NOINC `($__internal_11_$__cuda_sm20_sqrt_rn_f32_slowpath) ;  /* 0x0000002400407944 */ /* 0x001fea0003c00000 */
[----:B------:R-:W-:Y:S05]  /*29d0*/  BSYNC.RECONVERGENT B0 ;  /* 0x0000000000007941 */ /* 0x000fea0003800200 */
.L_x_235:
[----:B------:R-:W-:Y:S01]  /*29e0*/  IMAD.MOV.U32 R7, RZ, RZ, R15 ;  /* 0x000000ffff077224 */ /* 0x000fe200078e000f */
[----:B------:R-:W-:Y:S06]  /*29f0*/  BRA `(.L_x_236) ;  /* 0x0000000000107947 */ /* 0x000fec0003800000 */
.L_x_234:
[----:B------:R-:W-:Y:S01]  /*2a00*/  FMUL.FTZ R10, R11, R8 ;  /* 0x000000080b0a7220 */ /* 0x000fe20000410000 */
[----:B------:R-:W-:-:S03]  /*2a10*/  FMUL.FTZ R8, R8, 0.5 ;  /* 0x3f00000008087820 */ /* 0x000fc60000410000 */
[----:B------:R-:W-:-:S04]  /*2a20*/  FFMA R7, -R10, R10, R11 ;  /* 0x0000000a0a077223 */ /* 0x000fc8000000010b */
[----:B------:R-:W-:-:S07]  /*2a30*/  FFMA R7, R7, R8, R10 ;  /* 0x0000000807077223 */ /* 0x000fce000000000a */
.L_x_236:
[----:B------:R-:W-:Y:S01]  /*2a40*/  VIADD R8, R7, 0x1800000 ;  /* 0x0180000007087836 */ /* 0x000fe20000000000 */
[----:B------:R-:W-:Y:S04]  /*2a50*/  BSSY.RECONVERGENT B0, `(.L_x_237) ;  /* 0x000000c000007945 */ /* 0x000fe80003800200 */
[----:B------:R-:W-:-:S04]  /*2a60*/  LOP3.LUT R8, R8, 0x7f800000, RZ, 0xc0, !PT ;  /* 0x7f80000008087812 */ /* 0x000fc800078ec0ff */
[----:B------:R-:W-:-:S13]  /*2a70*/  ISETP.GT.U32.AND P0, PT, R8, 0x1ffffff, PT ;  /* 0x01ffffff0800780c */ /* 0x000fda0003f04070 */
[----:B------:R-:W-:Y:S05]  /*2a80*/  @P0 BRA `(.L_x_238) ;  /* 0x0000000000100947 */ /* 0x000fea0003800000 */
[----:B------:R-:W-:-:S07]  /*2a90*/  MOV R12, 0x2ab0 ;  /* 0x00002ab0000c7802 */ /* 0x000fce0000000f00 */
[----:B0-----:R-:W-:Y:S05]  /*2aa0*/  CALL.REL.NOINC `($__internal_10_$__cuda_sm20_rcp_rn_f32_slowpath) ;  /* 0x0000002000387944 */ /* 0x001fea0003c00000 */
[----:B------:R-:W-:Y:S01]  /*2ab0*/  IMAD.MOV.U32 R7, RZ, RZ, R11 ;  /* 0x000000ffff077224 */ /* 0x000fe200078e000b */
[----:B------:R-:W-:Y:S06]  /*2ac0*/  BRA `(.L_x_239) ;  /* 0x0000000000107947 */ /* 0x000fec0003800000 */
.L_x_238:
[----:B------:R-:W1:Y:S02]  /*2ad0*/  MUFU.RCP R8, R7 ;  /* 0x0000000700087308 */ /* 0x000e640000001000 */
[----:B-1----:R-:W-:-:S04]  /*2ae0*/  FFMA R9, R8, R7, -1 ;  /* 0xbf80000008097423 */ /* 0x002fc80000000007 */
[----:B------:R-:W-:-:S04]  /*2af0*/  FADD.FTZ R9, -R9, -RZ ;  /* 0x800000ff09097221 */ /* 0x000fc80000010100 */
[----:B------:R-:W-:-:S07]  /*2b00*/  FFMA R7, R8, R9, R8 ;  /* 0x0000000908077223 */ /* 0x000fce0000000008 */
.L_x_239:
[----:B------:R-:W-:Y:S05]  /*2b10*/  BSYNC.RECONVERGENT B0 ;  /* 0x0000000000007941 */ /* 0x000fea0003800200 */
.L_x_237:
[----:B------:R-:W-:Y:S01]  /*2b20*/  IMAD.MOV.U32 R18, RZ, RZ, -0x2dfc5089 ;  /* 0xd203af77ff127424 */ /* 0x000fe200078e00ff */
[----:B------:R-:W-:Y:S01]  /*2b30*/  UMOV UR4, URZ ;  /* 0x000000ff00047c82 */ /* 0x000fe20008000000 */
[----:B------:R-:W-:Y:S02]  /*2b40*/  IMAD.MOV.U32 R15, RZ, RZ, RZ ;  /* 0x000000ffff0f7224 */ /* 0x000fe400078e00ff */
[----:B------:R-:W-:-:S07]  /*2b50*/  IMAD.MOV.U32 R16, RZ, RZ, RZ ;  /* 0x000000ffff107224 */ /* 0x000fce00078e00ff */
.L_x_250:
[----:B------:R-:W-:Y:S01]  /*2b60*/  BSSY.RECONVERGENT B0, `(.L_x_240) ;  /* 0x00000b2000007945 */ /* 0x000fe20003800200 */
[----:B------:R-:W-:Y:S02]  /*2b70*/  IMAD.MOV.U32 R8, RZ, RZ, R4 ;  /* 0x000000ffff087224 */ /* 0x000fe400078e0004 */
[----:B------:R-:W-:Y:S02]  /*2b80*/  IMAD.MOV.U32 R9, RZ, RZ, R3 ;  /* 0x000000ffff097224 */ /* 0x000fe400078e0003 */
[----:B------:R-:W-:-:S07]  /*2b90*/  IMAD.MOV.U32 R10, RZ, RZ, R6 ;  /* 0x000000ffff0a7224 */ /* 0x000fce00078e0006 */
.L_x_249:
[----:B------:R-:W-:Y:S01]  /*2ba0*/  BSSY.RECONVERGENT B1, `(.L_x_241) ;  /* 0x0000059000017945 */ /* 0x000fe20003800200 */
[----:B0-----:R-:W-:-:S07]  /*2bb0*/  IMAD.MOV.U32 R6, RZ, RZ, R2 ;  /* 0x000000ffff067224 */ /* 0x001fce00078e0002 */
.L_x_247:
[----:B------:R-:W-:Y:S01]  /*2bc0*/  ISETP.NE.AND P0, PT, R15, 0x1, PT ;  /* 0x000000010f00780c */ /* 0x000fe20003f05270 */
[----:B------:R-:W-:Y:S01]  /*2bd0*/  BSSY.RECONVERGENT B2, `(.L_x_242) ;  /* 0x0000052000027945 */ /* 0x000fe20003800200 */
[----:B------:R-:W-:Y:S02]  /*2be0*/  IMAD.MOV.U32 R20, RZ, RZ, R16 ;  /* 0x000000ffff147224 */ /* 0x000fe400078e0010 */
[----:B------:R-:W-:Y:S02]  /*2bf0*/  IMAD.MOV.U32 R4, RZ, RZ, R5 ;  /* 0x000000ffff047224 */ /* 0x000fe400078e0005 */
[----:B------:R-:W-:Y:S02]  /*2c00*/  IMAD.MOV.U32 R3, RZ, RZ, R8 ;  /* 0x000000ffff037224 */ /* 0x000fe400078e0008 */
[----:B------:R-:W-:Y:S02]  /*2c10*/  IMAD.MOV.U32 R2, RZ, RZ, R9 ;  /* 0x000000ffff027224 */ /* 0x000fe400078e0009 */
[----:B------:R-:W-:-:S03]  /*2c20*/  IMAD.MOV.U32 R15, RZ, RZ, RZ ;  /* 0x000000ffff0f7224 */ /* 0x000fc600078e00ff */
        /* <DEDUP_REMOVED lines=18> */
[----:B------:R-:W-:-:S05]  /*2d50*/  LOP3.LUT R11, R4, 0xff800000, RZ, 0xc0, !PT ;  /* 0xff800000040b7812 */ /* 0x000fca00078ec0ff */
[----:B------:R-:W-:Y:S01]  /*2d60*/  IMAD.IADD R4, R2, 0x1, -R11 ;  /* 0x0000000102047824 */ /* 0x000fe200078e0a0b */
        /* <DEDUP_REMOVED lines=10> */
[----:B------:R-:W-:Y:S01]  /*2e10*/  FFMA R13, R10, R13, -0.16684235632419586182 ;  /* 0xbe2ad8b90a0d7423 */ /* 0x000fe2000000000d */
[----:B------:R-:W-:-:S03]  /*2e20*/  IMAD.SHL.U32 R6, R11, 0x2, RZ ;  /* 0x000000020b067824 */ /* 0x000fc600078e00ff */
[----:B------:R-:W-:-:S04]  /*2e30*/  FFMA R13, R10, R13, 0.20012299716472625732 ;  /* 0x3e4ced0b0a0d7423 */ /* 0x000fc8000000000d */
[----:B------:R-:W-:-:S04]  /*2e40*/  FFMA R13, R10, R13, -0.24999669194221496582 ;  /* 0xbe7fff220a0d7423 */ /* 0x000fc8000000000d */
[----:B------:R-:W-:-:S04]  /*2e50*/  FFMA R13, R10, R13, 0.33333182334899902344 ;  /* 0x3eaaaa780a0d7423 */ /* 0x000fc8000000000d */
[----:B------:R-:W-:-:S04]  /*2e60*/  FFMA R13, R10, R13, -0.5 ;  /* 0xbf0000000a0d7423 */ /* 0x000fc8000000000d */
[----:B------:R-:W-:-:S04]  /*2e70*/  FMUL R13, R10, R13 ;  /* 0x0000000d0a0d7220 */ /* 0x000fc80000400000 */
[----:B------:R-:W-:-:S04]  /*2e80*/  FFMA R13, R10, R13, R10 ;  /* 0x0000000d0a0d7223 */ /* 0x000fc8000000000a */
[----:B------:R-:W-:Y:S01]  /*2e90*/  FFMA R13, R4, 0.69314718246459960938, R13 ;  /* 0x3f317218040d7823 */ /* 0x000fe2000000000d */
[C---:B------:R-:W-:Y:S01]  /*2ea0*/  @P0 FFMA R13, R2.reuse, R15, +INF ;  /* 0x7f800000020d0423 */ /* 0x040fe2000000000f */
[----:B------:R-:W-:Y:S01]  /*2eb0*/  FSETP.NEU.AND P0, PT, R2, RZ, PT ;  /* 0x000000ff0200720b */ /* 0x000fe20003f0d000 */
[----:B------:R-:W-:Y:S02]  /*2ec0*/  IMAD.SHL.U32 R4, R3, 0x10, RZ ;  /* 0x0000001003047824 */ /* 0x000fe400078e00ff */
[----:B------:R-:W-:-:S03]  /*2ed0*/  FMUL R13, R13, -2 ;  /* 0xc00000000d0d7820 */ /* 0x000fc60000400000 */
[----:B------:R-:W-:Y:S01]  /*2ee0*/  LOP3.LUT R4, R11, R6, R4, 0x96, !PT ;  /* 0x000000060b047212 */ /* 0x000fe200078e9604 */
[----:B------:R-:W-:Y:S01]  /*2ef0*/  IMAD.MOV.U32 R11, RZ, RZ, 0x30c90fdb ;  /* 0x30c90fdbff0b7424 */ /* 0x000fe200078e00ff */
[----:B------:R-:W-:Y:S02]  /*2f00*/  FSEL R13, R13, +INF , P0 ;  /* 0x7f8000000d0d7808 */ /* 0x000fe40000000000 */
[----:B------:R-:W-:Y:S02]  /*2f10*/  LOP3.LUT R4, R4, R3, RZ, 0x3c, !PT ;  /* 0x0000000304047212 */ /* 0x000fe400078e3cff */
[----:B------:R0:W1:Y:S01]  /*2f20*/  MUFU.RSQ R6, R13 ;  /* 0x0000000d00067308 */ /* 0x0000620000001400 */
[----:B------:R-:W-:Y:S02]  /*2f30*/  VIADD R10, R13, 0xf3000000 ;  /* 0xf30000000d0a7836 */ /* 0x000fe40000000000 */
[----:B------:R-:W-:-:S03]  /*2f40*/  IMAD.IADD R2, R4, 0x1, R18 ;  /* 0x0000000104027824 */ /* 0x000fc600078e0212 */
[----:B------:R-:W-:Y:S02]  /*2f50*/  ISETP.GT.U32.AND P0, PT, R10, 0x727fffff, PT ;  /* 0x727fffff0a00780c */ /* 0x000fe40003f04070 */
[----:B------:R-:W-:-:S05]  /*2f60*/  I2FP.F32.U32 R2, R2 ;  /* 0x0000000200027245 */ /* 0x000fca0000201000 */
[----:B------:R-:W-:-:S06]  /*2f70*/  FFMA R12, R2, R11, 7.314590599882819788e-10 ;  /* 0x30490fdb020c7423 */ /* 0x000fcc000000000b */
[----:B01----:R-:W-:Y:S05]  /*2f80*/  @!P0 BRA `(.L_x_245) ;  /* 0x0000000000148947 */ /* 0x003fea0003800000 */
[----:B------:R-:W-:Y:S01]  /*2f90*/  IMAD.MOV.U32 R11, RZ, RZ, R13 ;  /* 0x000000ffff0b7224 */ /* 0x000fe200078e000d */
[----:B------:R-:W-:-:S07]  /*2fa0*/  MOV R16, 0x2fc0 ;  /* 0x00002fc000107802 */ /* 0x000fce0000000f00 */
[----:B------:R-:W-:Y:S05]  /*2fb0*/  CALL.REL.NOINC `($__internal_11_$__cuda_sm20_sqrt_rn_f32_slowpath) ;  /* 0x0000001c00c47944 */ /* 0x000fea0003c00000 */
[----:B------:R-:W-:Y:S01]  /*2fc0*/  IMAD.MOV.U32 R16, RZ, RZ, R15 ;  /* 0x000000ffff107224 */ /* 0x000fe200078e000f */
[----:B------:R-:W-:Y:S06]  /*2fd0*/  BRA `(.L_x_246) ;  /* 0x0000000000107947 */ /* 0x000fec0003800000 */
.L_x_245:
[----:B------:R-:W-:Y:S01]  /*2fe0*/  FMUL.FTZ R16, R13, R6 ;  /* 0x000000060d107220 */ /* 0x000fe20000410000 */
[----:B------:R-:W-:-:S03]  /*2ff0*/  FMUL.FTZ R2, R6, 0.5 ;  /* 0x3f00000006027820 */ /* 0x000fc60000410000 */
[----:B------:R-:W-:-:S04]  /*3000*/  FFMA R11, -R16, R16, R13 ;  /* 0x00000010100b7223 */ /* 0x000fc8000000010d */
[----:B------:R-:W-:-:S07]  /*3010*/  FFMA R16, R11, R2, R16 ;  /* 0x000000020b107223 */ /* 0x000fce0000000010 */
.L_x_246:
[----:B------:R-:W-:Y:S05]  /*3020*/  BSYNC.RECONVERGENT B3 ;  /* 0x0000000000037941 */ /* 0x000fea0003800200 */
.L_x_244:
[----:B------:R-:W-:Y:S01]  /*3030*/  FMUL.RZ R12, R12, 0.15915493667125701904 ;  /* 0x3e22f9830c0c7820 */ /* 0x000fe2000040c000 */
[----:B------:R-:W-:Y:S02]  /*3040*/  IMAD.MOV.U32 R10, RZ, RZ, R9 ;  /* 0x000000ffff0a7224 */ /* 0x000fe400078e0009 */
[----:B------:R-:W-:Y:S01]  /*3050*/  IMAD.MOV.U32 R6, RZ, RZ, R8 ;  /* 0x000000ffff067224 */ /* 0x000fe200078e0008 */
[----:B------:R-:W0:Y:S01]  /*3060*/  MUFU.SIN R11, R12 ;  /* 0x0000000c000b7308 */ /* 0x000e220000000400 */
[--C-:B------:R-:W-:Y:S02]  /*3070*/  IMAD.MOV.U32 R2, RZ, RZ, R5.reuse ;  /* 0x000000ffff027224 */ /* 0x100fe400078e0005 */
[----:B------:R-:W-:Y:S02]  /*3080*/  IMAD.MOV.U32 R9, RZ, RZ, R5 ;  /* 0x000000ffff097224 */ /* 0x000fe400078e0005 */
[----:B------:R-:W-:Y:S02]  /*3090*/  IMAD.MOV.U32 R15, RZ, RZ, 0x1 ;  /* 0x00000001ff0f7424 */ /* 0x000fe400078e00ff */
[----:B------:R-:W-:Y:S01]  /*30a0*/  IMAD.MOV.U32 R8, RZ, RZ, R3 ;  /* 0x000000ffff087224 */ /* 0x000fe200078e0003 */
[----:B------:R-:W1:Y:S01]  /*30b0*/  MUFU.COS R13, R12 ;  /* 0x0000000c000d7308 */ /* 0x000e620000000000 */
[----:B------:R-:W-:-:S02]  /*30c0*/  IMAD.MOV.U32 R5, RZ, RZ, R4 ;  /* 0x000000ffff057224 */ /* 0x000fc400078e0004 */
[-C--:B0-----:R-:W-:Y:S01]  /*30d0*/  FMUL R20, R11, R16.reuse ;  /* 0x000000100b147220 */ /* 0x081fe20000400000 */
[----:B-1----:R-:W-:-:S07]  /*30e0*/  FMUL R16, R13, R16 ;  /* 0x000000100d107220 */ /* 0x002fce0000400000 */
.L_x_243:
[----:B------:R-:W-:Y:S05]  /*30f0*/  BSYNC.RECONVERGENT B2 ;  /* 0x0000000000027941 */ /* 0x000fea0003800200 */
.L_x_242:
[----:B------:R-:W-:-:S05]  /*3100*/  FFMA R19, R20, R7, 1 ;  /* 0x3f80000014137423 */ /* 0x000fca0000000007 */
[----:B------:R-:W-:-:S13]  /*3110*/  FSETP.GTU.AND P0, PT, R19, RZ, PT ;  /* 0x000000ff1300720b */ /* 0x000fda0003f0c000 */
[----:B------:R-:W-:Y:S05]  /*3120*/  @!P0 BRA `(.L_x_247) ;  /* 0xfffffff800a48947 */ /* 0x000fea000383ffff */
[----:B------:R-:W-:Y:S05]  /*3130*/  BSYNC.RECONVERGENT B1 ;  /* 0x0000000000017941 */ /* 0x000fea0003800200 */
.L_x_241:
[----:B------:R-:W-:Y:S01]  /*3140*/  SHF.R.U32.HI R5, RZ, 0x2, R10 ;  /* 0x00000002ff057819 */ /* 0x000fe2000001160a */
[----:B------:R-:W0:Y:S01]  /*3150*/  F2F.F64.F32 R8, R20 ;  /* 0x0000001400087310 */ /* 0x000e220000201800 */
        /* <DEDUP_REMOVED lines=8> */
[----:B0-----:R-:W-:-:S03]  /*31e0*/  DMUL R10, R8, -UR8 ;  /* 0x80000008080a7c28 */ /* 0x001fc60008000000 */
[----:B------:R-:W-:-:S05]  /*31f0*/  LOP3.LUT R5, R5, R4, RZ, 0x3c, !PT ;  /* 0x0000000405057212 */ /* 0x000fca00078e3cff */
[----:B------:R-:W-:Y:S01]  /*3200*/  IMAD.IADD R12, R5, 0x1, R18 ;  /* 0x00000001050c7824 */ /* 0x000fe200078e0212 */
[----:B------:R-:W-:-:S04]  /*3210*/  DMUL R10, R8, R10 ;  /* 0x0000000a080a7228 */ /* 0x000fc80000000000 */
[----:B------:R-:W-:-:S04]  /*3220*/  I2FP.F32.U32 R12, R12 ;  /* 0x0000000c000c7245 */ /* 0x000fc80000201000 */
[----:B------:R-:W-:Y:S01]  /*3230*/  DMUL R10, R8, R10 ;  /* 0x0000000a080a7228 */ /* 0x000fe20000000000 */
[----:B------:R-:W-:-:S04]  /*3240*/  FFMA R17, R12, R17, 1.1641532182693481445e-10 ;  /* 0x2f0000000c117423 */ /* 0x000fc80000000011 */
[----:B------:R-:W0:Y:S03]  /*3250*/  F2F.F64.F32 R12, R17 ;  /* 0x00000011000c7310 */ /* 0x000e260000201800 */
[----:B------:R-:W-:Y:S01]  /*3260*/  DFMA R10, R8, R10, 1 ;  /* 0x3ff00000080a742b */ /* 0x000fe2000000000a */
[----:B------:R-:W-:-:S04]  /*3270*/  FMUL R8, R19, R19 ;  /* 0x0000001313087220 */ /* 0x000fc80000400000 */
[----:B------:R-:W-:-:S03]  /*3280*/  FMUL R19, R19, R8 ;  /* 0x0000000813137220 */ /* 0x000fc60000400000 */
[----:B0-----:R-:W-:-:S14]  /*3290*/  DSETP.GT.AND P0, PT, R10, R12, PT ;  /* 0x0000000c0a00722a */ /* 0x001fdc0003f04000 */
[----:B------:R-:W-:Y:S05]  /*32a0*/  @P0 BRA `(.L_x_248) ;  /* 0x0000000000f40947 */ /* 0x000fea0003800000 */
[C---:B------:R-:W-:Y:S01]  /*32b0*/  FMUL R8, R19.reuse, 8388608 ;  /* 0x4b00000013087820 */ /* 0x040fe20000400000 */
[----:B------:R-:W-:Y:S01]  /*32c0*/  FSETP.GEU.AND P1, PT, R19, 1.175494350822287508e-38, PT ;  /* 0x008000001300780b */ /* 0x000fe20003f2e000 */
[----:B------:R-:W-:Y:S01]  /*32d0*/  IMAD.MOV.U32 R24, RZ, RZ, 0x3e055027 ;  /* 0x3e055027ff187424 */ /* 0x000fe200078e00ff */
[----:B------:R-:W-:Y:S02]  /*32e0*/  FSETP.GEU.AND P0, PT, R17, 1.175494350822287508e-38, PT ;  /* 0x008000001100780b */ /* 0x000fe40003f0e000 */
[----:B------:R-:W-:Y:S02]  /*32f0*/  FSEL R8, R8, R19, !P1 ;  /* 0x0000001308087208 */ /* 0x000fe40004800000 */
[----:B------:R-:W-:Y:S02]  /*3300*/  FSEL R21, RZ, -23, P1 ;  /* 0xc1b80000ff157808 */ /* 0x000fe40000800000 */
[C---:B------:R-:W-:Y:S01]  /*3310*/  ISETP.GT.U32.AND P1, PT, R8.reuse, 0x7f7fffff, PT ;  /* 0x7f7fffff0800780c */ /* 0x040fe20003f24070 */
[----:B------:R-:W-:-:S05]  /*3320*/  VIADD R13, R8, 0xc0d55555 ;  /* 0xc0d55555080d7836 */ /* 0x000fca0000000000 */
[----:B------:R-:W-:Y:S01]  /*3330*/  LOP3.LUT R13, R13, 0xff800000, RZ, 0xc0, !PT ;  /* 0xff8000000d0d7812 */ /* 0x000fe200078ec0ff */
[----:B------:R-:W-:-:S04]  /*3340*/  @!P0 FMUL R17, R17, 8388608 ;  /* 0x4b00000011118820 */ /* 0x000fc80000400000 */
[----:B------:R-:W-:Y:S02]  /*3350*/  IMAD.IADD R11, R8, 0x1, -R13 ;  /* 0x00000001080b7824 */ /* 0x000fe400078e0a0d */
[----:B------:R-:W-:Y:S02]  /*3360*/  VIADD R10, R17, 0xc0d55555 ;  /* 0xc0d55555110a7836 */ /* 0x000fe40000000000 */
[----:B------:R-:W-:-:S03]  /*3370*/  FADD R11, R11, -1 ;  /* 0xbf8000000b0b7421 */ /* 0x000fc60000000000 */
[----:B------:R-:W-:Y:S01]  /*3380*/  LOP3.LUT R10, R10, 0xff800000, RZ, 0xc0, !PT ;  /* 0xff8000000a0a7812 */ /* 0x000fe200078ec0ff */
[----:B------:R-:W-:-:S04]  /*3390*/  FFMA R12, R11, -R24, 0.14084610342979431152 ;  /* 0x3e1039f60b0c7423 */ /* 0x000fc80000000818 */
[----:B------:R-:W-:Y:S01]  /*33a0*/  FFMA R12, R11, R12, -0.12148627638816833496 ;  /* 0xbdf8cdcc0b0c7423 */ /* 0x000fe2000000000c */
[----:B------:R-:W-:-:S03]  /*33b0*/  IMAD.IADD R9, R17, 0x1, -R10 ;  /* 0x0000000111097824 */ /* 0x000fc600078e0a0a */
        /* <DEDUP_REMOVED lines=9> */
[----:B------:R-:W-:-:S03]  /*3450*/  FFMA R12, R9, R12, -0.16684235632419586182 ;  /* 0xbe2ad8b9090c7423 */ /* 0x000fc6000000000c */
[----:B------:R-:W-:Y:S01]  /*3460*/  FFMA R24, R11, R22, -0.5 ;  /* 0xbf0000000b187423 */ /* 0x000fe20000000016 */
[----:B------:R-:W-:Y:S01]  /*3470*/  FFMA R12, R9, R12, 0.20012299716472625732 ;  /* 0x3e4ced0b090c7423 */ /* 0x000fe2000000000c */
[----:B------:R-:W-:Y:S02]  /*3480*/  I2FP.F32.S32 R22, R13 ;  /* 0x0000000d00167245 */ /* 0x000fe40000201400 */
[----:B------:R-:W-:Y:S01]  /*3490*/  FMUL R24, R11, R24 ;  /* 0x000000180b187220 */ /* 0x000fe20000400000 */
[----:B------:R-:W-:Y:S01]  /*34a0*/  FFMA R12, R9, R12, -0.24999669194221496582 ;  /* 0xbe7fff22090c7423 */ /* 0x000fe2000000000c */
[----:B------:R-:W-:Y:S01]  /*34b0*/  I2FP.F32.S32 R13, R10 ;  /* 0x0000000a000d7245 */ /* 0x000fe20000201400 */
[----:B------:R-:W-:Y:S01]  /*34c0*/  FFMA R21, R22, 1.1920928955078125e-07, R21 ;  /* 0x3400000016157823 */ /* 0x000fe20000000015 */
[----:B------:R-:W-:Y:S01]  /*34d0*/  FFMA R24, R11, R24, R11 ;  /* 0x000000180b187223 */ /* 0x000fe2000000000b */
[----:B------:R-:W-:Y:S01]  /*34e0*/  FFMA R12, R9, R12, 0.33333182334899902344 ;  /* 0x3eaaaa78090c7423 */ /* 0x000fe2000000000c */
[----:B------:R-:W-:-:S02]  /*34f0*/  IMAD.MOV.U32 R11, RZ, RZ, 0x7f800000 ;  /* 0x7f800000ff0b7424 */ /* 0x000fc400078e00ff */
[----:B------:R-:W-:Y:S01]  /*3500*/  FFMA R21, R21, 0.69314718246459960938, R24 ;  /* 0x3f31721815157823 */ /* 0x000fe20000000018 */
[----:B------:R-:W-:Y:S01]  /*3510*/  FFMA R22, R9, R12, -0.5 ;  /* 0xbf00000009167423 */ /* 0x000fe2000000000c */
[----:B------:R-:W-:Y:S01]  /*3520*/  FSEL R12, RZ, -23, P0 ;  /* 0xc1b80000ff0c7808 */ /* 0x000fe20000000000 */
[C---:B------:R-:W-:Y:S01]  /*3530*/  @P1 FFMA R21, R8.reuse, R11, +INF ;  /* 0x7f80000008151423 */ /* 0x040fe2000000000b */
[----:B------:R-:W-:Y:S01]  /*3540*/  ISETP.GT.U32.AND P0, PT, R17, 0x7f7fffff, PT ;  /* 0x7f7fffff1100780c */ /* 0x000fe20003f04070 */
[----:B------:R-:W-:Y:S01]  /*3550*/  FMUL R22, R9, R22 ;  /* 0x0000001609167220 */ /* 0x000fe20000400000 */
[----:B------:R-:W-:Y:S01]  /*3560*/  FSETP.NEU.AND P1, PT, R8, RZ, PT ;  /* 0x000000ff0800720b */ /* 0x000fe20003f2d000 */
[----:B------:R-:W-:Y:S01]  /*3570*/  FADD R8, -R19, 1 ;  /* 0x3f80000013087421 */ /* 0x000fe20000000100 */
[----:B------:R-:W-:Y:S01]  /*3580*/  FFMA R12, R13, 1.1920928955078125e-07, R12 ;  /* 0x340000000d0c7823 */ /* 0x000fe2000000000c */
[----:B------:R-:W-:Y:S01]  /*3590*/  FFMA R9, R9, R22, R9 ;  /* 0x0000001609097223 */ /* 0x000fe20000000009 */
[----:B------:R-:W-:Y:S01]  /*35a0*/  FSEL R21, R21, -INF , P1 ;  /* 0xff80000015157808 */ /* 0x000fe20000800000 */
[----:B------:R-:W-:Y:S01]  /*35b0*/  FMUL R13, R20, 0.5 ;  /* 0x3f000000140d7820 */ /* 0x000fe20000400000 */
[----:B------:R-:W-:-:S02]  /*35c0*/  IMAD.MOV.U32 R10, RZ, RZ, R6 ;  /* 0x000000ffff0a7224 */ /* 0x000fc400078e0006 */
[----:B------:R-:W-:Y:S01]  /*35d0*/  FFMA R9, R12, 0.69314718246459960938, R9 ;  /* 0x3f3172180c097823 */ /* 0x000fe20000000009 */
[----:B------:R-:W-:Y:S02]  /*35e0*/  FADD R21, R8, R21 ;  /* 0x0000001508157221 */ /* 0x000fe40000000000 */
[C---:B------:R-:W-:Y:S01]  /*35f0*/  @P0 FFMA R9, R17.reuse, R11, +INF ;  /* 0x7f80000011090423 */ /* 0x040fe2000000000b */
[----:B------:R-:W-:Y:S01]  /*3600*/  FSETP.NEU.AND P0, PT, R17, RZ, PT ;  /* 0x000000ff1100720b */ /* 0x000fe20003f0d000 */
[----:B------:R-:W-:-:S03]  /*3610*/  FMUL R8, R14, R21 ;  /* 0x000000150e087220 */ /* 0x000fc60000400000 */
[----:B------:R-:W-:Y:S01]  /*3620*/  FSEL R9, R9, -INF , P0 ;  /* 0xff80000009097808 */ /* 0x000fe20000000000 */
[----:B------:R-:W-:-:S05]  /*3630*/  FFMA R8, R13, R20, R8 ;  /* 0x000000140d087223 */ /* 0x000fca0000000008 */
[----:B------:R-:W-:Y:S01]  /*3640*/  FSETP.GEU.AND P0, PT, R9, R8, PT ;  /* 0x000000080900720b */ /* 0x000fe20003f0e000 */
[----:B------:R-:W-:Y:S02]  /*3650*/  IMAD.MOV.U32 R8, RZ, RZ, R4 ;  /* 0x000000ffff087224 */ /* 0x000fe400078e0004 */
[----:B------:R-:W-:-:S10]  /*3660*/  IMAD.MOV.U32 R9, RZ, RZ, R3 ;  /* 0x000000ffff097224 */ /* 0x000fd400078e0003 */
[----:B------:R-:W-:Y:S05]  /*3670*/  @P0 BRA `(.L_x_249) ;  /* 0xfffffff400480947 */ /* 0x000fea000383ffff */
.L_x_248:
[----:B------:R-:W-:Y:S05]  /*3680*/  BSYNC.RECONVERGENT B0 ;  /* 0x0000000000007941 */ /* 0x000fea0003800200 */
.L_x_240:
[----:B------:R-:W0:Y:S01]  /*3690*/  LDCU.64 UR8, c[0x0][0x388] ;  /* 0x00007100ff0877ac */ /* 0x000e220008000a00 */
[----:B------:R-:W-:Y:S01]  /*36a0*/  IADD3 R9, P0, PT, R0, UR4, RZ ;  /* 0x0000000400097c10 */ /* 0x000fe2000ff1e0ff */
[----:B------:R-:W-:Y:S01]  /*36b0*/  FMUL R19, R14, R19 ;  /* 0x000000130e137220 */ /* 0x000fe20000400000 */
[----:B------:R-:W1:Y:S03]  /*36c0*/  LDCU UR5, c[0x0][0x384] ;  /* 0x00007080ff0577ac */ /* 0x000e660008000800 */
[----:B------:R-:W-:Y:S01]  /*36d0*/  IMAD.X R10, RZ, RZ, RZ, P0 ;  /* 0x000000ffff0a7224 */ /* 0x000fe200000e06ff */
[----:B------:R-:W-:Y:S01]  /*36e0*/  UIADD3 UR4, UPT, UPT, UR4, 0x1, URZ ;  /* 0x0000000104047890 */ /* 0x000fe2000fffe0ff */
[----:B0-----:R-:W-:-:S04]  /*36f0*/  LEA R8, P0, R9, UR8, 0x2 ;  /* 0x0000000809087c11 */ /* 0x001fc8000f8010ff */
[----:B------:R-:W-:Y:S02]  /*3700*/  LEA.HI.X R9, R9, UR9, R10, 0x2, P0 ;  /* 0x0000000909097c11 */ /* 0x000fe400080f140a */
[----:B------:R-:W-:-:S03]  /*3710*/  I2FP.F32.U32 R10, UR4 ;  /* 0x00000004000a7c45 */ /* 0x000fc60008201000 */
[----:B------:R2:W-:Y:S01]  /*3720*/  STG.E desc[UR6][R8.64], R19 ;  /* 0x0000001308007986 */ /* 0x0005e2000c101906 */
[----:B-1----:R-:W-:-:S13]  /*3730*/  FSETP.GEU.AND P0, PT, R10, UR5, PT ;  /* 0x000000050a007c0b */ /* 0x002fda000bf0e000 */
[----:B--2---:R-:W-:Y:S05]  /*3740*/  @!P0 BRA `(.L_x_250) ;  /* 0xfffffff400048947 */ /* 0x004fea000383ffff */
[----:B------:R-:W-:Y:S05]  /*3750*/  EXIT ;  /* 0x000000000000794d */ /* 0x000fea0003800000 */
.L_x_233:
[----:B------:R-:W-:-:S04]  /*3760*/  FADD R9, R9, 1 ;  /* 0x3f80000009097421 */ /* 0x000fc80000000000 */
        /* <DEDUP_REMOVED lines=10> */
.L_x_252:
[----:B------:R-:W-:Y:S01]  /*3810*/  IMAD.MOV.U32 R7, RZ, RZ, R15 ;  /* 0x000000ffff077224 */ /* 0x000fe200078e000f */
[----:B------:R-:W-:Y:S06]  /*3820*/  BRA `(.L_x_253) ;  /* 0x0000000000107947 */ /* 0x000fec0003800000 */
.L_x_251:
[----:B------:R-:W-:Y:S01]  /*3830*/  FMUL.FTZ R12, R11, R10 ;  /* 0x0000000a0b0c7220 */ /* 0x000fe20000410000 */
[----:B------:R-:W-:-:S03]  /*3840*/  FMUL.FTZ R10, R10, 0.5 ;  /* 0x3f0000000a0a7820 */ /* 0x000fc60000410000 */
[----:B------:R-:W-:-:S04]  /*3850*/  FFMA R7, -R12, R12, R11 ;  /* 0x0000000c0c077223 */ /* 0x000fc8000000010b */
[----:B------:R-:W-:-:S07]  /*3860*/  FFMA R7, R7, R10, R12 ;  /* 0x0000000a07077223 */ /* 0x000fce000000000c */
.L_x_253:
        /* <DEDUP_REMOVED lines=9> */
.L_x_255:
[----:B------:R-:W1:Y:S02]  /*3900*/  MUFU.RCP R10, R7 ;  /* 0x00000007000a7308 */ /* 0x000e640000001000 */
[----:B-1----:R-:W-:-:S04]  /*3910*/  FFMA R11, R10, R7, -1 ;  /* 0xbf8000000a0b7423 */ /* 0x002fc80000000007 */
[----:B------:R-:W-:-:S04]  /*3920*/  FADD.FTZ R11, -R11, -RZ ;  /* 0x800000ff0b0b7221 */ /* 0x000fc80000010100 */
[----:B------:R-:W-:-:S07]  /*3930*/  FFMA R10, R10, R11, R10 ;  /* 0x0000000b0a0a7223 */ /* 0x000fce000000000a */
.L_x_256:
[----:B------:R-:W-:Y:S05]  /*3940*/  BSYNC.RECONVERGENT B0 ;  /* 0x0000000000007941 */ /* 0x000fea0003800200 */
.L_x_254:
[----:B------:R-:W-:Y:S01]  /*3950*/  FMUL R7, R8, 0.5 ;  /* 0x3f00000008077820 */ /* 0x000fe20000400000 */
[----:B------:R-:W-:Y:S01]  /*3960*/  IMAD.MOV.U32 R12, RZ, RZ, -0x2dfc5089 ;  /* 0xd203af77ff0c7424 */ /* 0x000fe200078e00ff */
[----:B------:R-:W-:Y:S01]  /*3970*/  UMOV UR4, URZ ;  /* 0x000000ff00047c82 */ /* 0x000fe20008000000 */
[----:B------:R-:W-:Y:S02]  /*3980*/  IMAD.MOV.U32 R11, RZ, RZ, RZ ;  /* 0x000000ffff0b7224 */ /* 0x000fe400078e00ff */
[----:B------:R-:W-:Y:S01]  /*3990*/  IMAD.MOV.U32 R13, RZ, RZ, RZ ;  /* 0x000000ffff0d7224 */ /* 0x000fe200078e00ff */
[----:B------:R-:W1:Y:S02]  /*39a0*/  FRND.TRUNC R7, R7 ;  /* 0x0000000700077307 */ /* 0x000e64000020d000 */
[----:B-1----:R-:W-:-:S04]  /*39b0*/  FADD R15, R7, R7 ;  /* 0x00000007070f7221 */ /* 0x002fc80000000000 */
[----:B------:R-:W-:-:S07]  /*39c0*/  FADD R14, -R15, R8 ;  /* 0x000000080f0e7221 */ /* 0x000fce0000000100 */
.L_x_271:
[----:B------:R-:W-:Y:S01]  /*39d0*/  SHF.R.U32.HI R7, RZ, 0x2, R6 ;  /* 0x00000002ff077819 */ /* 0x000fe20000011606 */
[----:B------:R-:W-:Y:S01]  /*39e0*/  IMAD.SHL.U32 R15, R5, 0x10, RZ ;  /* 0x00000010050f7824 */ /* 0x000fe200078e00ff */
[----:B------:R-:W-:Y:S01]  /*39f0*/  BSSY.RECONVERGENT B0, `(.L_x_257) ;  /* 0x0000058000007945 */ /* 0x000fe20003800200 */
[----:B------:R-:W-:Y:S01]  /*3a00*/  VIADD R12, R12, 0x587c5 ;  /* 0x000587c50c0c7836 */ /* 0x000fe20000000000 */
[----:B------:R-:W-:Y:S01]  /*3a10*/  LOP3.LUT R7, R7, R6, RZ, 0x3c, !PT ;  /* 0x0000000607077212 */ /* 0x000fe200078e3cff */
[----:B------:R-:W-:Y:S02]  /*3a20*/  IMAD.MOV.U32 R17, RZ, RZ, 0x2f800000 ;  /* 0x2f800000ff117424 */ /* 0x000fe400078e00ff */
[----:B------:R-:W-:Y:S02]  /*3a30*/  IMAD.MOV.U32 R20, RZ, RZ, 0x3f800000 ;  /* 0x3f800000ff147424 */ /* 0x000fe400078e00ff */
[----:B0-----:R-:W-:-:S05]  /*3a40*/  IMAD.SHL.U32 R6, R7, 0x2, RZ ;  /* 0x0000000207067824 */ /* 0x001fca00078e00ff */
[----:B------:R-:W-:Y:S01]  /*3a50*/  LOP3.LUT R6, R7, R6, R15, 0x96, !PT ;  /* 0x0000000607067212 */ /* 0x000fe200078e960f */
[----:B------:R-:W-:-:S03]  /*3a60*/  IMAD.MOV.U32 R15, RZ, RZ, R3 ;  /* 0x000000ffff0f7224 */ /* 0x000fc600078e0003 */
[----:B------:R-:W-:-:S05]  /*3a70*/  LOP3.LUT R7, R6, R5, RZ, 0x3c, !PT ;  /* 0x0000000506077212 */ /* 0x000fca00078e3cff */
[----:B------:R-:W-:-:S05]  /*3a80*/  IMAD.IADD R6, R7, 0x1, R12 ;  /* 0x0000000107067824 */ /* 0x000fca00078e020c */
[----:B------:R-:W-:-:S05]  /*3a90*/  I2FP.F32.U32 R6, R6 ;  /* 0x0000000600067245 */ /* 0x000fca0000201000 */
[----:B------:R-:W-:-:S05]  /*3aa0*/  FFMA R17, R6, R17, 1.1641532182693481445e-10 ;  /* 0x2f00000006117423 */ /* 0x000fca0000000011 */
[----:B------:R-:W-:-:S04]  /*3ab0*/  FSETP.NEU.AND P0, PT, R17, 1, PT ;  /* 0x3f8000001100780b */ /* 0x000fc80003f0d000 */
[----:B------:R-:W-:-:S13]  /*3ac0*/  FSETP.EQ.OR P0, PT, R8, RZ, !P0 ;  /* 0x000000ff0800720b */ /* 0x000fda0004702400 */
[----:B------:R-:W-:Y:S05]  /*3ad0*/  @P0 BRA `(.L_x_258) ;  /* 0x0000000400240947 */ /* 0x000fea0003800000 */
[----:B------:R-:W-:-:S04]  /*3ae0*/  FSETP.NAN.AND P0, PT, |R8|, |R8|, PT ;  /* 0x400000080800720b */ /* 0x000fc80003f08200 */
[----:B------:R-:W-:-:S13]  /*3af0*/  FSETP.NAN.OR P0, PT, |R17|, |R17|, P0 ;  /* 0x400000111100720b */ /* 0x000fda0000708600 */
[----:B------:R-:W-:Y:S05]  /*3b00*/  @P0 BRA `(.L_x_259) ;  /* 0x0000000400140947 */ /* 0x000fea0003800000 */
[----:B------:R-:W-:-:S04]  /*3b10*/  FSETP.NEU.AND P0, PT, |R17|, +INF , PT ;  /* 0x7f8000001100780b */ /* 0x000fc80003f0d200 */
[----:B------:R-:W-:-:S13]  /*3b20*/  FSETP.EQ.OR P0, PT, R17, RZ, !P0 ;  /* 0x000000ff1100720b */ /* 0x000fda0004702400 */
[----:B------:R-:W-:Y:S05]  /*3b30*/  @P0 BRA `(.L_x_260) ;  /* 0x0000000000f80947 */ /* 0x000fea0003800000 */
[C---:B------:R-:W-:Y:S01]  /*3b40*/  FMUL R6, |R17|.reuse, 16777216 ;  /* 0x4b80000011067820 */ /* 0x040fe20000400200 */
[C---:B------:R-:W-:Y:S01]  /*3b50*/  FSETP.GEU.AND P0, PT, |R17|.reuse, 1.175494350822287508e-38, PT ;  /* 0x008000001100780b */ /* 0x040fe20003f0e200 */
[----:B------:R-:W-:Y:S01]  /*3b60*/  IMAD.MOV.U32 R23, RZ, RZ, 0x3a2c32e4 ;  /* 0x3a2c32e4ff177424 */ /* 0x000fe200078e00ff */
[----:B------:R-:W-:Y:S02]  /*3b70*/  FSETP.NEU.AND P2, PT, R17, -1, PT ;  /* 0xbf8000001100780b */ /* 0x000fe40003f4d000 */
        /* <DEDUP_REMOVED lines=9> */
[----:B------:R-:W0:Y:S01]  /*3c10*/  MUFU.RCP R3, R3 ;  /* 0x0000000300037308 */ /* 0x000e220000001000 */
[----:B------:R-:W-:Y:S02]  /*3c20*/  FFMA R19, R19, 1.1920928955078125e-07, R6 ;  /* 0x3400000013137823 */ /* 0x000fe40000000006 */
[----:B0-----:R-:W-:-:S04]  /*3c30*/  FMUL R16, R3, R16 ;  /* 0x0000001003107220 */ /* 0x001fc80000400000 */
[----:B------:R-:W-:Y:S01]  /*3c40*/  FADD R20, R21, -R16 ;  /* 0x8000001015147221 */ /* 0x000fe20000000000 */
[CC--:B------:R-:W-:Y:S01]  /*3c50*/  FMUL R18, R16.reuse, R16.reuse ;  /* 0x0000001010127220 */ /* 0x0c0fe20000400000 */
[----:B------:R-:W-:Y:S02]  /*3c60*/  FFMA R6, R16, 1.4426950216293334961, R19 ;  /* 0x3fb8aa3b10067823 */ /* 0x000fe40000000013 */
[----:B------:R-:W-:Y:S01]  /*3c70*/  FADD R20, R20, R20 ;  /* 0x0000001414147221 */ /* 0x000fe20000000000 */
[C---:B------:R-:W-:Y:S01]  /*3c80*/  FFMA R23, R18.reuse, R23, 0.0032181653659790754318 ;  /* 0x3b52e7db12177423 */ /* 0x040fe20000000017 */
[----:B------:R-:W-:Y:S02]  /*3c90*/  FADD R19, R19, -R6 ;  /* 0x8000000613137221 */ /* 0x000fe40000000000 */
[----:B------:R-:W-:Y:S01]  /*3ca0*/  FFMA R20, R21, -R16, R20 ;  /* 0x8000001015147223 */ /* 0x000fe20000000014 */
[----:B------:R-:W-:Y:S01]  /*3cb0*/  FFMA R23, R18, R23, 0.018033718690276145935 ;  /* 0x3c93bb7312177423 */ /* 0x000fe20000000017 */
[----:B------:R-:W-:Y:S01]  /*3cc0*/  FFMA R19, R16, 1.4426950216293334961, R19 ;  /* 0x3fb8aa3b10137823 */ /* 0x000fe20000000013 */
[----:B------:R-:W-:-:S02]  /*3cd0*/  IMAD.MOV.U32 R21, RZ, RZ, 0x391fcb8e ;  /* 0x391fcb8eff157424 */ /* 0x000fc400078e00ff */
[----:B------:R-:W-:Y:S01]  /*3ce0*/  FMUL R20, R3, R20 ;  /* 0x0000001403147220 */ /* 0x000fe20000400000 */
[----:B------:R-:W-:-:S03]  /*3cf0*/  FFMA R23, R18, R23, 0.12022458761930465698 ;  /* 0x3df6384f12177423 */ /* 0x000fc60000000017 */
[----:B------:R-:W-:Y:S01]  /*3d00*/  FFMA R19, R20, 1.4426950216293334961, R19 ;  /* 0x3fb8aa3b14137823 */ /* 0x000fe20000000013 */
[----:B------:R-:W-:-:S03]  /*3d10*/  FMUL R23, R18, R23 ;  /* 0x0000001712177220 */ /* 0x000fc60000400000 */
[----:B------:R-:W-:Y:S01]  /*3d20*/  FFMA R19, R16, 1.9251366722983220825e-08, R19 ;  /* 0x32a55e3410137823 */ /* 0x000fe20000000013 */
[----:B------:R-:W-:-:S04]  /*3d30*/  FMUL R3, R23, 3 ;  /* 0x4040000017037820 */ /* 0x000fc80000400000 */
[----:B------:R-:W-:-:S04]  /*3d40*/  FFMA R20, R20, R3, R19 ;  /* 0x0000000314147223 */ /* 0x000fc80000000013 */
[----:B------:R-:W-:-:S04]  /*3d50*/  FFMA R23, R16, R23, R20 ;  /* 0x0000001710177223 */ /* 0x000fc80000000014 */
[----:B------:R-:W-:-:S04]  /*3d60*/  FADD R18, R6, R23 ;  /* 0x0000001706127221 */ /* 0x000fc80000000000 */
[----:B------:R-:W-:Y:S01]  /*3d70*/  FMUL R3, R18, R8 ;  /* 0x0000000812037220 */ /* 0x000fe20000400000 */
[----:B------:R-:W-:-:S03]  /*3d80*/  FADD R6, -R6, R18 ;  /* 0x0000001206067221 */ /* 0x000fc60000000100 */
[----:B------:R-:W0:Y:S01]  /*3d90*/  FRND R16, R3 ;  /* 0x0000000300107307 */ /* 0x000e220000201000 */
[----:B------:R-:W-:Y:S01]  /*3da0*/  FADD R6, R23, -R6 ;  /* 0x8000000617067221 */ /* 0x000fe20000000000 */
[----:B------:R-:W-:Y:S01]  /*3db0*/  FFMA R19, R18, R8, -R3 ;  /* 0x0000000812137223 */ /* 0x000fe20000000803 */
[----:B------:R-:W-:-:S03]  /*3dc0*/  FSETP.GT.AND P1, PT, |R3|, 152, PT ;  /* 0x431800000300780b */ /* 0x000fc60003f24200 */
[----:B------:R-:W-:Y:S01]  /*3dd0*/  FFMA R19, R6, R8, R19 ;  /* 0x0000000806137223 */ /* 0x000fe20000000013 */
[----:B0-----:R-:W-:Y:S01]  /*3de0*/  FADD R6, R3, -R16 ;  /* 0x8000001003067221 */ /* 0x001fe20000000000 */
[----:B------:R-:W-:-:S03]  /*3df0*/  FSETP.GT.AND P0, PT, R16, RZ, PT ;  /* 0x000000ff1000720b */ /* 0x000fc60003f04000 */
[----:B------:R-:W-:Y:S01]  /*3e00*/  FADD R6, R6, R19 ;  /* 0x0000001306067221 */ /* 0x000fe20000000000 */
[----:B------:R-:W-:Y:S02]  /*3e10*/  SEL R16, RZ, 0x83000000, P0 ;  /* 0x83000000ff107807 */ /* 0x000fe40000000000 */
[----:B------:R-:W-:Y:S01]  /*3e20*/  FSETP.GEU.AND P0, PT, R3, RZ, PT ;  /* 0x000000ff0300720b */ /* 0x000fe20003f0e000 */
[----:B------:R-:W-:Y:S02]  /*3e30*/  FFMA R19, R6, R21, 0.0013391353422775864601 ;  /* 0x3aaf85ed06137423 */ /* 0x000fe40000000015 */
[----:B------:R-:W-:Y:S01]  /*3e40*/  VIADD R17, R16, 0x7f000000 ;  /* 0x7f00000010117836 */ /* 0x000fe20000000000 */
[----:B------:R-:W-:Y:S01]  /*3e50*/  FSEL R20, RZ, +INF , !P0 ;  /* 0x7f800000ff147808 */ /* 0x000fe20004000000 */
[----:B------:R-:W-:Y:S01]  /*3e60*/  FFMA R21, R6, R19, 0.0096188392490148544312 ;  /* 0x3c1d985606157423 */ /* 0x000fe20000000013 */
[----:B------:R-:W-:Y:S01]  /*3e70*/  FSETP.NEU.AND P0, PT, |R8|, +INF , PT ;  /* 0x7f8000000800780b */ /* 0x000fe20003f0d200 */
[----:B------:R-:W0:Y:S02]  /*3e80*/  F2I.NTZ R19, R3 ;  /* 0x0000000300137305 */ /* 0x000e240000203100 */
[----:B------:R-:W-:-:S04]  /*3e90*/  FFMA R21, R6, R21, 0.055503588169813156128 ;  /* 0x3d6357bb06157423 */ /* 0x000fc80000000015 */
[----:B------:R-:W-:-:S04]  /*3ea0*/  FFMA R21, R6, R21, 0.24022644758224487305 ;  /* 0x3e75fdec06157423 */ /* 0x000fc80000000015 */
[----:B------:R-:W-:-:S04]  /*3eb0*/  FFMA R21, R6, R21, 0.69314718246459960938 ;  /* 0x3f31721806157423 */ /* 0x000fc80000000015 */
[----:B------:R-:W-:Y:S01]  /*3ec0*/  FFMA R6, R6, R21, 1 ;  /* 0x3f80000006067423 */ /* 0x000fe20000000015 */
[----:B0-----:R-:W-:-:S03]  /*3ed0*/  IMAD R19, R19, 0x800000, -R16 ;  /* 0x0080000013137824 */ /* 0x001fc600078e0a10 */
[----:B------:R-:W-:-:S04]  /*3ee0*/  FMUL R6, R17, R6 ;  /* 0x0000000611067220 */ /* 0x000fc80000400000 */
[----:B------:R-:W-:-:S05]  /*3ef0*/  @!P1 FMUL R20, R19, R6 ;  /* 0x0000000613149220 */ /* 0x000fca0000400000 */
[----:B------:R-:W-:Y:S01]  /*3f00*/  @!P2 FSEL R20, R20, 1, P0 ;  /* 0x3f8000001414a808 */ /* 0x000fe20000000000 */
[----:B------:R-:W-:Y:S06]  /*3f10*/  BRA `(.L_x_258) ;  /* 0x0000000000147947 */ /* 0x000fec0003800000 */
.L_x_260:
[----:B------:R-:W-:Y:S01]  /*3f20*/  FSETP.NEU.AND P0, PT, |R14|, 1, PT ;  /* 0x3f8000000e00780b */ /* 0x000fe20003f0d200 */
[----:B------:R-:W-:-:S12]  /*3f30*/  FADD R20, R17, R17 ;  /* 0x0000001111147221 */ /* 0x000fd80000000000 */
[----:B------:R-:W-:Y:S01]  /*3f40*/  @P0 LOP3.LUT R20, R20, 0x7fffffff, RZ, 0xc0, !PT ;  /* 0x7fffffff14140812 */ /* 0x000fe200078ec0ff */
[----:B------:R-:W-:Y:S06]  /*3f50*/  BRA `(.L_x_258) ;  /* 0x0000000000047947 */ /* 0x000fec0003800000 */
.L_x_259:
[----:B------:R-:W-:-:S07]  /*3f60*/  FADD R20, R17, R8 ;  /* 0x0000000811147221 */ /* 0x000fce0000000000 */
.L_x_258:
[----:B------:R-:W-:Y:S05]  /*3f70*/  BSYNC.RECONVERGENT B0 ;  /* 0x0000000000007941 */ /* 0x000fea0003800200 */
.L_x_257:
[----:B------:R-:W-:Y:S01]  /*3f80*/  BSSY.RECONVERGENT B0, `(.L_x_261) ;  /* 0x00000af000007945 */ /* 0x000fe20003800200 */
.L_x_270:
[----:B------:R-:W-:Y:S01]  /*3f90*/  BSSY.RECONVERGENT B1, `(.L_x_262) ;  /* 0x0000059000017945 */ /* 0x000fe20003800200 */
[----:B------:R-:W-:-:S07]  /*3fa0*/  IMAD.MOV.U32 R6, RZ, RZ, R15 ;  /* 0x000000ffff067224 */ /* 0x000fce00078e000f */
.L_x_268:
        /* <DEDUP_REMOVED lines=9> */
[----:B------:R-:W-:Y:S01]  /*4040*/  IMAD.MOV.U32 R16, RZ, RZ, 0x3e055027 ;  /* 0x3e055027ff107424 */ /* 0x000fe200078e00ff */
[----:B------:R-:W-:Y:S02]  /*4050*/  BSSY.RECONVERGENT B3, `(.L_x_265) ;  /* 0x000003c000037945 */ /* 0x000fe40003800200 */
[----:B------:R-:W-:Y:S01]  /*4060*/  LOP3.LUT R3, R3, R2, RZ, 0x3c, !PT ;  /* 0x0000000203037212 */ /* 0x000fe200078e3cff */
[----:B------:R-:W-:-:S04]  /*4070*/  IMAD.SHL.U32 R2, R7, 0x10, RZ ;  /* 0x0000001007027824 */ /* 0x000fc800078e00ff */
        /* <DEDUP_REMOVED lines=12> */
[----:B------:R-:W-:-:S04]  /*4140*/  IMAD.IADD R11, R2, 0x1, -R13 ;  /* 0x00000001020b7824 */ /* 0x000fc800078e0a0d */
        /* <DEDUP_REMOVED lines=17> */
[----:B------:R-:W-:Y:S02]  /*4260*/  IMAD.MOV.U32 R15, RZ, RZ, 0x7f800000 ;  /* 0x7f800000ff0f7424 */ /* 0x000fe400078e00ff */
[----:B------:R-:W-:-:S02]  /*4270*/  IMAD.SHL.U32 R6, R3, 0x10, RZ ;  /* 0x0000001003067824 */ /* 0x000fc400078e00ff */
[----:B------:R-:W-:Y:S01]  /*4280*/  FFMA R11, R11, 0.69314718246459960938, R18 ;  /* 0x3f3172180b0b7823 */ /* 0x000fe20000000012 */
[C---:B------:R-:W-:Y:S01]  /*4290*/  @P0 FFMA R11, R2.reuse, R15, +INF ;  /* 0x7f800000020b0423 */ /* 0x040fe2000000000f */
[----:B------:R-:W-:Y:S01]  /*42a0*/  IMAD.SHL.U32 R15, R13, 0x2, RZ ;  /* 0x000000020d0f7824 */ /* 0x000fe200078e00ff */
[----:B------:R-:W-:Y:S02]  /*42b0*/  FSETP.NEU.AND P0, PT, R2, RZ, PT ;  /* 0x000000ff0200720b */ /* 0x000fe40003f0d000 */
[----:B------:R-:W-:Y:S02]  /*42c0*/  FMUL R11, R11, -2 ;  /* 0xc00000000b0b7820 */ /* 0x000fe40000400000 */
[----:B------:R-:W-:Y:S01]  /*42d0*/  LOP3.LUT R6, R13, R15, R6, 0x96, !PT ;  /* 0x0000000f0d067212 */ /* 0x000fe200078e9606 */
[----:B------:R-:W-:Y:S02]  /*42e0*/  IMAD.MOV.U32 R13, RZ, RZ, 0x30c90fdb ;  /* 0x30c90fdbff0d7424 */ /* 0x000fe400078e00ff */
[----:B------:R-:W-:-:S02]  /*42f0*/  FSEL R16, R11, +INF , P0 ;  /* 0x7f8000000b107808 */ /* 0x000fc40000000000 */
        /* <DEDUP_REMOVED lines=13> */
.L_x_266:
[----:B------:R-:W-:Y:S01]  /*43d0*/  FMUL.FTZ R13, R16, R11 ;  /* 0x0000000b100d7220 */ /* 0x000fe20000410000 */
[----:B------:R-:W-:-:S03]  /*43e0*/  FMUL.FTZ R11, R11, 0.5 ;  /* 0x3f0000000b0b7820 */ /* 0x000fc60000410000 */
[----:B------:R-:W-:-:S04]  /*43f0*/  FFMA R6, -R13, R13, R16 ;  /* 0x0000000d0d067223 */ /* 0x000fc80000000110 */
[----:B------:R-:W-:-:S07]  /*4400*/  FFMA R13, R6, R11, R13 ;  /* 0x0000000b060d7223 */ /* 0x000fce000000000d */
.L_x_267:
[----:B------:R-:W-:Y:S05]  /*4410*/  BSYNC.RECONVERGENT B3 ;  /* 0x0000000000037941 */ /* 0x000fea0003800200 */
.L_x_265:
[----:B------:R-:W-:Y:S01]  /*4420*/  FMUL.RZ R17, R2, 0.15915493667125701904 ;  /* 0x3e22f98302117820 */ /* 0x000fe2000040c000 */
[----:B------:R-:W-:Y:S02]  /*4430*/  IMAD.MOV.U32 R6, RZ, RZ, R5 ;  /* 0x000000ffff067224 */ /* 0x000fe400078e0005 */
[----:B------:R-:W-:Y:S01]  /*4440*/  IMAD.MOV.U32 R15, RZ, RZ, R7 ;  /* 0x000000ffff0f7224 */ /* 0x000fe200078e0007 */
[----:B------:R-:W0:Y:S01]  /*4450*/  MUFU.SIN R2, R17 ;  /* 0x0000001100027308 */ /* 0x000e220000000400 */
[----:B------:R-:W-:Y:S02]  /*4460*/  IMAD.MOV.U32 R11, RZ, RZ, 0x1 ;  /* 0x00000001ff0b7424 */ /* 0x000fe400078e00ff */
[----:B------:R-:W-:-:S05]  /*4470*/  IMAD.MOV.U32 R5, RZ, RZ, R3 ;  /* 0x000000ffff057224 */ /* 0x000fca00078e0003 */
[----:B------:R-:W1:Y:S01]  /*4480*/  MUFU.COS R16, R17 ;  /* 0x0000001100107308 */ /* 0x000e620000000000 */
[-C--:B0-----:R-:W-:Y:S01]  /*4490*/  FMUL R23, R2, R13.reuse ;  /* 0x0000000d02177220 */ /* 0x081fe20000400000 */
[----:B------:R-:W-:Y:S02]  /*44a0*/  IMAD.MOV.U32 R2, RZ, RZ, R4 ;  /* 0x000000ffff027224 */ /* 0x000fe400078e0004 */
[----:B------:R-:W-:Y:S02]  /*44b0*/  IMAD.MOV.U32 R4, RZ, RZ, R7 ;  /* 0x000000ffff047224 */ /* 0x000fe400078e0007 */
[----:B------:R-:W-:Y:S02]  /*44c0*/  IMAD.MOV.U32 R7, RZ, RZ, R21 ;  /* 0x000000ffff077224 */ /* 0x000fe400078e0015 */
[----:B-1----:R-:W-:-:S07]  /*44d0*/  FMUL R13, R16, R13 ;  /* 0x0000000d100d7220 */ /* 0x002fce0000400000 */
.L_x_264:
[----:B------:R-:W-:Y:S05]  /*44e0*/  BSYNC.RECONVERGENT B2 ;  /* 0x0000000000027941 */ /* 0x000fea0003800200 */
.L_x_263:
[----:B------:R-:W-:-:S05]  /*44f0*/  FFMA R22, R23, R10, 1 ;  /* 0x3f80000017167423 */ /* 0x000fca000000000a */
[----:B------:R-:W-:-:S13]  /*4500*/  FSETP.GTU.AND P0, PT, R22, RZ, PT ;  /* 0x000000ff1600720b */ /* 0x000fda0003f0c000 */
[----:B------:R-:W-:Y:S05]  /*4510*/  @!P0 BRA `(.L_x_268) ;  /* 0xfffffff800a48947 */ /* 0x000fea000383ffff */
[----:B------:R-:W-:Y:S05]  /*4520*/  BSYNC.RECONVERGENT B1 ;  /* 0x0000000000017941 */ /* 0x000fea0003800200 */
.L_x_262:
        /* <DEDUP_REMOVED lines=33> */
[----:B------:R-:W-:Y:S01]  /*4740*/  FSEL R19, RZ, -23, P1 ;  /* 0xc1b80000ff137808 */ /* 0x000fe20000800000 */
[----:B------:R-:W-:Y:S01]  /*4750*/  VIADD R17, R2, 0xc0d55555 ;  /* 0xc0d5555502117836 */ /* 0x000fe20000000000 */
[----:B------:R-:W-:Y:S01]  /*4760*/  ISETP.GT.U32.AND P1, PT, R4, 0x7f7fffff, PT ;  /* 0x7f7fffff0400780c */ /* 0x000fe20003f24070 */
[----:B------:R-:W-:Y:S02]  /*4770*/  FADD R16, R16, -1 ;  /* 0xbf80000010107421 */ /* 0x000fe40000000000 */
[----:B------:R-:W-:Y:S01]  /*4780*/  FFMA R19, R24, 1.1920928955078125e-07, R19 ;  /* 0x3400000018137823 */ /* 0x000fe20000000013 */
        /* <DEDUP_REMOVED lines=16> */
[----:B------:R-:W-:-:S03]  /*4890*/  FFMA R18, R5, R18, 0.20012299716472625732 ;  /* 0x3e4ced0b05127423 */ /* 0x000fc60000000012 */
[----:B------:R-:W-:Y:S01]  /*48a0*/  FMUL R25, R16, R25 ;  /* 0x0000001910197220 */ /* 0x000fe20000400000 */
[----:B------:R-:W-:-:S03]  /*48b0*/  FFMA R18, R5, R18, -0.24999669194221496582 ;  /* 0xbe7fff2205127423 */ /* 0x000fc60000000012 */
[----:B------:R-:W-:Y:S01]  /*48c0*/  FFMA R16, R16, R25, R16 ;  /* 0x0000001910107223 */ /* 0x000fe20000000010 */
[----:B------:R-:W-:-:S03]  /*48d0*/  FFMA R18, R5, R18, 0.33333182334899902344 ;  /* 0x3eaaaa7805127423 */ /* 0x000fc60000000012 */
[----:B------:R-:W-:Y:S01]  /*48e0*/  FFMA R24, R19, 0.69314718246459960938, R16 ;  /* 0x3f31721813187823 */ /* 0x000fe20000000010 */
[----:B------:R-:W-:Y:S02]  /*48f0*/  IMAD.MOV.U32 R19, RZ, RZ, 0x7f800000 ;  /* 0x7f800000ff137424 */ /* 0x000fe400078e00ff */
[C---:B------:R-:W-:Y:S01]  /*4900*/  FFMA R18, R5.reuse, R18, -0.5 ;  /* 0xbf00000005127423 */ /* 0x040fe20000000012 */
[----:B------:R-:W-:Y:S01]  /*4910*/  FSEL R16, RZ, -23, P0 ;  /* 0xc1b80000ff107808 */ /* 0x000fe20000000000 */
[----:B------:R-:W-:Y:S01]  /*4920*/  @P1 FFMA R24, R4, R19, +INF ;  /* 0x7f80000004181423 */ /* 0x000fe20000000013 */
[----:B------:R-:W-:Y:S01]  /*4930*/  ISETP.GT.U32.AND P0, PT, R2, 0x7f7fffff, PT ;  /* 0x7f7fffff0200780c */ /* 0x000fe20003f04070 */
[----:B------:R-:W-:Y:S01]  /*4940*/  FMUL R18, R5, R18 ;  /* 0x0000001205127220 */ /* 0x000fe20000400000 */
[----:B------:R-:W-:Y:S01]  /*4950*/  FSETP.NEU.AND P1, PT, R4, RZ, PT ;  /* 0x000000ff0400720b */ /* 0x000fe20003f2d000 */
[----:B------:R-:W-:Y:S01]  /*4960*/  FFMA R16, R17, 1.1920928955078125e-07, R16 ;  /* 0x3400000011107823 */ /* 0x000fe20000000010 */
[----:B------:R-:W-:Y:S01]  /*4970*/  FADD R4, -R22, 1 ;  /* 0x3f80000016047421 */ /* 0x000fe20000000100 */
[----:B------:R-:W-:Y:S01]  /*4980*/  FFMA R5, R5, R18, R5 ;  /* 0x0000001205057223 */ /* 0x000fe20000000005 */
[----:B------:R-:W-:-:S03]  /*4990*/  FSEL R17, R24, -INF , P1 ;  /* 0xff80000018117808 */ /* 0x000fc60000800000 */
[----:B------:R-:W-:Y:S02]  /*49a0*/  FFMA R5, R16, 0.69314718246459960938, R5 ;  /* 0x3f31721810057823 */ /* 0x000fe40000000005 */
[----:B------:R-:W-:Y:S01]  /*49b0*/  FADD R16, R4, R17 ;  /* 0x0000001104107221 */ /* 0x000fe20000000000 */
[----:B------:R-:W-:Y:S01]  /*49c0*/  FMUL R4, R23, 0.5 ;  /* 0x3f00000017047820 */ /* 0x000fe20000400000 */
[C---:B------:R-:W-:Y:S01]  /*49d0*/  @P0 FFMA R5, R2.reuse, R19, +INF ;  /* 0x7f80000002050423 */ /* 0x040fe20000000013 */
[----:B------:R-:W-:Y:S01]  /*49e0*/  FSETP.NEU.AND P0, PT, R2, RZ, PT ;  /* 0x000000ff0200720b */ /* 0x000fe20003f0d000 */
[----:B------:R-:W-:Y:S01]  /*49f0*/  FMUL R17, R9, R16 ;  /* 0x0000001009117220 */ /* 0x000fe20000400000 */
[----:B------:R-:W-:Y:S02]  /*4a00*/  IMAD.MOV.U32 R2, RZ, RZ, R6 ;  /* 0x000000ffff027224 */ /* 0x000fe400078e0006 */
[----:B------:R-:W-:Y:S01]  /*4a10*/  FSEL R5, R5, -INF , P0 ;  /* 0xff80000005057808 */ /* 0x000fe20000000000 */
[----:B------:R-:W-:-:S05]  /*4a20*/  FFMA R4, R4, R23, R17 ;  /* 0x0000001704047223 */ /* 0x000fca0000000011 */
[----:B------:R-:W-:Y:S01]  /*4a30*/  FSETP.GEU.AND P0, PT, R5, R4, PT ;  /* 0x000000040500720b */ /* 0x000fe20003f0e000 */
[----:B------:R-:W-:Y:S02]  /*4a40*/  IMAD.MOV.U32 R5, RZ, RZ, R21 ;  /* 0x000000ffff057224 */ /* 0x000fe400078e0015 */
[----:B------:R-:W-:-:S10]  /*4a50*/  IMAD.MOV.U32 R4, RZ, RZ, R3 ;  /* 0x000000ffff047224 */ /* 0x000fd400078e0003 */
[----:B------:R-:W-:Y:S05]  /*4a60*/  @P0 BRA `(.L_x_270) ;  /* 0xfffffff400480947 */ /* 0x000fea000383ffff */
.L_x_269:
[----:B------:R-:W-:Y:S05]  /*4a70*/  BSYNC.RECONVERGENT B0 ;  /* 0x0000000000007941 */ /* 0x000fea0003800200 */
.L_x_261:
[----:B------:R-:W0:Y:S01]  /*4a80*/  LDCU.64 UR8, c[0x0][0x388] ;  /* 0x00007100ff0877ac */ /* 0x000e220008000a00 */
[----:B------:R-:W-:Y:S01]  /*4a90*/  IADD3 R2, P0, PT, R0, UR4, RZ ;  /* 0x0000000400027c10 */ /* 0x000fe2000ff1e0ff */
[----:B------:R-:W-:Y:S01]  /*4aa0*/  FMUL R5, R9, R22 ;  /* 0x0000001609057220 */ /* 0x000fe20000400000 */
[----:B------:R-:W-:Y:S01]  /*4ab0*/  IMAD.MOV.U32 R4, RZ, RZ, R21 ;  /* 0x000000ffff047224 */ /* 0x000fe200078e0015 */
[----:B------:R-:W1:Y:S02]  /*4ac0*/  LDCU UR5, c[0x0][0x384] ;  /* 0x00007080ff0577ac */ /* 0x000e640008000800 */
[----:B------:R-:W-:Y:S02]  /*4ad0*/  IMAD.X R17, RZ, RZ, RZ, P0 ;  /* 0x000000ffff117224 */ /* 0x000fe400000e06ff */
[----:B------:R-:W-:Y:S01]  /*4ae0*/  FMUL R19, R20, R5 ;  /* 0x0000000514137220 */ /* 0x000fe20000400000 */
[----:B------:R-:W-:Y:S01]  /*4af0*/  UIADD3 UR4, UPT, UPT, UR4, 0x1, URZ ;  /* 0x0000000104047890 */ /* 0x000fe2000fffe0ff */
[----:B------:R-:W-:Y:S01]  /*4b00*/  IMAD.MOV.U32 R5, RZ, RZ, R7 ;  /* 0x000000ffff057224 */ /* 0x000fe200078e0007 */
[----:B0-----:R-:W-:-:S04]  /*4b10*/  LEA R16, P0, R2, UR8, 0x2 ;  /* 0x0000000802107c11 */ /* 0x001fc8000f8010ff */
[----:B------:R-:W-:Y:S02]  /*4b20*/  LEA.HI.X R17, R2, UR9, R17, 0x2, P0 ;  /* 0x0000000902117c11 */ /* 0x000fe400080f1411 */
[----:B------:R-:W-:-:S03]  /*4b30*/  I2FP.F32.U32 R2, UR4 ;  /* 0x0000000400027c45 */ /* 0x000fc60008201000 */
[----:B------:R2:W-:Y:S01]  /*4b40*/  STG.E desc[UR6][R16.64], R19 ;  /* 0x0000001310007986 */ /* 0x0005e2000c101906 */
[----:B-1----:R-:W-:Y:S01]  /*4b50*/  FSETP.GEU.AND P0, PT, R2, UR5, PT ;  /* 0x0000000502007c0b */ /* 0x002fe2000bf0e000 */
[----:B------:R-:W-:-:S12]  /*4b60*/  IMAD.MOV.U32 R2, RZ, RZ, R15 ;  /* 0x000000ffff027224 */ /* 0x000fd800078e000f */
[----:B--2---:R-:W-:Y:S05]  /*4b70*/  @!P0 BRA `(.L_x_271) ;  /* 0xffffffec00948947 */ /* 0x004fea000383ffff */
[----:B------:R-:W-:Y:S05]  /*4b80*/  EXIT ;  /* 0x000000000000794d */ /* 0x000fea0003800000 */
        .weak           $__internal_10_$__cuda_sm20_rcp_rn_f32_slowpath
        .type           $__internal_10_$__cuda_sm20_rcp_rn_f32_slowpath,@function
        .size           $__internal_10_$__cuda_sm20_rcp_rn_f32_slowpath,($__internal_11_$__cuda_sm20_sqrt_rn_f32_slowpath - $__internal_10_$__cuda_sm20_rcp_rn_f32_slowpath)
$__internal_10_$__cuda_sm20_rcp_rn_f32_slowpath:
        /* <DEDUP_REMOVED lines=15> */
.L_x_273:
        /* <DEDUP_REMOVED lines=33> */
.L_x_275:
[----:B------:R0:W1:Y:S02]  /*4e90*/  MUFU.RCP R11, R7 ;  /* 0x00000007000b7308 */ /* 0x0000640000001000 */
.L_x_274:
[----:B------:R-:W-:Y:S05]  /*4ea0*/  BSYNC.RECONVERGENT B1 ;  /* 0x0000000000017941 */ /* 0x000fea0003800200 */
.L_x_272:
[----:B------:R-:W-:-:S04]  /*4eb0*/  IMAD.MOV.U32 R13, RZ, RZ, 0x0 ;  /* 0x00000000ff0d7424 */ /* 0x000fc800078e00ff */
[----:B01----:R-:W-:Y:S05]  /*4ec0*/  RET.REL.NODEC R12 `(_Z9testGammaffPf) ;  /* 0xffffffb00c4c7950 */ /* 0x003fea0003c3ffff */
        .weak           $__internal_11_$__cuda_sm20_sqrt_rn_f32_slowpath
        .type           $__internal_11_$__cuda_sm20_sqrt_rn_f32_slowpath,@function
        .size           $__internal_11_$__cuda_sm20_sqrt_rn_f32_slowpath,(.L_x_323 - $__internal_11_$__cuda_sm20_sqrt_rn_f32_slowpath)
$__internal_11_$__cuda_sm20_sqrt_rn_f32_slowpath:
        /* <DEDUP_REMOVED lines=19> */
.L_x_276:
[----:B------:R-:W-:-:S04]  /*5000*/  IMAD.MOV.U32 R17, RZ, RZ, 0x0 ;  /* 0x00000000ff117424 */ /* 0x000fc800078e00ff */
[----:B------:R-:W-:Y:S05]  /*5010*/  RET.REL.NODEC R16 `(_Z9testGammaffPf) ;  /* 0xffffffac10f87950 */ /* 0x000fea0003c3ffff */
.L_x_277:
        /* <DEDUP_REMOVED lines=14> */
.L_x_323:


//--------------------- .text._Z5eulerPfS_S_S_S_f --------------------------
	.section	.text._Z5eulerPfS_S_S_S_f,"ax",@progbits
	.align	128
        .global         _Z5eulerPfS_S_S_S_f
        .type           _Z5eulerPfS_S_S_S_f,@function
        .size           _Z5eulerPfS_S_S_S_f,(.L_x_325 - _Z5eulerPfS_S_S_S_f)
        .other          _Z5eulerPfS_S_S_S_f,@"STO_CUDA_ENTRY STV_DEFAULT"
_Z5eulerPfS_S_S_S_f:
.text._Z5eulerPfS_S_S_S_f:
[----:B------:R-:W0:Y:S01]  /*0000*/  LDC R1, c[0x0][0x37c] ;  /* 0x0000df00ff017b82 */ /* 0x000e220000000800 */
[----:B------:R-:W1:Y:S07]  /*0010*/  S2R R7, SR_CTAID.X ;  /* 0x0000000000077919 */ /* 0x000e6e0000002500 */
[----:B------:R-:W1:Y:S01]  /*0020*/  LDC.64 R18, c[0x0][0x398] ;  /* 0x0000e600ff127b82 */ /* 0x000e620000000a00 */
[----:B------:R-:W2:Y:S01]  /*0030*/  LDCU.64 UR6, c[0x0][0x358] ;  /* 0x00006b00ff0677ac */ /* 0x000ea20008000a00 */
[----:B0-----:R-:W-:-:S06]  /*0040*/  VIADD R1, R1, 0xffffffd0 ;  /* 0xffffffd001017836 */ /* 0x001fcc0000000000 */
[----:B------:R-:W0:Y:S08]  /*0050*/  LDC.64 R20, c[0x0][0x388] ;  /* 0x0000e200ff147b82 */ /* 0x000e300000000a00 */
[----:B------:R-:W3:Y:S08]  /*0060*/  LDC.64 R2, c[0x0][0x390] ;  /* 0x0000e400ff027b82 */ /* 0x000ef00000000a00 */
[----:B------:R-:W4:Y:S01]  /*0070*/  LDC.64 R4, c[0x0][0x3a0] ;  /* 0x0000e800ff047b82 */ /* 0x000f220000000a00 */
[----:B-1----:R-:W-:-:S04]  /*0080*/  IMAD.WIDE.U32 R18, R7, 0x4, R18 ;  /* 0x0000000407127825 */ /* 0x002fc800078e0012 */
[----:B0-----:R-:W-:Y:S01]  /*0090*/  IMAD.WIDE.U32 R20, R7, 0x4, R20 ;  /* 0x0000000407147825 */ /* 0x001fe200078e0014 */
[----:B--2---:R-:W5:Y:S04]  /*00a0*/  LDG.E R16, desc[UR6][R18.64] ;  /* 0x0000000612107981 */ /* 0x004f68000c1e1900 */
[----:B------:R-:W5:Y:S01]  /*00b0*/  LDG.E R17, desc[UR6][R20.64] ;  /* 0x0000000614117981 */ /* 0x000f62000c1e1900 */
[----:B------:R-:W0:Y:S01]  /*00c0*/  S2R R6, SR_TID.X ;  /* 0x0000000000067919 */ /* 0x000e220000002100 */
[----:B------:R-:W0:Y:S01]  /*00d0*/  LDCU UR8, c[0x0][0x360] ;  /* 0x00006c00ff0877ac */ /* 0x000e220008000800 */
[----:B------:R-:W-:Y:S02]  /*00e0*/  IMAD.MOV.U32 R8, RZ, RZ, -0x2dfc5089 ;  /* 0xd203af77ff087424 */ /* 0x000fe400078e00ff */
[----:B------:R-:W-:-:S02]  /*00f0*/  IMAD.MOV.U32 R9, RZ, RZ, -0x975f8c ;  /* 0xff68a074ff097424 */ /* 0x000fc400078e00ff */
[----:B------:R-:W-:Y:S02]  /*0100*/  IMAD.MOV.U32 R10, RZ, RZ, -0x12697946 ;  /* 0xed9686baff0a7424 */ /* 0x000fe400078e00ff */
[----:B------:R-:W-:Y:S02]  /*0110*/  IMAD.MOV.U32 R11, RZ, RZ, -0x75bd8fc ;  /* 0xf8a42704ff0b7424 */ /* 0x000fe400078e00ff */
[----:B------:R-:W-:Y:S02]  /*0120*/  IMAD.MOV.U32 R12, RZ, RZ, -0x23270784 ;  /* 0xdcd8f87cff0c7424 */ /* 0x000fe400078e00ff */
[----:B------:R-:W-:Y:S01]  /*0130*/  IMAD.MOV.U32 R13, RZ, RZ, -0x79aed88 ;  /* 0xf8651278ff0d7424 */ /* 0x000fe200078e00ff */
[----:B------:R1:W-:Y:S01]  /*0140*/  STL.64 [R1], R8 ;  /* 0x0000000801007387 */ /* 0x0003e20000100a00 */
[----:B---3--:R-:W-:-:S03]  /*0150*/  IMAD.WIDE.U32 R2, R7, 0x4, R2 ;  /* 0x0000000407027825 */ /* 0x008fc600078e0002 */
[----:B------:R1:W-:Y:S01]  /*0160*/  STL.64 [R1+0x8], R10 ;  /* 0x0000080a01007387 */ /* 0x0003e20000100a00 */
[----:B----4-:R-:W-:-:S03]  /*0170*/  IMAD.WIDE.U32 R4, R7, 0x4, R4 ;  /* 0x0000000407047825 */ /* 0x010fc600078e0004 */
[----:B------:R1:W-:Y:S01]  /*0180*/  STL.64 [R1+0x10], R12 ;  /* 0x0000100c01007387 */ /* 0x0003e20000100a00 */
[----:B------:R-:W-:Y:S01]  /*0190*/  BSSY.RECONVERGENT B0, `(.L_x_278) ;  /* 0x0000260000007945 */ /* 0x000fe20003800200 */
[----:B------:R-:W-:Y:S02]  /*01a0*/  IMAD.MOV.U32 R0, RZ, RZ, -0x975f8c ;  /* 0xff68a074ff007424 */ /* 0x000fe400078e00ff */
[----:B------:R2:W5:Y:S04]  /*01b0*/  LDG.E R14, desc[UR6][R2.64] ;  /* 0x00000006020e7981 */ /* 0x000568000c1e1900 */
[----:B------:R3:W5:Y:S01]  /*01c0*/  LDG.E R15, desc[UR6][R4.64] ;  /* 0x00000006040f7981 */ /* 0x000762000c1e1900 */
[----:B0-----:R-:W-:-:S05]  /*01d0*/  IMAD R6, R7, UR8, R6 ;  /* 0x0000000807067c24 */ /* 0x001fca000f8e0206 */
[----:B------:R-:W-:Y:S01]  /*01e0*/  ISETP.NE.AND P0, PT, R6, RZ, PT ;  /* 0x000000ff0600720c */ /* 0x000fe20003f05270 */
[----:B--2---:R-:W-:Y:S02]  /*01f0*/  IMAD.MOV.U32 R3, RZ, RZ, -0x79aed88 ;  /* 0xf8651278ff037424 */ /* 0x004fe400078e00ff */
[----:B---3--:R-:W-:Y:S02]  /*0200*/  IMAD.MOV.U32 R5, RZ, RZ, -0x75bd8fc ;  /* 0xf8a42704ff057424 */ /* 0x008fe400078e00ff */
[----:B------:R-:W-:Y:S02]  /*0210*/  IMAD.MOV.U32 R4, RZ, RZ, -0x12697946 ;  /* 0xed9686baff047424 */ /* 0x000fe400078e00ff */
[----:B------:R-:W-:-:S06]  /*0220*/  IMAD.MOV.U32 R2, RZ, RZ, -0x23270784 ;  /* 0xdcd8f87cff027424 */ /* 0x000fcc00078e00ff */
[----:B-1----:R-:W-:Y:S05]  /*0230*/  @!P0 BRA `(.L_x_279) ;  /* 0x0000002400548947 */ /* 0x002fea0003800000 */
[--C-:B------:R-:W-:Y:S01]  /*0240*/  SHF.R.S32.HI R12, RZ, 0x1f, R6.reuse ;  /* 0x0000001fff0c7819 */ /* 0x100fe20000011406 */
[----:B------:R-:W-:Y:S02]  /*0250*/  IMAD.MOV.U32 R13, RZ, RZ, R6 ;  /* 0x000000ffff0d7224 */ /* 0x000fe400078e0006 */
[----:B------:R-:W-:Y:S02]  /*0260*/  IMAD.MOV.U32 R6, RZ, RZ, RZ ;  /* 0x000000ffff067224 */ /* 0x000fe400078e00ff */
[----:B------:R-:W-:Y:S02]  /*0270*/  IMAD.MOV.U32 R0, RZ, RZ, -0x975f8c ;  /* 0xff68a074ff007424 */ /* 0x000fe400078e00ff */
[----:B------:R-:W-:Y:S02]  /*0280*/  IMAD.MOV.U32 R4, RZ, RZ, -0x12697946 ;  /* 0xed9686baff047424 */ /* 0x000fe400078e00ff */
[----:B------:R-:W-:Y:S02]  /*0290*/  IMAD.MOV.U32 R5, RZ, RZ, -0x75bd8fc ;  /* 0xf8a42704ff057424 */ /* 0x000fe400078e00ff */
[----:B------:R-:W-:-:S02]  /*02a0*/  IMAD.MOV.U32 R2, RZ, RZ, -0x23270784 ;  /* 0xdcd8f87cff027424 */ /* 0x000fc400078e00ff */
[----:B------:R-:W-:-:S07]  /*02b0*/  IMAD.MOV.U32 R3, RZ, RZ, -0x79aed88 ;  /* 0xf8651278ff037424 */ /* 0x000fce00078e00ff */
.L_x_288:
[----:B------:R-:W-:Y:S01]  /*02c0*/  LOP3.LUT R21, R13, 0x3, RZ, 0xc0, !PT ;  /* 0x000000030d157812 */ /* 0x000fe200078ec0ff */
[----:B------:R-:W-:Y:S03]  /*02d0*/  BSSY.RECONVERGENT B1, `(.L_x_280) ;  /* 0x0000245000017945 */ /* 0x000fe60003800200 */
[----:B------:R-:W-:-:S04]  /*02e0*/  ISETP.NE.U32.AND P0, PT, R21, RZ, PT ;  /* 0x000000ff1500720c */ /* 0x000fc80003f05070 */
[----:B------:R-:W-:-:S13]  /*02f0*/  ISETP.NE.AND.EX P0, PT, RZ, RZ, PT, P0 ;  /* 0x000000ffff00720c */ /* 0x000fda0003f05300 */
[----:B012---:R-:W-:Y:S05]  /*0300*/  @!P0 BRA `(.L_x_281) ;  /* 0x0000002400048947 */ /* 0x007fea0003800000 */
[----:B------:R-:W0:Y:S01]  /*0310*/  LDC.64 R8, c[0x4][RZ] ;  /* 0x01000000ff087b82 */ /* 0x000e220000000a00 */
[----:B------:R-:W-:Y:S01]  /*0320*/  IMAD.MOV.U32 R0, RZ, RZ, RZ ;  /* 0x000000ffff007224 */ /* 0x000fe200078e00ff */
[----:B------:R-:W-:Y:S01]  /*0330*/  CS2R R2, SRZ ;  /* 0x0000000000027805 */ /* 0x000fe2000001ff00 */
[----:B------:R-:W-:Y:S01]  /*0340*/  IMAD.MOV.U32 R18, RZ, RZ, RZ ;  /* 0x000000ffff127224 */ /* 0x000fe200078e00ff */
[----:B------:R-:W-:Y:S01]  /*0350*/  CS2R R4, SRZ ;  /* 0x0000000000047805 */ /* 0x000fe2000001ff00 */
[----:B0-----:R-:W-:-:S07]  /*0360*/  IMAD.WIDE.U32 R8, R6, 0xc80, R8 ;  /* 0x00000c8006087825 */ /* 0x001fce00078e0008 */
.L_x_283:
[----:B------:R-:W-:-:S06]  /*0370*/  IMAD R19, R18, 0x4, R1 ;  /* 0x0000000412137824 */ /* 0x000fcc00078e0201 */
[----:B-----5:R-:W5:Y:S01]  /*0380*/  LDL R19, [R19+0x4] ;  /* 0x0000040013137983 */ /* 0x020f620000100800 */
[----:B------:R-:W-:Y:S01]  /*0390*/  IMAD.SHL.U32 R20, R18, 0x20, RZ ;  /* 0x0000002012147824 */ /* 0x000fe200078e00ff */
[----:B------:R-:W-:-:S06]  /*03a0*/  UMOV UR4, URZ ;  /* 0x000000ff00047c82 */ /* 0x000fcc0008000000 */
.L_x_282:
[----:B-----5:R-:W-:Y:S01]  /*03b0*/  SHF.R.U32.HI R24, RZ, UR4, R19 ;  /* 0x00000004ff187c19 */ /* 0x020fe20008011613 */
        /* <DEDUP_REMOVED lines=8> */
[----:B------:R-:W4:Y:S04]  /*0440*/  @P1 LDG.E R26, desc[UR6][R10.64+0x24] ;  /* 0x000024060a1a1981 */ /* 0x000f28000c1e1900 */
[----:B------:R-:W4:Y:S04]  /*0450*/  @P2 LDG.E R28, desc[UR6][R10.64+0x38] ;  /* 0x000038060a1c2981 */ /* 0x000f28000c1e1900 */
[----:B------:R-:W4:Y:S04]  /*0460*/  @P1 LDG.E R25, desc[UR6][R10.64+0x14] ;  /* 0x000014060a191981 */ /* 0x000f28000c1e1900 */
[----:B------:R-:W4:Y:S01]  /*0470*/  @P2 LDG.E R27, desc[UR6][R10.64+0x28] ;  /* 0x000028060a1b2981 */ /* 0x000f22000c1e1900 */
[----:B--2---:R-:W-:-:S03]  /*0480*/  @!P0 LOP3.LUT R3, R3, R22, RZ, 0x3c, !PT ;  /* 0x0000001603038212 */ /* 0x004fc600078e3cff */
[----:B------:R-:W2:Y:S01]  /*0490*/  @!P0 LDG.E R22, desc[UR6][R10.64+0x8] ;  /* 0x000008060a168981 */ /* 0x000ea2000c1e1900 */
[----:B---3--:R-:W-:-:S03]  /*04a0*/  @!P0 LOP3.LUT R0, R0, R23, RZ, 0x3c, !PT ;  /* 0x0000001700008212 */ /* 0x008fc600078e3cff */
[----:B------:R-:W3:Y:S01]  /*04b0*/  @!P0 LDG.E R23, desc[UR6][R10.64+0x4] ;  /* 0x000004060a178981 */ /* 0x000ee2000c1e1900 */
[----:B----4-:R-:W-:-:S03]  /*04c0*/  @P1 LOP3.LUT R3, R3, R26, RZ, 0x3c, !PT ;  /* 0x0000001a03031212 */ /* 0x010fc600078e3cff */
[----:B------:R-:W4:Y:S01]  /*04d0*/  @P3 LDG.E R26, desc[UR6][R10.64+0x4c] ;  /* 0x00004c060a1a3981 */ /* 0x000f22000c1e1900 */
[----:B------:R-:W-:-:S03]  /*04e0*/  @P2 LOP3.LUT R3, R3, R28, RZ, 0x3c, !PT ;  /* 0x0000001c03032212 */ /* 0x000fc600078e3cff */
[----:B------:R-:W4:Y:S01]  /*04f0*/  @P4 LDG.E R28, desc[UR6][R10.64+0x60] ;  /* 0x000060060a1c4981 */ /* 0x000f22000c1e1900 */
[----:B--2---:R-:W-:-:S03]  /*0500*/  @!P0 LOP3.LUT R5, R5, R22, RZ, 0x3c, !PT ;  /* 0x0000001605058212 */ /* 0x004fc600078e3cff */
[----:B------:R-:W2:Y:S01]  /*0510*/  @P5 LDG.E R22, desc[UR6][R10.64+0x74] ;  /* 0x000074060a165981 */ /* 0x000ea2000c1e1900 */
[----:B---3--:R-:W-:-:S03]  /*0520*/  @!P0 LOP3.LUT R4, R4, R23, RZ, 0x3c, !PT ;  /* 0x0000001704048212 */ /* 0x008fc600078e3cff */
[----:B------:R-:W3:Y:S01]  /*0530*/  @!P0 LDG.E R23, desc[UR6][R10.64+0xc] ;  /* 0x00000c060a178981 */ /* 0x000ee2000c1e1900 */
[----:B----4-:R-:W-:Y:S02]  /*0540*/  @P3 LOP3.LUT R3, R3, R26, RZ, 0x3c, !PT ;  /* 0x0000001a03033212 */ /* 0x010fe400078e3cff */
[----:B------:R-:W-:Y:S01]  /*0550*/  @P1 LOP3.LUT R0, R0, R25, RZ, 0x3c, !PT ;  /* 0x0000001900001212 */ /* 0x000fe200078e3cff */
[----:B------:R-:W4:Y:S01]  /*0560*/  @P6 LDG.E R26, desc[UR6][R10.64+0x88] ;  /* 0x000088060a1a6981 */ /* 0x000f22000c1e1900 */
[----:B------:R-:W-:-:S03]  /*0570*/  @P4 LOP3.LUT R3, R3, R28, RZ, 0x3c, !PT ;  /* 0x0000001c03034212 */ /* 0x000fc600078e3cff */
[----:B------:R-:W4:Y:S01]  /*0580*/  @P1 LDG.E R25, desc[UR6][R10.64+0x20] ;  /* 0x000020060a191981 */ /* 0x000f22000c1e1900 */
[----:B--2---:R-:W-:-:S03]  /*0590*/  @P5 LOP3.LUT R3, R3, R22, RZ, 0x3c, !PT ;  /* 0x0000001603035212 */ /* 0x004fc600078e3cff */
[----:B------:R-:W2:Y:S01]  /*05a0*/  @P1 LDG.E R22, desc[UR6][R10.64+0x1c] ;  /* 0x00001c060a161981 */ /* 0x000ea2000c1e1900 */
[----:B---3--:R-:W-:-:S03]  /*05b0*/  @!P0 LOP3.LUT R2, R2, R23, RZ, 0x3c, !PT ;  /* 0x0000001702028212 */ /* 0x008fc600078e3cff */
[----:B------:R-:W3:Y:S01]  /*05c0*/  @P1 LDG.E R23, desc[UR6][R10.64+0x18] ;  /* 0x000018060a171981 */ /* 0x000ee2000c1e1900 */
[----:B----4-:R-:W-:-:S03]  /*05d0*/  @P1 LOP3.LUT R2, R2, R25, RZ, 0x3c, !PT ;  /* 0x0000001902021212 */ /* 0x010fc600078e3cff */
[----:B------:R-:W4:Y:S01]  /*05e0*/  @P2 LDG.E R25, desc[UR6][R10.64+0x34] ;  /* 0x000034060a192981 */ /* 0x000f22000c1e1900 */
[----:B--2---:R-:W-:-:S03]  /*05f0*/  @P1 LOP3.LUT R5, R5, R22, RZ, 0x3c, !PT ;  /* 0x0000001605051212 */ /* 0x004fc600078e3cff */
[----:B------:R-:W2:Y:S01]  /*0600*/  @P2 LDG.E R22, desc[UR6][R10.64+0x30] ;  /* 0x000030060a162981 */ /* 0x000ea2000c1e1900 */
[----:B---3--:R-:W-:-:S03]  /*0610*/  @P1 LOP3.LUT R4, R4, R23, RZ, 0x3c, !PT ;  /* 0x0000001704041212 */ /* 0x008fc600078e3cff */
[----:B------:R-:W3:Y:S01]  /*0620*/  @P2 LDG.E R23, desc[UR6][R10.64+0x2c] ;  /* 0x00002c060a172981 */ /* 0x000ee2000c1e1900 */
[----:B------:R-:W-:-:S03]  /*0630*/  @P2 LOP3.LUT R0, R0, R27, RZ, 0x3c, !PT ;  /* 0x0000001b00002212 */ /* 0x000fc600078e3cff */
        /* <DEDUP_REMOVED lines=31> */
[----:B------:R-:W-:Y:S02]  /*0830*/  LOP3.LUT P0, RZ, R24, 0x80, RZ, 0xc0, !PT ;  /* 0x0000008018ff7812 */ /* 0x000fe4000780c0ff */
[----:B------:R-:W-:Y:S02]  /*0840*/  @P6 LOP3.LUT R3, R3, R26, RZ, 0x3c, !PT ;  /* 0x0000001a03036212 */ /* 0x000fe400078e3cff */
[----:B------:R-:W-:Y:S02]  /*0850*/  @P6 LOP3.LUT R0, R0, R27, RZ, 0x3c, !PT ;  /* 0x0000001b00006212 */ /* 0x000fe400078e3cff */
[----:B----4-:R-:W-:-:S07]  /*0860*/  @P6 LOP3.LUT R2, R2, R25, RZ, 0x3c, !PT ;  /* 0x0000001902026212 */ /* 0x010fce00078e3cff */
[----:B------:R-:W4:Y:S04]  /*0870*/  @P0 LDG.E R27, desc[UR6][R10.64+0x8c] ;  /* 0x00008c060a1b0981 */ /* 0x000f28000c1e1900 */
[----:B------:R-:W4:Y:S04]  /*0880*/  @P0 LDG.E R25, desc[UR6][R10.64+0x98] ;  /* 0x000098060a190981 */ /* 0x000f28000c1e1900 */
[----:B------:R-:W4:Y:S01]  /*0890*/  @P0 LDG.E R26, desc[UR6][R10.64+0x9c] ;  /* 0x00009c060a1a0981 */ /* 0x000f22000c1e1900 */
[----:B--2---:R-:W-:-:S03]  /*08a0*/  @P6 LOP3.LUT R5, R5, R22, RZ, 0x3c, !PT ;  /* 0x0000001605056212 */ /* 0x004fc600078e3cff */
[----:B------:R-:W2:Y:S01]  /*08b0*/  @P0 LDG.E R22, desc[UR6][R10.64+0x94] ;  /* 0x000094060a160981 */ /* 0x000ea2000c1e1900 */
[----:B---3--:R-:W-:-:S03]  /*08c0*/  @P6 LOP3.LUT R4, R4, R23, RZ, 0x3c, !PT ;  /* 0x0000001704046212 */ /* 0x008fc600078e3cff */
[----:B------:R-:W3:Y:S01]  /*08d0*/  @P0 LDG.E R23, desc[UR6][R10.64+0x90] ;  /* 0x000090060a170981 */ /* 0x000ee2000c1e1900 */
[----:B----4-:R-:W-:Y:S02]  /*08e0*/  @P0 LOP3.LUT R0, R0, R27, RZ, 0x3c, !PT ;  /* 0x0000001b00000212 */ /* 0x010fe400078e3cff */
[----:B------:R-:W-:Y:S02]  /*08f0*/  @P0 LOP3.LUT R2, R2, R25, RZ, 0x3c, !PT ;  /* 0x0000001902020212 */ /* 0x000fe400078e3cff */
[----:B------:R-:W-:Y:S02]  /*0900*/  @P0 LOP3.LUT R3, R3, R26, RZ, 0x3c, !PT ;  /* 0x0000001a03030212 */ /* 0x000fe400078e3cff */
[----:B--2---:R-:W-:Y:S02]  /*0910*/  @P0 LOP3.LUT R5, R5, R22, RZ, 0x3c, !PT ;  /* 0x0000001605050212 */ /* 0x004fe400078e3cff */
[----:B---3--:R-:W-:Y:S02]  /*0920*/  @P0 LOP3.LUT R4, R4, R23, RZ, 0x3c, !PT ;  /* 0x0000001704040212 */ /* 0x008fe400078e3cff */
[----:B------:R-:W-:-:S13]  /*0930*/  R2P PR, R24.B1, 0x7f ;  /* 0x0000007f18007804 */ /* 0x000fda0000001000 */
[----:B------:R-:W2:Y:S04]  /*0940*/  @P0 LDG.E R22, desc[UR6][R10.64+0xa8] ;  /* 0x0000a8060a160981 */ /* 0x000ea8000c1e1900 */
[----:B------:R-:W3:Y:S04]  /*0950*/  @P0 LDG.E R23, desc[UR6][R10.64+0xa0] ;  /* 0x0000a0060a170981 */ /* 0x000ee8000c1e1900 */
        /* <DEDUP_REMOVED lines=20> */
[----:B------:R-:W-:-:S03]  /*0aa0*/  LOP3.LUT P0, RZ, R24, 0x8000, RZ, 0xc0, !PT ;  /* 0x0000800018ff7812 */ /* 0x000fc6000780c0ff */
[----:B------:R-:W4:Y:S01]  /*0ab0*/  @P1 LDG.E R24, desc[UR6][R10.64+0xc4] ;  /* 0x0000c4060a181981 */ /* 0x000f22000c1e1900 */
[----:B------:R-:W-:-:S03]  /*0ac0*/  @P1 LOP3.LUT R4, R4, R27, RZ, 0x3c, !PT ;  /* 0x0000001b04041212 */ /* 0x000fc600078e3cff */
[----:B------:R-:W4:Y:S06]  /*0ad0*/  @P3 LDG.E R27, desc[UR6][R10.64+0xdc] ;  /* 0x0000dc060a1b3981 */ /* 0x000f2c000c1e1900 */
        /* <DEDUP_REMOVED lines=31> */
[----:B------:R-:W-:Y:S02]  /*0cd0*/  @P5 LOP3.LUT R0, R0, R27, RZ, 0x3c, !PT ;  /* 0x0000001b00005212 */ /* 0x000fe400078e3cff */
[----:B------:R-:W-:Y:S01]  /*0ce0*/  @P4 LOP3.LUT R3, R3, R24, RZ, 0x3c, !PT ;  /* 0x0000001803034212 */ /* 0x000fe200078e3cff */
        /* <DEDUP_REMOVED lines=16> */
[----:B------:R-:W-:-:S04]  /*0df0*/  UIADD3 UR4, UPT, UPT, UR4, 0x10, URZ ;  /* 0x0000001004047890 */ /* 0x000fc8000fffe0ff */
[----:B------:R-:W-:Y:S01]  /*0e00*/  UISETP.NE.AND UP0, UPT, UR4, 0x20, UPT ;  /* 0x000000200400788c */ /* 0x000fe2000bf05270 */
[----:B------:R-:W-:Y:S02]  /*0e10*/  @P0 LOP3.LUT R0, R0, R27, RZ, 0x3c, !PT ;  /* 0x0000001b00000212 */ /* 0x000fe400078e3cff */
[----:B------:R-:W-:Y:S02]  /*0e20*/  @P0 LOP3.LUT R5, R5, R24, RZ, 0x3c, !PT ;  /* 0x0000001805050212 */ /* 0x000fe400078e3cff */
[----:B--2---:R-:W-:Y:S02]  /*0e30*/  @P6 LOP3.LUT R3, R3, R22, RZ, 0x3c, !PT ;  /* 0x0000001603036212 */ /* 0x004fe400078e3cff */
[----:B---3--:R-:W-:Y:S02]  /*0e40*/  @P0 LOP3.LUT R4, R4, R23, RZ, 0x3c, !PT ;  /* 0x0000001704040212 */ /* 0x008fe400078e3cff */
[----:B------:R-:W-:Y:S02]  /*0e50*/  @P0 LOP3.LUT R3, R3, R26, RZ, 0x3c, !PT ;  /* 0x0000001a03030212 */ /* 0x000fe400078e3cff */
[----:B----4-:R-:W-:Y:S01]  /*0e60*/  @P0 LOP3.LUT R2, R2, R25, RZ, 0x3c, !PT ;  /* 0x0000001902020212 */ /* 0x010fe200078e3cff */
[----:B------:R-:W-:Y:S06]  /*0e70*/  BRA.U UP0, `(.L_x_282) ;  /* 0xfffffff5004c7547 */ /* 0x000fec000b83ffff */
[----:B------:R-:W-:-:S05]  /*0e80*/  VIADD R18, R18, 0x1 ;  /* 0x0000000112127836 */ /* 0x000fca0000000000 */
[----:B------:R-:W-:-:S13]  /*0e90*/  ISETP.NE.AND P0, PT, R18, 0x5, PT ;  /* 0x000000051200780c */ /* 0x000fda0003f05270 */
[----:B------:R-:W-:Y:S05]  /*0ea0*/  @P0 BRA `(.L_x_283) ;  /* 0xfffffff400300947 */ /* 0x000fea000383ffff */
[----:B------:R0:W-:Y:S01]  /*0eb0*/  STL [R1+0x4], R0 ;  /* 0x0000040001007387 */ /* 0x0001e20000100800 */
[----:B------:R-:W-:-:S03]  /*0ec0*/  ISETP.NE.U32.AND P0, PT, R21, 0x1, PT ;  /* 0x000000011500780c */ /* 0x000fc60003f05070 */
[----:B------:R0:W-:Y:S01]  /*0ed0*/  STL.64 [R1+0x8], R4 ;  /* 0x0000080401007387 */ /* 0x0001e20000100a00 */
[----:B------:R-:W-:-:S03]  /*0ee0*/  ISETP.NE.AND.EX P0, PT, RZ, RZ, PT, P0 ;  /* 0x000000ffff00720c */ /* 0x000fc60003f05300 */
[----:B------:R0:W-:Y:S10]  /*0ef0*/  STL.64 [R1+0x10], R2 ;  /* 0x0000100201007387 */ /* 0x0001f40000100a00 */
[----:B------:R-:W-:Y:S05]  /*0f00*/  @!P0 BRA `(.L_x_281) ;  /* 0x0000001800048947 */ /* 0x000fea0003800000 */
[----:B------:R-:W-:Y:S01]  /*0f10*/  UMOV UR4, URZ ;  /* 0x000000ff00047c82 */ /* 0x000fe20008000000 */
[----:B------:R-:W-:Y:S01]  /*0f20*/  UMOV UR5, URZ ;  /* 0x000000ff00057c82 */ /* 0x000fe20008000000 */
[----:B0-----:R-:W-:Y:S02]  /*0f30*/  IMAD.MOV.U32 R0, RZ, RZ, RZ ;  /* 0x000000ffff007224 */ /* 0x001fe400078e00ff */
[----:B------:R-:W-:Y:S02]  /*0f40*/  IMAD.MOV.U32 R18, RZ, RZ, RZ ;  /* 0x000000ffff127224 */ /* 0x000fe400078e00ff */
[----:B------:R-:W-:Y:S02]  /*0f50*/  IMAD.U32 R3, RZ, RZ, UR4 ;  /* 0x00000004ff037e24 */ /* 0x000fe4000f8e00ff */
[----:B------:R-:W-:Y:S02]  /*0f60*/  IMAD.U32 R2, RZ, RZ, UR5 ;  /* 0x00000005ff027e24 */ /* 0x000fe4000f8e00ff */
[----:B------:R-:W-:-:S02]  /*0f70*/  IMAD.U32 R5, RZ, RZ, UR4 ;  /* 0x00000004ff057e24 */ /* 0x000fc4000f8e00ff */
[----:B------:R-:W-:-:S07]  /*0f80*/  IMAD.U32 R4, RZ, RZ, UR5 ;  /* 0x00000005ff047e24 */ /* 0x000fce000f8e00ff */
.L_x_285:
[----:B------:R-:W-:-:S06]  /*0f90*/  IMAD R19, R18, 0x4, R1 ;  /* 0x0000000412137824 */ /* 0x000fcc00078e0201 */
[----:B------:R-:W5:Y:S01]  /*0fa0*/  LDL R19, [R19+0x4] ;  /* 0x0000040013137983 */ /* 0x000f620000100800 */
[----:B------:R-:W-:Y:S01]  /*0fb0*/  IMAD.SHL.U32 R20, R18, 0x20, RZ ;  /* 0x0000002012147824 */ /* 0x000fe200078e00ff */
[----:B------:R-:W-:-:S06]  /*0fc0*/  UMOV UR4, URZ ;  /* 0x000000ff00047c82 */ /* 0x000fcc0008000000 */
.L_x_284:
        /* <DEDUP_REMOVED lines=181> */
[----:B------:R-:W-:Y:S05]  /*1b20*/  @P0 BRA `(.L_x_281) ;  /* 0x0000000800fc0947 */ /* 0x000fea0003800000 */
[----:B------:R-:W-:Y:S01]  /*1b30*/  UMOV UR4, URZ ;  /* 0x000000ff00047c82 */ /* 0x000fe20008000000 */
[----:B------:R-:W-:Y:S01]  /*1b40*/  UMOV UR5, URZ ;  /* 0x000000ff00057c82 */ /* 0x000fe20008000000 */
[----:B-1----:R-:W-:Y:S02]  /*1b50*/  IMAD.MOV.U32 R0, RZ, RZ, RZ ;  /* 0x000000ffff007224 */ /* 0x002fe400078e00ff */
[----:B------:R-:W-:Y:S02]  /*1b60*/  IMAD.MOV.U32 R18, RZ, RZ, RZ ;  /* 0x000000ffff127224 */ /* 0x000fe400078e00ff */
[----:B------:R-:W-:Y:S02]  /*1b70*/  IMAD.U32 R3, RZ, RZ, UR4 ;  /* 0x00000004ff037e24 */ /* 0x000fe4000f8e00ff */
[----:B------:R-:W-:Y:S02]  /*1b80*/  IMAD.U32 R2, RZ, RZ, UR5 ;  /* 0x00000005ff027e24 */ /* 0x000fe4000f8e00ff */
[----:B------:R-:W-:-:S02]  /*1b90*/  IMAD.U32 R5, RZ, RZ, UR4 ;  /* 0x00000004ff057e24 */ /* 0x000fc4000f8e00ff */
[----:B------:R-:W-:-:S07]  /*1ba0*/  IMAD.U32 R4, RZ, RZ, UR5 ;  /* 0x00000005ff047e24 */ /* 0x000fce000f8e00ff */
.L_x_287:
[----:B------:R-:W-:-:S06]  /*1bb0*/  IMAD R19, R18, 0x4, R1 ;  /* 0x0000000412137824 */ /* 0x000fcc00078e0201 */
[----:B------:R-:W5:Y:S01]  /*1bc0*/  LDL R19, [R19+0x4] ;  /* 0x0000040013137983 */ /* 0x000f620000100800 */
[----:B------:R-:W-:Y:S01]  /*1bd0*/  IMAD.SHL.U32 R20, R18, 0x20, RZ ;  /* 0x0000002012147824 */ /* 0x000fe200078e00ff */
[----:B------:R-:W-:-:S06]  /*1be0*/  UMOV UR4, URZ ;  /* 0x000000ff00047c82 */ /* 0x000fcc0008000000 */
.L_x_286:
        /* <DEDUP_REMOVED lines=12> */
[----:B------:R-:W4:Y:S01]  /*1cb0*/  @P2 LDG.E R25, desc[UR6][R10.64+0x28] ;  /* 0x000028060a192981 */ /* 0x000f22000c1e1900 */
[----:B--2---:R-:W-:-:S03]  /*1cc0*/  @!P0 LOP3.LUT R3, R3, R22, RZ, 0x3c, !PT ;  /* 0x0000001603038212 */ /* 0x004fc600078e3cff */
[----:B------:R-:W2:Y:S01]  /*1cd0*/  @P4 LDG.E R22, desc[UR6][R10.64+0x60] ;  /* 0x000060060a164981 */ /* 0x000ea2000c1e1900 */
[----:B---3--:R-:W-:-:S03]  /*1ce0*/  @P1 LOP3.LUT R3, R3, R26, RZ, 0x3c, !PT ;  /* 0x0000001a03031212 */ /* 0x008fc600078e3cff */
[----:B------:R-:W3:Y:S01]  /*1cf0*/  @P5 LDG.E R26, desc[UR6][R10.64+0x74] ;  /* 0x000074060a1a5981 */ /* 0x000ee2000c1e1900 */
[----:B----4-:R-:W-:-:S04]  /*1d00*/  @P2 LOP3.LUT R3, R3, R28, RZ, 0x3c, !PT ;  /* 0x0000001c03032212 */ /* 0x010fc800078e3cff */
[----:B------:R-:W-:Y:S02]  /*1d10*/  @P3 LOP3.LUT R3, R3, R21, RZ, 0x3c, !PT ;  /* 0x0000001503033212 */ /* 0x000fe400078e3cff */
[----:B------:R-:W4:Y:S01]  /*1d20*/  @!P0 LDG.E R21, desc[UR6][R10.64] ;  /* 0x000000060a158981 */ /* 0x000f22000c1e1900 */
[----:B------:R-:W-:-:S03]  /*1d30*/  @!P0 LOP3.LUT R4, R4, R23, RZ, 0x3c, !PT ;  /* 0x0000001704048212 */ /* 0x000fc600078e3cff */
[----:B------:R-:W3:Y:S01]  /*1d40*/  @P1 LDG.E R23, desc[UR6][R10.64+0x14] ;  /* 0x000014060a171981 */ /* 0x000ee2000c1e1900 */
[----:B--2---:R-:W-:-:S03]  /*1d50*/  @P4 LOP3.LUT R3, R3, R22, RZ, 0x3c, !PT ;  /* 0x0000001603034212 */ /* 0x004fc600078e3cff */
[----:B------:R-:W2:Y:S01]  /*1d60*/  @!P0 LDG.E R22, desc[UR6][R10.64+0x8] ;  /* 0x000008060a168981 */ /* 0x000ea2000c1e1900 */
[----:B----4-:R-:W-:-:S03]  /*1d70*/  @!P0 LOP3.LUT R0, R0, R21, RZ, 0x3c, !PT ;  /* 0x0000001500008212 */ /* 0x010fc600078e3cff */
[----:B------:R-:W4:Y:S01]  /*1d80*/  @!P0 LDG.E R21, desc[UR6][R10.64+0xc] ;  /* 0x00000c060a158981 */ /* 0x000f22000c1e1900 */
[----:B---3--:R-:W-:-:S03]  /*1d90*/  @P1 LOP3.LUT R0, R0, R23, RZ, 0x3c, !PT ;  /* 0x0000001700001212 */ /* 0x008fc600078e3cff */
[----:B------:R-:W3:Y:S01]  /*1da0*/  @P1 LDG.E R23, desc[UR6][R10.64+0x20] ;  /* 0x000020060a171981 */ /* 0x000ee2000c1e1900 */
[----:B--2---:R-:W-:-:S03]  /*1db0*/  @!P0 LOP3.LUT R5, R5, R22, RZ, 0x3c, !PT ;  /* 0x0000001605058212 */ /* 0x004fc600078e3cff */
[----:B------:R-:W2:Y:S01]  /*1dc0*/  @P1 LDG.E R22, desc[UR6][R10.64+0x1c] ;  /* 0x00001c060a161981 */ /* 0x000ea2000c1e1900 */
[----:B----4-:R-:W-:-:S03]  /*1dd0*/  @!P0 LOP3.LUT R2, R2, R21, RZ, 0x3c, !PT ;  /* 0x0000001502028212 */ /* 0x010fc600078e3cff */
[----:B------:R-:W4:Y:S01]  /*1de0*/  @P1 LDG.E R21, desc[UR6][R10.64+0x18] ;  /* 0x000018060a151981 */ /* 0x000f22000c1e1900 */
[----:B---3--:R-:W-:-:S03]  /*1df0*/  @P1 LOP3.LUT R2, R2, R23, RZ, 0x3c, !PT ;  /* 0x0000001702021212 */ /* 0x008fc600078e3cff */
[----:B------:R-:W3:Y:S01]  /*1e00*/  @P2 LDG.E R23, desc[UR6][R10.64+0x34] ;  /* 0x000034060a172981 */ /* 0x000ee2000c1e1900 */
[----:B--2---:R-:W-:-:S03]  /*1e10*/  @P1 LOP3.LUT R5, R5, R22, RZ, 0x3c, !PT ;  /* 0x0000001605051212 */ /* 0x004fc600078e3cff */
[----:B------:R-:W2:Y:S01]  /*1e20*/  @P2 LDG.E R22, desc[UR6][R10.64+0x30] ;  /* 0x000030060a162981 */ /* 0x000ea2000c1e1900 */
[----:B----4-:R-:W-:-:S03]  /*1e30*/  @P1 LOP3.LUT R4, R4, R21, RZ, 0x3c, !PT ;  /* 0x0000001504041212 */ /* 0x010fc600078e3cff */
[----:B------:R-:W4:Y:S01]  /*1e40*/  @P2 LDG.E R21, desc[UR6][R10.64+0x2c] ;  /* 0x00002c060a152981 */ /* 0x000f22000c1e1900 */
[----:B------:R-:W-:Y:S02]  /*1e50*/  @P2 LOP3.LUT R0, R0, R25, RZ, 0x3c, !PT ;  /* 0x0000001900002212 */ /* 0x000fe400078e3cff */
[----:B---3--:R-:W-:Y:S01]  /*1e60*/  @P2 LOP3.LUT R2, R2, R23, RZ, 0x3c, !PT ;  /* 0x0000001702022212 */ /* 0x008fe200078e3cff */
[----:B------:R-:W3:Y:S04]  /*1e70*/  @P3 LDG.E R25, desc[UR6][R10.64+0x3c] ;  /* 0x00003c060a193981 */ /* 0x000ee8000c1e1900 */
[----:B------:R-:W3:Y:S01]  /*1e80*/  @P3 LDG.E R23, desc[UR6][R10.64+0x48] ;  /* 0x000048060a173981 */ /* 0x000ee2000c1e1900 */
[----:B--2---:R-:W-:-:S03]  /*1e90*/  @P2 LOP3.LUT R5, R5, R22, RZ, 0x3c, !PT ;  /* 0x0000001605052212 */ /* 0x004fc600078e3cff */
[----:B------:R-:W2:Y:S01]  /*1ea0*/  @P3 LDG.E R22, desc[UR6][R10.64+0x44] ;  /* 0x000044060a163981 */ /* 0x000ea2000c1e1900 */
[----:B----4-:R-:W-:-:S03]  /*1eb0*/  @P2 LOP3.LUT R4, R4, R21, RZ, 0x3c, !PT ;  /* 0x0000001504042212 */ /* 0x010fc600078e3cff */
[----:B------:R-:W4:Y:S01]  /*1ec0*/  @P3 LDG.E R21, desc[UR6][R10.64+0x40] ;  /* 0x000040060a153981 */ /* 0x000f22000c1e1900 */
[----:B---3--:R-:W-:-:S03]  /*1ed0*/  @P3 LOP3.LUT R0, R0, R25, RZ, 0x3c, !PT ;  /* 0x0000001900003212 */ /* 0x008fc600078e3cff */
[----:B------:R-:W3:Y:S01]  /*1ee0*/  @P4 LDG.E R25, desc[UR6][R10.64+0x50] ;  /* 0x000050060a194981 */ /* 0x000ee2000c1e1900 */
[----:B------:R-:W-:-:S03]  /*1ef0*/  @P3 LOP3.LUT R2, R2, R23, RZ, 0x3c, !PT ;  /* 0x0000001702023212 */ /* 0x000fc600078e3cff */
        /* <DEDUP_REMOVED lines=13> */
[----:B------:R-:W-:Y:S02]  /*1fd0*/  @P5 LOP3.LUT R3, R3, R26, RZ, 0x3c, !PT ;  /* 0x0000001a03035212 */ /* 0x000fe400078e3cff */
[----:B---3--:R-:W-:Y:S01]  /*1fe0*/  @P5 LOP3.LUT R0, R0, R25, RZ, 0x3c, !PT ;  /* 0x0000001900005212 */ /* 0x008fe200078e3cff */
[----:B------:R-:W3:Y:S01]  /*1ff0*/  @P6 LDG.E R26, desc[UR6][R10.64+0x88] ;  /* 0x000088060a1a6981 */ /* 0x000ee2000c1e1900 */
[----:B------:R-:W-:-:S03]  /*2000*/  @P5 LOP3.LUT R2, R2, R23, RZ, 0x3c, !PT ;  /* 0x0000001702025212 */ /* 0x000fc600078e3cff */
[----:B------:R-:W3:Y:S04]  /*2010*/  @P6 LDG.E R25, desc[UR6][R10.64+0x78] ;  /* 0x000078060a196981 */ /* 0x000ee8000c1e1900 */
[----:B------:R-:W3:Y:S01]  /*2020*/  @P6 LDG.E R23, desc[UR6][R10.64+0x84] ;  /* 0x000084060a176981 */ /* 0x000ee2000c1e1900 */
[----:B--2---:R-:W-:-:S03]  /*2030*/  @P5 LOP3.LUT R5, R5, R22, RZ, 0x3c, !PT ;  /* 0x0000001605055212 */ /* 0x004fc600078e3cff */
[----:B------:R-:W2:Y:S01]  /*2040*/  @P6 LDG.E R22, desc[UR6][R10.64+0x80] ;  /* 0x000080060a166981 */ /* 0x000ea2000c1e1900 */
[----:B----4-:R-:W-:-:S03]  /*2050*/  @P5 LOP3.LUT R4, R4, R21, RZ, 0x3c, !PT ;  /* 0x0000001504045212 */ /* 0x010fc600078e3cff */
[----:B------:R-:W4:Y:S01]  /*2060*/  @P6 LDG.E R21, desc[UR6][R10.64+0x7c] ;  /* 0x00007c060a156981 */ /* 0x000f22000c1e1900 */
[----:B------:R-:W-:Y:S02]  /*2070*/  LOP3.LUT P0, RZ, R24, 0x80, RZ, 0xc0, !PT ;  /* 0x0000008018ff7812 */ /* 0x000fe4000780c0ff */
[----:B---3--:R-:W-:Y:S02]  /*2080*/  @P6 LOP3.LUT R3, R3, R26, RZ, 0x3c, !PT ;  /* 0x0000001a03036212 */ /* 0x008fe400078e3cff */
[----:B------:R-:W-:Y:S02]  /*2090*/  @P6 LOP3.LUT R0, R0, R25, RZ, 0x3c, !PT ;  /* 0x0000001900006212 */ /* 0x000fe400078e3cff */
[----:B------:R-:W-:-:S07]  /*20a0*/  @P6 LOP3.LUT R2, R2, R23, RZ, 0x3c, !PT ;  /* 0x0000001702026212 */ /* 0x000fce00078e3cff */
[----:B------:R-:W3:Y:S04]  /*20b0*/  @P0 LDG.E R25, desc[UR6][R10.64+0x8c] ;  /* 0x00008c060a190981 */ /* 0x000ee8000c1e1900 */
[----:B------:R-:W3:Y:S04]  /*20c0*/  @P0 LDG.E R23, desc[UR6][R10.64+0x98] ;  /* 0x000098060a170981 */ /* 0x000ee8000c1e1900 */
[----:B------:R-:W3:Y:S01]  /*20d0*/  @P0 LDG.E R26, desc[UR6][R10.64+0x9c] ;  /* 0x00009c060a1a0981 */ /* 0x000ee2000c1e1900 */
[----:B--2---:R-:W-:-:S03]  /*20e0*/  @P6 LOP3.LUT R5, R5, R22, RZ, 0x3c, !PT ;  /* 0x0000001605056212 */ /* 0x004fc600078e3cff */
[----:B------:R-:W2:Y:S01]  /*20f0*/  @P0 LDG.E R22, desc[UR6][R10.64+0x94] ;  /* 0x000094060a160981 */ /* 0x000ea2000c1e1900 */
[----:B----4-:R-:W-:-:S03]  /*2100*/  @P6 LOP3.LUT R4, R4, R21, RZ, 0x3c, !PT ;  /* 0x0000001504046212 */ /* 0x010fc600078e3cff */
[----:B------:R-:W4:Y:S01]  /*2110*/  @P0 LDG.E R21, desc[UR6][R10.64+0x90] ;  /* 0x000090060a150981 */ /* 0x000f22000c1e1900 */
[----:B---3--:R-:W-:Y:S02]  /*2120*/  @P0 LOP3.LUT R0, R0, R25, RZ, 0x3c, !PT ;  /* 0x0000001900000212 */ /* 0x008fe400078e3cff */
[----:B------:R-:W-:Y:S02]  /*2130*/  @P0 LOP3.LUT R2, R2, R23, RZ, 0x3c, !PT ;  /* 0x0000001702020212 */ /* 0x000fe400078e3cff */
[----:B------:R-:W-:Y:S02]  /*2140*/  @P0 LOP3.LUT R3, R3, R26, RZ, 0x3c, !PT ;  /* 0x0000001a03030212 */ /* 0x000fe400078e3cff */
[----:B--2---:R-:W-:Y:S02]  /*2150*/  @P0 LOP3.LUT R5, R5, R22, RZ, 0x3c, !PT ;  /* 0x0000001605050212 */ /* 0x004fe400078e3cff */
[----:B----4-:R-:W-:Y:S02]  /*2160*/  @P0 LOP3.LUT R4, R4, R21, RZ, 0x3c, !PT ;  /* 0x0000001504040212 */ /* 0x010fe400078e3cff */
[----:B------:R-:W-:-:S13]  /*2170*/  R2P PR, R24.B1, 0x7f ;  /* 0x0000007f18007804 */ /* 0x000fda0000001000 */
[----:B------:R-:W2:Y:S04]  /*2180*/  @P0 LDG.E R21, desc[UR6][R10.64+0xa0] ;  /* 0x0000a0060a150981 */ /* 0x000ea8000c1e1900 */
[----:B------:R-:W3:Y:S04]  /*2190*/  @P0 LDG.E R22, desc[UR6][R10.64+0xa8] ;  /* 0x0000a8060a160981 */ /* 0x000ee8000c1e1900 */
        /* <DEDUP_REMOVED lines=11> */
[----:B------:R-:W-:Y:S02]  /*2250*/  @P1 LOP3.LUT R0, R0, R25, RZ, 0x3c, !PT ;  /* 0x0000001900001212 */ /* 0x000fe400078e3cff */
[----:B---3--:R-:W-:Y:S01]  /*2260*/  @P0 LOP3.LUT R3, R3, R22, RZ, 0x3c, !PT ;  /* 0x0000001603030212 */ /* 0x008fe200078e3cff */
[----:B------:R-:W3:Y:S01]  /*2270*/  @P3 LDG.E R25, desc[UR6][R10.64+0xdc] ;  /* 0x0000dc060a193981 */ /* 0x000ee2000c1e1900 */
[----:B------:R-:W-:-:S03]  /*2280*/  LOP3.LUT P0, RZ, R24, 0x8000, RZ, 0xc0, !PT ;  /* 0x0000800018ff7812 */ /* 0x000fc6000780c0ff */
[----:B------:R-:W3:Y:S01]  /*2290*/  @P1 LDG.E R22, desc[UR6][R10.64+0xc4] ;  /* 0x0000c4060a161981 */ /* 0x000ee2000c1e1900 */
[----:B----4-:R-:W-:-:S03]  /*22a0*/  @P2 LOP3.LUT R0, R0, R23, RZ, 0x3c, !PT ;  /* 0x0000001700002212 */ /* 0x010fc600078e3cff */
[----:B------:R-:W4:Y:S04]  /*22b0*/  @P2 LDG.E R23, desc[UR6][R10.64+0xcc] ;  /* 0x0000cc060a172981 */ /* 0x000f28000c1e1900 */
[----:B------:R-:W4:Y:S01]  /*22c0*/  @P2 LDG.E R24, desc[UR6][R10.64+0xd0] ;  /* 0x0000d0060a182981 */ /* 0x000f22000c1e1900 */
[----:B--2---:R-:W-:-:S03]  /*22d0*/  @P1 LOP3.LUT R4, R4, R21, RZ, 0x3c, !PT ;  /* 0x0000001504041212 */ /* 0x004fc600078e3cff */
[----:B------:R-:W2:Y:S01]  /*22e0*/  @P1 LDG.E R21, desc[UR6][R10.64+0xc0] ;  /* 0x0000c0060a151981 */ /* 0x000ea2000c1e1900 */
[----:B------:R-:W-:Y:S02]  /*22f0*/  @P1 LOP3.LUT R5, R5, R26, RZ, 0x3c, !PT ;  /* 0x0000001a05051212 */ /* 0x000fe400078e3cff */
[----:B---3--:R-:W-:Y:S01]  /*2300*/  @P1 LOP3.LUT R3, R3, R22, RZ, 0x3c, !PT ;  /* 0x0000001603031212 */ /* 0x008fe200078e3cff */
[----:B------:R-:W3:Y:S01]  /*2310*/  @P0 LDG.E R26, desc[UR6][R10.64+0x13c] ;  /* 0x00013c060a1a0981 */ /* 0x000ee2000c1e1900 */
[----:B------:R-:W-:-:S03]  /*2320*/  @P3 LOP3.LUT R0, R0, R25, RZ, 0x3c, !PT ;  /* 0x0000001900003212 */ /* 0x000fc600078e3cff */
[----:B------:R-:W3:Y:S01]  /*2330*/  @P2 LDG.E R22, desc[UR6][R10.64+0xd8] ;  /* 0x0000d8060a162981 */ /* 0x000ee2000c1e1900 */
[----:B----4-:R-:W-:Y:S02]  /*2340*/  @P2 LOP3.LUT R4, R4, R23, RZ, 0x3c, !PT ;  /* 0x0000001704042212 */ /* 0x010fe400078e3cff */
[----:B------:R-:W-:Y:S01]  /*2350*/  @P2 LOP3.LUT R5, R5, R24, RZ, 0x3c, !PT ;  /* 0x0000001805052212 */ /* 0x000fe200078e3cff */
        /* <DEDUP_REMOVED lines=45> */
[----:B------:R-:W-:-:S04]  /*2630*/  UIADD3 UR4, UPT, UPT, UR4, 0x10, URZ ;  /* 0x0000001004047890 */ /* 0x000fc8000fffe0ff */
[----:B------:R-:W-:Y:S01]  /*2640*/  UISETP.NE.AND UP0, UPT, UR4, 0x20, UPT ;  /* 0x000000200400788c */ /* 0x000fe2000bf05270 */
[----:B---3--:R-:W-:-:S04]  /*2650*/  @P6 LOP3.LUT R3, R3, R22, RZ, 0x3c, !PT ;  /* 0x0000001603036212 */ /* 0x008fc800078e3cff */
[----:B------:R-:W-:Y:S02]  /*2660*/  @P0 LOP3.LUT R3, R3, R26, RZ, 0x3c, !PT ;  /* 0x0000001a03030212 */ /* 0x000fe400078e3cff */
[----:B----4-:R-:W-:Y:S02]  /*2670*/  @P0 LOP3.LUT R4, R4, R23, RZ, 0x3c, !PT ;  /* 0x0000001704040212 */ /* 0x010fe400078e3cff */
[----:B------:R-:W-:Y:S02]  /*2680*/  @P0 LOP3.LUT R5, R5, R24, RZ, 0x3c, !PT ;  /* 0x0000001805050212 */ /* 0x000fe400078e3cff */
[----:B--2---:R-:W-:-:S04]  /*2690*/  @P6 LOP3.LUT R2, R2, R21, RZ, 0x3c, !PT ;  /* 0x0000001502026212 */ /* 0x004fc800078e3cff */
        /* <DEDUP_REMOVED lines=8> */
.L_x_281:
[----:B------:R-:W-:Y:S05]  /*2720*/  BSYNC.RECONVERGENT B1 ;  /* 0x0000000000017941 */ /* 0x000fea0003800200 */
.L_x_280:
[C---:B------:R-:W-:Y:S01]  /*2730*/  ISETP.GT.U32.AND P0, PT, R13.reuse, 0x3, PT ;  /* 0x000000030d00780c */ /* 0x040fe20003f04070 */
[----:B------:R-:W-:Y:S01]  /*2740*/  VIADD R6, R6, 0x1 ;  /* 0x0000000106067836 */ /* 0x000fe20000000000 */
[--C-:B------:R-:W-:Y:S02]  /*2750*/  SHF.R.U64 R13, R13, 0x2, R12.reuse ;  /* 0x000000020d0d7819 */ /* 0x100fe4000000120c */
[----:B------:R-:W-:Y:S02]  /*2760*/  ISETP.GT.U32.AND.EX P0, PT, R12, RZ, PT, P0 ;  /* 0x000000ff0c00720c */ /* 0x000fe40003f04100 */
[----:B------:R-:W-:-:S11]  /*2770*/  SHF.R.U32.HI R12, RZ, 0x2, R12 ;  /* 0x00000002ff0c7819 */ /* 0x000fd6000001160c */
[----:B------:R-:W-:Y:S05]  /*2780*/  @P0 BRA `(.L_x_288) ;  /* 0xffffffd800cc0947 */ /* 0x000fea000383ffff */
.L_x_279:
[----:B------:R-:W-:Y:S05]  /*2790*/  BSYNC.RECONVERGENT B0 ;  /* 0x0000000000007941 */ /* 0x000fea0003800200 */
.L_x_278:
[----:B-----5:R-:W-:Y:S01]  /*27a0*/  FFMA R10, -R17, R17, 1 ;  /* 0x3f800000110a7423 */ /* 0x020fe20000000111 */
[----:B------:R-:W-:Y:S02]  /*27b0*/  IMAD.MOV.U32 R8, RZ, RZ, R4 ;  /* 0x000000ffff087224 */ /* 0x000fe400078e0004 */
[----:B012---:R-:W-:Y:S01]  /*27c0*/  IMAD.MOV.U32 R4, RZ, RZ, R3 ;  /* 0x000000ffff047224 */ /* 0x007fe200078e0003 */
[----:B------:R0:W1:Y:S01]  /*27d0*/  MUFU.RSQ R11, R10 ;  /* 0x0000000a000b7308 */ /* 0x0000620000001400 */
[----:B------:R-:W-:Y:S02]  /*27e0*/  VIADD R6, R10, 0xf3000000 ;  /* 0xf30000000a067836 */ /* 0x000fe40000000000 */
[----:B------:R-:W-:Y:S02]  /*27f0*/  IMAD.MOV.U32 R20, RZ, RZ, R0 ;  /* 0x000000ffff147224 */ /* 0x000fe400078e0000 */
[----:B------:R-:W-:Y:S01]  /*2800*/  IMAD.MOV.U32 R9, RZ, RZ, 0x3f800000 ;  /* 0x3f800000ff097424 */ /* 0x000fe200078e00ff */
[----:B------:R-:W-:Y:S01]  /*2810*/  ISETP.GT.U32.AND P0, PT, R6, 0x727fffff, PT ;  /* 0x727fffff0600780c */ /* 0x000fe20003f04070 */
[----:B------:R-:W-:-:S12]  /*2820*/  IMAD.MOV.U32 R6, RZ, RZ, R2 ;  /* 0x000000ffff067224 */ /* 0x000fd800078e0002 */
[----:B01----:R-:W-:Y:S05]  /*2830*/  @!P0 BRA `(.L_x_289) ;  /* 0x00000000001c8947 */ /* 0x003fea0003800000 */
[----:B------:R-:W-:Y:S01]  /*2840*/  BSSY.RECONVERGENT B0, `(.L_x_290) ;  /* 0x0000004000007945 */ /* 0x000fe20003800200 */
[----:B------:R-:W-:Y:S01]  /*2850*/  IMAD.MOV.U32 R0, RZ, RZ, R10 ;  /* 0x000000ffff007224 */ /* 0x000fe200078e000a */
[----:B------:R-:W-:-:S07]  /*2860*/  MOV R2, 0x2880 ;  /* 0x0000288000027802 */ /* 0x000fce0000000f00 */
[----:B------:R-:W-:Y:S05]  /*2870*/  CALL.REL.NOINC `($__internal_12_$__cuda_sm20_sqrt_rn_f32_slowpath) ;  /* 0x0000000800807944 */ /* 0x000fea0003c00000 */
[----:B------:R-:W-:Y:S05]  /*2880*/  BSYNC.RECONVERGENT B0 ;  /* 0x0000000000007941 */ /* 0x000fea0003800200 */
.L_x_290:
[----:B------:R-:W-:Y:S01]  /*2890*/  IMAD.MOV.U32 R10, RZ, RZ, R22 ;  /* 0x000000ffff0a7224 */ /* 0x000fe200078e0016 */
[----:B------:R-:W-:Y:S06]  /*28a0*/  BRA `(.L_x_291) ;  /* 0x0000000000107947 */ /* 0x000fec0003800000 */
.L_x_289:
[----:B------:R-:W-:Y:S01]  /*28b0*/  FMUL.FTZ R3, R10, R11 ;  /* 0x0000000b0a037220 */ /* 0x000fe20000410000 */
[----:B------:R-:W-:-:S03]  /*28c0*/  FMUL.FTZ R11, R11, 0.5 ;  /* 0x3f0000000b0b7820 */ /* 0x000fc60000410000 */
[----:B------:R-:W-:-:S04]  /*28d0*/  FFMA R10, -R3, R3, R10 ;  /* 0x00000003030a7223 */ /* 0x000fc8000000010a */
[----:B------:R-:W-:-:S07]  /*28e0*/  FFMA R10, R10, R11, R3 ;  /* 0x0000000b0a0a7223 */ /* 0x000fce0000000003 */
.L_x_291:
[----:B------:R-:W0:Y:S01]  /*28f0*/  LDC R12, c[0x0][0x3a8] ;  /* 0x0000ea00ff0c7b82 */ /* 0x000e220000000800 */
[----:B------:R-:W-:Y:S02]  /*2900*/  IMAD.MOV.U32 R13, RZ, RZ, 0x3dcccccd ;  /* 0x3dcccccdff0d7424 */ /* 0x000fe400078e00ff */
[----:B------:R-:W-:Y:S02]  /*2910*/  IMAD.MOV.U32 R19, RZ, RZ, RZ ;  /* 0x000000ffff137224 */ /* 0x000fe400078e00ff */
[----:B------:R-:W-:-:S07]  /*2920*/  IMAD.MOV.U32 R11, RZ, RZ, -0x2dfc5089 ;  /* 0xd203af77ff0b7424 */ /* 0x000fce00078e00ff */
.L_x_298:
[----:B------:R-:W-:Y:S01]  /*2930*/  SHF.R.U32.HI R3, RZ, 0x2, R20 ;  /* 0x00000002ff037819 */ /* 0x000fe20000011614 */
[----:B------:R-:W-:Y:S01]  /*2940*/  IMAD.SHL.U32 R0, R4, 0x10, RZ ;  /* 0x0000001004007824 */ /* 0x000fe200078e00ff */
[----:B------:R-:W-:Y:S01]  /*2950*/  BSSY.RECONVERGENT B0, `(.L_x_292) ;  /* 0x0000040000007945 */ /* 0x000fe20003800200 */
[----:B------:R-:W-:Y:S01]  /*2960*/  IMAD.MOV.U32 R18, RZ, RZ, R6 ;  /* 0x000000ffff127224 */ /* 0x000fe200078e0006 */
[----:B------:R-:W-:Y:S01]  /*2970*/  LOP3.LUT R3, R3, R20, RZ, 0x3c, !PT ;  /* 0x0000001403037212 */ /* 0x000fe200078e3cff */
[----:B------:R-:W-:-:S04]  /*2980*/  IMAD.MOV.U32 R21, RZ, RZ, 0x3e055027 ;  /* 0x3e055027ff157424 */ /* 0x000fc800078e00ff */
[----:B------:R-:W-:-:S05]  /*2990*/  IMAD.SHL.U32 R2, R3, 0x2, RZ ;  /* 0x0000000203027824 */ /* 0x000fca00078e00ff */
[----:B------:R-:W-:-:S04]  /*29a0*/  LOP3.LUT R3, R3, R2, R0, 0x96, !PT ;  /* 0x0000000203037212 */ /* 0x000fc800078e9600 */
[----:B------:R-:W-:Y:S01]  /*29b0*/  LOP3.LUT R6, R3, R4, RZ, 0x3c, !PT ;  /* 0x0000000403067212 */ /* 0x000fe200078e3cff */
[----:B------:R-:W-:-:S03]  /*29c0*/  IMAD.MOV.U32 R3, RZ, RZ, 0x2f800000 ;  /* 0x2f800000ff037424 */ /* 0x000fc600078e00ff */
[C---:B------:R-:W-:Y:S01]  /*29d0*/  IADD3 R0, PT, PT, R11.reuse, 0x587c5, R6 ;  /* 0x000587c50b007810 */ /* 0x040fe20007ffe006 */
[----:B------:R-:W-:-:S03]  /*29e0*/  VIADD R11, R11, 0xb0f8a ;  /* 0x000b0f8a0b0b7836 */ /* 0x000fc60000000000 */
[----:B------:R-:W-:-:S05]  /*29f0*/  I2FP.F32.U32 R0, R0 ;  /* 0x0000000000007245 */ /* 0x000fca0000201000 */
[----:B------:R-:W-:-:S05]  /*2a00*/  FFMA R0, R0, R3, 1.1641532182693481445e-10 ;  /* 0x2f00000000007423 */ /* 0x000fca0000000003 */
[----:B------:R-:W-:-:S04]  /*2a10*/  FSETP.GEU.AND P0, PT, R0, 1.175494350822287508e-38, PT ;  /* 0x008000000000780b */ /* 0x000fc80003f0e000 */
[----:B------:R-:W-:-:S09]  /*2a20*/  FSEL R20, RZ, -23, P0 ;  /* 0xc1b80000ff147808 */ /* 0x000fd20000000000 */
[----:B------:R-:W-:-:S04]  /*2a30*/  @!P0 FMUL R0, R0, 8388608 ;  /* 0x4b00000000008820 */ /* 0x000fc80000400000 */
[C---:B------:R-:W-:Y:S01]  /*2a40*/  VIADD R3, R0.reuse, 0xc0d55555 ;  /* 0xc0d5555500037836 */ /* 0x040fe20000000000 */
[----:B------:R-:W-:-:S04]  /*2a50*/  ISETP.GT.U32.AND P0, PT, R0, 0x7f7fffff, PT ;  /* 0x7f7fffff0000780c */ /* 0x000fc80003f04070 */
[----:B------:R-:W-:-:S05]  /*2a60*/  LOP3.LUT R3, R3, 0xff800000, RZ, 0xc0, !PT ;  /* 0xff80000003037812 */ /* 0x000fca00078ec0ff */
[----:B------:R-:W-:-:S04]  /*2a70*/  IMAD.IADD R2, R0, 0x1, -R3 ;  /* 0x0000000100027824 */ /* 0x000fc800078e0a03 */
        /* <DEDUP_REMOVED lines=11> */
[C---:B------:R-:W-:Y:S02]  /*2b30*/  FMUL R23, R2.reuse, R23 ;  /* 0x0000001702177220 */ /* 0x040fe40000400000 */
[----:B------:R-:W-:Y:S01]  /*2b40*/  FFMA R20, R21, 1.1920928955078125e-07, R20 ;  /* 0x3400000015147823 */ /* 0x000fe20000000014 */
[----:B------:R-:W-:Y:S02]  /*2b50*/  IMAD.MOV.U32 R21, RZ, RZ, 0x7f800000 ;  /* 0x7f800000ff157424 */ /* 0x000fe400078e00ff */
[----:B------:R-:W-:Y:S01]  /*2b60*/  FFMA R23, R2, R23, R2 ;  /* 0x0000001702177223 */ /* 0x000fe20000000002 */
[----:B------:R-:W-:Y:S01]  /*2b70*/  LOP3.LUT R3, R3, R8, RZ, 0x3c, !PT ;  /* 0x0000000803037212 */ /* 0x000fe200078e3cff */
[----:B------:R-:W-:-:S02]  /*2b80*/  IMAD.SHL.U32 R2, R6, 0x10, RZ ;  /* 0x0000001006027824 */ /* 0x000fc400078e00ff */
[----:B------:R-:W-:Y:S01]  /*2b90*/  FFMA R20, R20, 0.69314718246459960938, R23 ;  /* 0x3f31721814147823 */ /* 0x000fe20000000017 */
[C---:B------:R-:W-:Y:S01]  /*2ba0*/  @P0 FFMA R20, R0.reuse, R21, +INF ;  /* 0x7f80000000140423 */ /* 0x040fe20000000015 */
[----:B------:R-:W-:Y:S01]  /*2bb0*/  FSETP.NEU.AND P0, PT, R0, RZ, PT ;  /* 0x000000ff0000720b */ /* 0x000fe20003f0d000 */
[----:B------:R-:W-:Y:S02]  /*2bc0*/  IMAD.SHL.U32 R8, R3, 0x2, RZ ;  /* 0x0000000203087824 */ /* 0x000fe400078e00ff */
[----:B------:R-:W-:-:S03]  /*2bd0*/  FMUL R20, R20, -2 ;  /* 0xc000000014147820 */ /* 0x000fc60000400000 */
[----:B------:R-:W-:Y:S02]  /*2be0*/  LOP3.LUT R3, R3, R8, R2, 0x96, !PT ;  /* 0x0000000803037212 */ /* 0x000fe400078e9602 */
[----:B------:R-:W-:Y:S01]  /*2bf0*/  FSEL R22, R20, +INF , P0 ;  /* 0x7f80000014167808 */ /* 0x000fe20000000000 */
[----:B------:R-:W-:Y:S01]  /*2c00*/  IMAD.MOV.U32 R20, RZ, RZ, R5 ;  /* 0x000000ffff147224 */ /* 0x000fe200078e0005 */
[----:B------:R-:W-:Y:S01]  /*2c10*/  LOP3.LUT R0, R3, R6, RZ, 0x3c, !PT ;  /* 0x0000000603007212 */ /* 0x000fe200078e3cff */
[----:B------:R-:W-:Y:S01]  /*2c20*/  IMAD.MOV.U32 R3, RZ, RZ, 0x30c90fdb ;  /* 0x30c90fdbff037424 */ /* 0x000fe200078e00ff */
[----:B------:R1:W2:Y:S01]  /*2c30*/  MUFU.RSQ R23, R22 ;  /* 0x0000001600177308 */ /* 0x0002a20000001400 */
[----:B------:R-:W-:Y:S02]  /*2c40*/  VIADD R8, R22, 0xf3000000 ;  /* 0xf300000016087836 */ /* 0x000fe40000000000 */
[----:B------:R-:W-:Y:S02]  /*2c50*/  IMAD.IADD R2, R0, 0x1, R11 ;  /* 0x0000000100027824 */ /* 0x000fe400078e020b */
[----:B------:R-:W-:Y:S01]  /*2c60*/  IMAD.MOV.U32 R5, RZ, RZ, R4 ;  /* 0x000000ffff057224 */ /* 0x000fe200078e0004 */
[----:B------:R-:W-:Y:S01]  /*2c70*/  ISETP.GT.U32.AND P0, PT, R8, 0x727fffff, PT ;  /* 0x727fffff0800780c */ /* 0x000fe20003f04070 */
[----:B------:R-:W-:Y:S01]  /*2c80*/  IMAD.MOV.U32 R4, RZ, RZ, R0 ;  /* 0x000000ffff047224 */ /* 0x000fe200078e0000 */
[----:B------:R-:W-:-:S05]  /*2c90*/  I2FP.F32.U32 R2, R2 ;  /* 0x0000000200027245 */ /* 0x000fca0000201000 */
[----:B------:R-:W-:-:S06]  /*2ca0*/  FFMA R8, R2, R3, 7.314590599882819788e-10 ;  /* 0x30490fdb02087423 */ /* 0x000fcc0000000003 */
[----:B-12---:R-:W-:Y:S05]  /*2cb0*/  @!P0 BRA `(.L_x_293) ;  /* 0x0000000000148947 */ /* 0x006fea0003800000 */
[----:B------:R-:W-:Y:S01]  /*2cc0*/  IMAD.MOV.U32 R0, RZ, RZ, R22 ;  /* 0x000000ffff007224 */ /* 0x000fe200078e0016 */
[----:B------:R-:W-:-:S07]  /*2cd0*/  MOV R2, 0x2cf0 ;  /* 0x00002cf000027802 */ /* 0x000fce0000000f00 */
[----:B0-----:R-:W-:Y:S05]  /*2ce0*/  CALL.REL.NOINC `($__internal_12_$__cuda_sm20_sqrt_rn_f32_slowpath) ;  /* 0x0000000400647944 */ /* 0x001fea0003c00000 */
[----:B------:R-:W-:Y:S01]  /*2cf0*/  IMAD.MOV.U32 R21, RZ, RZ, R22 ;  /* 0x000000ffff157224 */ /* 0x000fe200078e0016 */
[----:B------:R-:W-:Y:S06]  /*2d00*/  BRA `(.L_x_294) ;  /* 0x0000000000107947 */ /* 0x000fec0003800000 */
.L_x_293:
[----:B------:R-:W-:Y:S01]  /*2d10*/  FMUL.FTZ R21, R22, R23 ;  /* 0x0000001716157220 */ /* 0x000fe20000410000 */
[----:B------:R-:W-:-:S03]  /*2d20*/  FMUL.FTZ R2, R23, 0.5 ;  /* 0x3f00000017027820 */ /* 0x000fc60000410000 */
[----:B------:R-:W-:-:S04]  /*2d30*/  FFMA R0, -R21, R21, R22 ;  /* 0x0000001515007223 */ /* 0x000fc80000000116 */
[----:B------:R-:W-:-:S07]  /*2d40*/  FFMA R21, R0, R2, R21 ;  /* 0x0000000200157223 */ /* 0x000fce0000000015 */
.L_x_294:
[----:B------:R-:W-:Y:S05]  /*2d50*/  BSYNC.RECONVERGENT B0 ;  /* 0x0000000000007941 */ /* 0x000fea0003800200 */
.L_x_292:
[----:B------:R-:W-:Y:S01]  /*2d60*/  FMUL.RZ R3, R8, 0.15915493667125701904 ;  /* 0x3e22f98308037820 */ /* 0x000fe2000040c000 */
[----:B------:R-:W-:Y:S01]  /*2d70*/  VIADD R2, R13, 0xf3000000 ;  /* 0xf30000000d027836 */ /* 0x000fe20000000000 */
[----:B------:R-:W-:Y:S01]  /*2d80*/  MUFU.RSQ R22, R13 ;  /* 0x0000000d00167308 */ /* 0x000fe20000001400 */
[----:B------:R-:W-:Y:S03]  /*2d90*/  BSSY.RECONVERGENT B0, `(.L_x_295) ;  /* 0x0000010000007945 */ /* 0x000fe60003800200 */
[----:B------:R-:W-:-:S04]  /*2da0*/  ISETP.GT.U32.AND P0, PT, R2, 0x727fffff, PT ;  /* 0x727fffff0200780c */ /* 0x000fc80003f04070 */
[----:B------:R-:W1:Y:S08]  /*2db0*/  MUFU.SIN R8, R3 ;  /* 0x0000000300087308 */ /* 0x000e700000000400 */
[----:B------:R-:W2:Y:S01]  /*2dc0*/  MUFU.COS R0, R3 ;  /* 0x0000000300007308 */ /* 0x000ea20000000000 */
[-C--:B-1----:R-:W-:Y:S01]  /*2dd0*/  FMUL R8, R8, R21.reuse ;  /* 0x0000001508087220 */ /* 0x082fe20000400000 */
[----:B--2---:R-:W-:Y:S01]  /*2de0*/  FMUL R21, R0, R21 ;  /* 0x0000001500157220 */ /* 0x004fe20000400000 */
[----:B------:R-:W-:Y:S06]  /*2df0*/  @!P0 BRA `(.L_x_296) ;  /* 0x0000000000148947 */ /* 0x000fec0003800000 */
[----:B------:R-:W-:Y:S01]  /*2e00*/  IMAD.MOV.U32 R0, RZ, RZ, R13 ;  /* 0x000000ffff007224 */ /* 0x000fe200078e000d */
[----:B------:R-:W-:-:S07]  /*2e10*/  MOV R2, 0x2e30 ;  /* 0x00002e3000027802 */ /* 0x000fce0000000f00 */
[----:B0-----:R-:W-:Y:S05]  /*2e20*/  CALL.REL.NOINC `($__internal_12_$__cuda_sm20_sqrt_rn_f32_slowpath) ;  /* 0x0000000400147944 */ /* 0x001fea0003c00000 */
[----:B------:R-:W-:Y:S01]  /*2e30*/  IMAD.MOV.U32 R0, RZ, RZ, R22 ;  /* 0x000000ffff007224 */ /* 0x000fe200078e0016 */
[----:B------:R-:W-:Y:S06]  /*2e40*/  BRA `(.L_x_297) ;  /* 0x0000000000107947 */ /* 0x000fec0003800000 */
.L_x_296:
[C---:B------:R-:W-:Y:S01]  /*2e50*/  FMUL.FTZ R0, R22.reuse, R13 ;  /* 0x0000000d16007220 */ /* 0x040fe20000410000 */
[----:B------:R-:W-:-:S03]  /*2e60*/  FMUL.FTZ R2, R22, 0.5 ;  /* 0x3f00000016027820 */ /* 0x000fc60000410000 */
[----:B------:R-:W-:-:S04]  /*2e70*/  FFMA R3, -R0, R0, R13 ;  /* 0x0000000000037223 */ /* 0x000fc8000000010d */
[----:B------:R-:W-:-:S07]  /*2e80*/  FFMA R0, R3, R2, R0 ;  /* 0x0000000203007223 */ /* 0x000fce0000000000 */
.L_x_297:
[----:B------:R-:W-:Y:S05]  /*2e90*/  BSYNC.RECONVERGENT B0 ;  /* 0x0000000000007941 */ /* 0x000fea0003800200 */
.L_x_295:
[----:B------:R-:W-:Y:S01]  /*2ea0*/  FADD R3, R16, -R13 ;  /* 0x8000000d10037221 */ /* 0x000fe20000000000 */
[----:B0-----:R-:W-:Y:S01]  /*2eb0*/  FFMA R19, R12, R12, R19 ;  /* 0x0000000c0c137223 */ /* 0x001fe20000000013 */
[----:B------:R-:W-:Y:S01]  /*2ec0*/  FMUL R2, R21, R10 ;  /* 0x0000000a15027220 */ /* 0x000fe20000400000 */
[----:B------:R-:W-:Y:S01]  /*2ed0*/  FMUL R21, R15, R0 ;  /* 0x000000000f157220 */ /* 0x000fe20000400000 */
[----:B------:R-:W-:Y:S02]  /*2ee0*/  FMUL R3, R14, R3 ;  /* 0x000000030e037220 */ /* 0x000fe40000400000 */
[----:B------:R-:W-:Y:S01]  /*2ef0*/  FSETP.GEU.AND P0, PT, R19, 1, PT ;  /* 0x3f8000001300780b */ /* 0x000fe20003f0e000 */
[-C--:B------:R-:W-:Y:S01]  /*2f00*/  FMUL R21, R21, R12.reuse ;  /* 0x0000000c15157220 */ /* 0x080fe20000400000 */
[----:B------:R-:W-:Y:S01]  /*2f10*/  FMUL R22, R3, R12 ;  /* 0x0000000c03167220 */ /* 0x000fe20000400000 */
[----:B------:R-:W-:Y:S01]  /*2f20*/  FMUL R3, R0, R9 ;  /* 0x0000000900037220 */ /* 0x000fe20000400000 */
[----:B------:R-:W-:-:S02]  /*2f30*/  FFMA R2, R17, R8, R2 ;  /* 0x0000000811027223 */ /* 0x000fc40000000002 */
[-C--:B------:R-:W-:Y:S01]  /*2f40*/  FFMA R13, R22, R12.reuse, R13 ;  /* 0x0000000c160d7223 */ /* 0x080fe2000000000d */
[----:B------:R-:W-:-:S03]  /*2f50*/  FMUL R0, R3, R12 ;  /* 0x0000000c03007220 */ /* 0x000fc60000400000 */
[----:B------:R-:W-:Y:S01]  /*2f60*/  FFMA R13, R8, R21, R13 ;  /* 0x00000015080d7223 */ /* 0x000fe2000000000d */
[----:B------:R-:W-:Y:S01]  /*2f70*/  FFMA R9, R0, R2, R9 ;  /* 0x0000000200097223 */ /* 0x000fe20000000009 */
[----:B------:R-:W-:Y:S02]  /*2f80*/  IMAD.MOV.U32 R8, RZ, RZ, R18 ;  /* 0x000000ffff087224 */ /* 0x000fe400078e0012 */
[----:B------:R-:W-:Y:S01]  /*2f90*/  FADD R13, |R13|, -RZ ;  /* 0x800000ff0d0d7221 */ /* 0x000fe20000000200 */
[----:B------:R-:W-:Y:S06]  /*2fa0*/  @!P0 BRA `(.L_x_298) ;  /* 0xfffffff800608947 */ /* 0x000fec000383ffff */
[----:B------:R-:W0:Y:S01]  /*2fb0*/  S2R R6, SR_TID.X ;  /* 0x0000000000067919 */ /* 0x000e220000002100 */
[----:B------:R-:W1:Y:S01]  /*2fc0*/  S2UR UR5, SR_CgaCtaId ;  /* 0x00000000000579c3 */ /* 0x000e620000008800 */
[----:B------:R-:W-:Y:S01]  /*2fd0*/  UMOV UR4, 0x400 ;  /* 0x0000040000047882 */ /* 0x000fe20000000000 */
[----:B------:R-:W-:Y:S01]  /*2fe0*/  FADD R9, R9, -1 ;  /* 0xbf80000009097421 */ /* 0x000fe20000000000 */
[----:B------:R-:W-:-:S04]  /*2ff0*/  UISETP.GE.U32.AND UP0, UPT, UR8, 0x2, UPT ;  /* 0x000000020800788c */ /* 0x000fc8000bf06070 */
[----:B------:R-:W-:Y:S01]  /*3000*/  FMNMX R9, RZ, R9, !PT ;  /* 0x00000009ff097209 */ /* 0x000fe20007800000 */
[----:B-1----:R-:W-:-:S06]  /*3010*/  ULEA UR4, UR5, UR4, 0x18 ;  /* 0x0000000405047291 */ /* 0x002fcc000f8ec0ff */
[C---:B0-----:R-:W-:Y:S02]  /*3020*/  LEA R0, R6.reuse, UR4, 0x2 ;  /* 0x0000000406007c11 */ /* 0x041fe4000f8e10ff */
[----:B------:R-:W-:-:S03]  /*3030*/  ISETP.NE.AND P1, PT, R6, RZ, PT ;  /* 0x000000ff0600720c */ /* 0x000fc60003f25270 */
[----:B------:R0:W-:Y:S01]  /*3040*/  STS [R0], R9 ;  /* 0x0000000900007388 */ /* 0x0001e20000000800 */
[----:B------:R-:W-:Y:S06]  /*3050*/  BAR.SYNC.DEFER_BLOCKING 0x0 ;  /* 0x0000000000007b1d */ /* 0x000fec0000010000 */
[----:B------:R-:W-:Y:S05]  /*3060*/  BRA.U !UP0, `(.L_x_299) ;  /* 0x0000000108307547 */ /* 0x000fea000b800000 */
[----:B------:R-:W-:-:S07]  /*3070*/  IMAD.U32 R2, RZ, RZ, UR8 ;  /* 0x00000008ff027e24 */ /* 0x000fce000f8e00ff */
.L_x_300:
[----:B0-----:R-:W-:-:S04]  /*3080*/  SHF.R.U32.HI R9, RZ, 0x1, R2 ;  /* 0x00000001ff097819 */ /* 0x001fc80000011602 */
[----:B------:R-:W-:-:S13]  /*3090*/  ISETP.GE.U32.AND P0, PT, R6, R9, PT ;  /* 0x000000090600720c */ /* 0x000fda0003f06070 */
[----:B------:R-:W-:Y:S01]  /*30a0*/  @!P0 IMAD R3, R9, 0x4, R0 ;  /* 0x0000000409038824 */ /* 0x000fe200078e0200 */
[----:B------:R-:W-:Y:S05]  /*30b0*/  @!P0 LDS R4, [R0] ;  /* 0x0000000000048984 */ /* 0x000fea0000000800 */
[----:B------:R-:W0:Y:S02]  /*30c0*/  @!P0 LDS R3, [R3] ;  /* 0x0000000003038984 */ /* 0x000e240000000800 */
[----:B0-----:R-:W-:-:S05]  /*30d0*/  @!P0 FADD R5, R3, R4 ;  /* 0x0000000403058221 */ /* 0x001fca0000000000 */
[----:B------:R1:W-:Y:S01]  /*30e0*/  @!P0 STS [R0], R5 ;  /* 0x0000000500008388 */ /* 0x0003e20000000800 */
[----:B------:R-:W-:Y:S01]  /*30f0*/  BAR.SYNC.DEFER_BLOCKING 0x0 ;  /* 0x0000000000007b1d */ /* 0x000fe20000010000 */
[----:B------:R-:W-:Y:S01]  /*3100*/  ISETP.GT.U32.AND P0, PT, R2, 0x3, PT ;  /* 0x000000030200780c */ /* 0x000fe20003f04070 */
[----:B------:R-:W-:-:S12]  /*3110*/  IMAD.MOV.U32 R2, RZ, RZ, R9 ;  /* 0x000000ffff027224 */ /* 0x000fd800078e0009 */
[----:B-1----:R-:W-:Y:S05]  /*3120*/  @P0 BRA `(.L_x_300) ;  /* 0xfffffffc00d40947 */ /* 0x002fea000383ffff */
.L_x_299:
[----:B------:R-:W-:Y:S05]  /*3130*/  @P1 EXIT ;  /* 0x000000000000194d */ /* 0x000fea0003800000 */
[----:B------:R-:W1:Y:S01]  /*3140*/  S2UR UR5, SR_CgaCtaId ;  /* 0x00000000000579c3 */ /* 0x000e620000008800 */
[----:B------:R-:W-:Y:S01]  /*3150*/  UMOV UR4, 0x400 ;  /* 0x0000040000047882 */ /* 0x000fe20000000000 */
[----:B------:R-:W-:-:S04]  /*3160*/  I2FP.F32.U32 R3, UR8 ;  /* 0x0000000800037c45 */ /* 0x000fc80008201000 */
[----:B------:R-:W2:Y:S02]  /*3170*/  MUFU.RCP R2, R3 ;  /* 0x0000000300027308 */ /* 0x000ea40000001000 */
[----:B--2---:R-:W-:Y:S01]  /*3180*/  FFMA R5, -R3, R2, 1 ;  /* 0x3f80000003057423 */ /* 0x004fe20000000102 */
[----:B-1----:R-:W-:-:S03]  /*3190*/  ULEA UR4, UR5, UR4, 0x18 ;  /* 0x0000000405047291 */ /* 0x002fc6000f8ec0ff */
[----:B------:R-:W-:-:S06]  /*31a0*/  FFMA R5, R2, R5, R2 ;  /* 0x0000000502057223 */ /* 0x000fcc0000000002 */
[----:B0-----:R-:W0:Y:S02]  /*31b0*/  LDS R0, [UR4] ;  /* 0x00000004ff007984 */ /* 0x001e240008000800 */
[----:B0-----:R-:W0:Y:S01]  /*31c0*/  FCHK P0, R0, R3 ;  /* 0x0000000300007302 */ /* 0x001e220000000000 */
[----:B------:R-:W-:-:S04]  /*31d0*/  FFMA R2, R0, R5, RZ ;  /* 0x0000000500027223 */ /* 0x000fc800000000ff */
[----:B------:R-:W-:-:S04]  /*31e0*/  FFMA R4, -R3, R2, R0 ;  /* 0x0000000203047223 */ /* 0x000fc80000000100 */
[----:B------:R-:W-:Y:S01]  /*31f0*/  FFMA R5, R5, R4, R2 ;  /* 0x0000000405057223 */ /* 0x000fe20000000002 */
[----:B0-----:R-:W-:Y:S06]  /*3200*/  @!P0 BRA `(.L_x_301) ;  /* 0x00000000000c8947 */ /* 0x001fec0003800000 */
[----:B------:R-:W-:-:S07]  /*3210*/  MOV R2, 0x3230 ;  /* 0x0000323000027802 */ /* 0x000fce0000000f00 */
[----:B------:R-:W-:Y:S05]  /*3220*/  CALL.REL.NOINC `($__internal_13_$__cuda_sm3x_div_rn_noftz_f32_slowpath) ;  /* 0x0000000000687944 */ /* 0x000fea0003c00000 */
[----:B------:R-:W-:-:S07]  /*3230*/  IMAD.MOV.U32 R5, RZ, RZ, R0 ;  /* 0x000000ffff057224 */ /* 0x000fce00078e0000 */
.L_x_301:
[----:B------:R-:W0:Y:S02]  /*3240*/  LDC.64 R2, c[0x0][0x380] ;  /* 0x0000e000ff027b82 */ /* 0x000e240000000a00 */
[----:B0-----:R-:W-:-:S05]  /*3250*/  IMAD.WIDE.U32 R2, R7, 0x4, R2 ;  /* 0x0000000407027825 */ /* 0x001fca00078e0002 */
[----:B------:R-:W-:Y:S01]  /*3260*/  STG.E desc[UR6][R2.64], R5 ;  /* 0x0000000502007986 */ /* 0x000fe2000c101906 */
[----:B------:R-:W-:Y:S05]  /*3270*/  EXIT ;  /* 0x000000000000794d */ /* 0x000fea0003800000 */
        .weak           $__internal_12_$__cuda_sm20_sqrt_rn_f32_slowpath
        .type           $__internal_12_$__cuda_sm20_sqrt_rn_f32_slowpath,@function
        .size           $__internal_12_$__cuda_sm20_sqrt_rn_f32_slowpath,($__internal_13_$__cuda_sm3x_div_rn_noftz_f32_slowpath - $__internal_12_$__cuda_sm20_sqrt_rn_f32_slowpath)
$__internal_12_$__cuda_sm20_sqrt_rn_f32_slowpath:
        /* <DEDUP_REMOVED lines=13> */
[----:B------:R-:W-:-:S03]  /*3350*/  @P0 FMUL.FTZ R23, R23, 0.5 ;  /* 0x3f00000017170820 */ /* 0x000fc60000410000 */
[----:B------:R-:W-:-:S04]  /*3360*/  @P0 FADD.FTZ R22, -R3, -RZ ;  /* 0x800000ff03160221 */ /* 0x000fc80000010100 */
[----:B------:R-:W-:Y:S01]  /*3370*/  @P0 FFMA R26, R3, R22, R24 ;  /* 0x00000016031a0223 */ /* 0x000fe20000000018 */
[----:B------:R-:W-:-:S03]  /*3380*/  @!P0 IMAD.MOV.U32 R22, RZ, RZ, R0 ;  /* 0x000000ffff168224 */ /* 0x000fc600078e0000 */
[----:B------:R-:W-:-:S04]  /*3390*/  @P0 FFMA R23, R26, R23, R3 ;  /* 0x000000171a170223 */ /* 0x000fc80000000003 */
[----:B------:R-:W-:-:S07]  /*33a0*/  @P0 FMUL.FTZ R22, R23, 2.3283064365386962891e-10 ;  /* 0x2f80000017160820 */ /* 0x000fce0000410000 */
.L_x_302:
[----:B------:R-:W-:-:S04]  /*33b0*/  IMAD.MOV.U32 R3, RZ, RZ, 0x0 ;  /* 0x00000000ff037424 */ /* 0x000fc800078e00ff */
[----:B------:R-:W-:Y:S05]  /*33c0*/  RET.REL.NODEC R2 `(_Z5eulerPfS_S_S_S_f) ;  /* 0xffffffcc020c7950 */ /* 0x000fea0003c3ffff */
        .weak           $__internal_13_$__cuda_sm3x_div_rn_noftz_f32_slowpath
        .type           $__internal_13_$__cuda_sm3x_div_rn_noftz_f32_slowpath,@function
        .size           $__internal_13_$__cuda_sm3x_div_rn_noftz_f32_slowpath,(.L_x_325 - $__internal_13_$__cuda_sm3x_div_rn_noftz_f32_slowpath)
$__internal_13_$__cuda_sm3x_div_rn_noftz_f32_slowpath:
[--C-:B------:R-:W-:Y:S01]  /*33d0*/  SHF.R.U32.HI R5, RZ, 0x17, R3.reuse ;  /* 0x00000017ff057819 */ /* 0x100fe20000011603 */
[--C-:B------:R-:W-:Y:S01]  /*33e0*/  IMAD.MOV.U32 R6, RZ, RZ, R0.reuse ;  /* 0x000000ffff067224 */ /* 0x100fe200078e0000 */
[----:B------:R-:W-:Y:S01]  /*33f0*/  SHF.R.U32.HI R4, RZ, 0x17, R0 ;  /* 0x00000017ff047819 */ /* 0x000fe20000011600 */
[----:B------:R-:W-:Y:S01]  /*3400*/  IMAD.MOV.U32 R9, RZ, RZ, R3 ;  /* 0x000000ffff097224 */ /* 0x000fe200078e0003 */
        /* <DEDUP_REMOVED lines=31> */
.L_x_303:
[----:B------:R-:W-:Y:S01]  /*3600*/  LEA R0, R5, 0xc0800000, 0x17 ;  /* 0xc080000005007811 */ /* 0x000fe200078eb8ff */
[----:B------:R-:W-:-:S04]  /*3610*/  VIADD R4, R4, 0xffffff81 ;  /* 0xffffff8104047836 */ /* 0x000fc80000000000 */
[----:B------:R-:W-:Y:S01]  /*3620*/  IMAD.IADD R9, R9, 0x1, -R0 ;  /* 0x0000000109097824 */ /* 0x000fe200078e0a00 */
[C---:B------:R-:W-:Y:S01]  /*3630*/  IADD3 R5, PT, PT, R4.reuse, 0x7f, -R5 ;  /* 0x0000007f04057810 */ /* 0x040fe20007ffe805 */
[----:B------:R-:W-:Y:S02]  /*3640*/  IMAD R0, R4, -0x800000, R6 ;  /* 0xff80000004007824 */ /* 0x000fe400078e0206 */
[----:B------:R-:W0:Y:S01]  /*3650*/  MUFU.RCP R3, R9 ;  /* 0x0000000900037308 */ /* 0x000e220000001000 */
[----:B------:R-:W-:Y:S01]  /*3660*/  FADD.FTZ R11, -R9, -RZ ;  /* 0x800000ff090b7221 */ /* 0x000fe20000010100 */
[----:B------:R-:W-:-:S03]  /*3670*/  IMAD.IADD R5, R5, 0x1, R8 ;  /* 0x0000000105057824 */ /* 0x000fc600078e0208 */
        /* <DEDUP_REMOVED lines=21> */
[-CC-:B------:R-:W-:Y:S01]  /*37d0*/  FFMA.RM R4, R10, R6.reuse, R13.reuse ;  /* 0x000000060a047223 */ /* 0x180fe2000000400d */
[C---:B------:R-:W-:Y:S02]  /*37e0*/  ISETP.NE.AND P2, PT, R8.reuse, RZ, PT ;  /* 0x000000ff0800720c */ /* 0x040fe40003f45270 */
[----:B------:R-:W-:Y:S02]  /*37f0*/  ISETP.NE.AND P1, PT, R8, RZ, PT ;  /* 0x000000ff0800720c */ /* 0x000fe40003f25270 */
[----:B------:R-:W-:Y:S01]  /*3800*/  LOP3.LUT R5, R3, 0x7fffff, RZ, 0xc0, !PT ;  /* 0x007fffff03057812 */ /* 0x000fe200078ec0ff */
[----:B------:R-:W-:Y:S01]  /*3810*/  FFMA.RP R3, R10, R6, R13 ;  /* 0x000000060a037223 */ /* 0x000fe2000000800d */
[----:B------:R-:W-:Y:S02]  /*3820*/  VIADD R6, R8, 0x20 ;  /* 0x0000002008067836 */ /* 0x000fe40000000000 */
[----:B------:R-:W-:Y:S01]  /*3830*/  LOP3.LUT R5, R5, 0x800000, RZ, 0xfc, !PT ;  /* 0x0080000005057812 */ /* 0x000fe200078efcff */
[----:B------:R-:W-:Y:S01]  /*3840*/  IMAD.MOV R8, RZ, RZ, -R8 ;  /* 0x000000ffff087224 */ /* 0x000fe200078e0a08 */
[----:B------:R-:W-:-:S02]  /*3850*/  FSETP.NEU.FTZ.AND P0, PT, R3, R4, PT ;  /* 0x000000040300720b */ /* 0x000fc40003f1d000 */
[----:B------:R-:W-:Y:S02]  /*3860*/  SHF.L.U32 R6, R5, R6, RZ ;  /* 0x0000000605067219 */ /* 0x000fe400000006ff */
[----:B------:R-:W-:Y:S02]  /*3870*/  SEL R4, R8, RZ, P2 ;  /* 0x000000ff08047207 */ /* 0x000fe40001000000 */
[----:B------:R-:W-:Y:S02]  /*3880*/  ISETP.NE.AND P1, PT, R6, RZ, P1 ;  /* 0x000000ff0600720c */ /* 0x000fe40000f25270 */
[----:B------:R-:W-:Y:S02]  /*3890*/  SHF.R.U32.HI R4, RZ, R4, R5 ;  /* 0x00000004ff047219 */ /* 0x000fe40000011605 */
[----:B------:R-:W-:Y:S02]  /*38a0*/  PLOP3.LUT P0, PT, P0, P1, PT, 0xf8, 0x8f ;  /* 0x00000000008f781c */ /* 0x000fe40000703f70 */
[----:B------:R-:W-:-:S02]  /*38b0*/  SHF.R.U32.HI R6, RZ, 0x1, R4 ;  /* 0x00000001ff067819 */ /* 0x000fc40000011604 */
[----:B------:R-:W-:-:S04]  /*38c0*/  SEL R3, RZ, 0x1, !P0 ;  /* 0x00000001ff037807 */ /* 0x000fc80004000000 */
[----:B------:R-:W-:-:S04]  /*38d0*/  LOP3.LUT R3, R3, 0x1, R6, 0xf8, !PT ;  /* 0x0000000103037812 */ /* 0x000fc800078ef806 */
[----:B------:R-:W-:-:S05]  /*38e0*/  LOP3.LUT R3, R3, R4, RZ, 0xc0, !PT ;  /* 0x0000000403037212 */ /* 0x000fca00078ec0ff */
[----:B------:R-:W-:-:S05]  /*38f0*/  IMAD.IADD R3, R6, 0x1, R3 ;  /* 0x0000000106037824 */ /* 0x000fca00078e0203 */
[----:B------:R-:W-:Y:S01]  /*3900*/  LOP3.LUT R0, R3, R0, RZ, 0xfc, !PT ;  /* 0x0000000003007212 */ /* 0x000fe200078efcff */
[----:B------:R-:W-:Y:S06]  /*3910*/  BRA `(.L_x_310) ;  /* 0x0000000000347947 */ /* 0x000fec0003800000 */
.L_x_309:
[----:B------:R-:W-:-:S04]  /*3920*/  LOP3.LUT R0, R0, 0x80000000, RZ, 0xc0, !PT ;  /* 0x8000000000007812 */ /* 0x000fc800078ec0ff */
[----:B------:R-:W-:Y:S01]  /*3930*/  LOP3.LUT R0, R0, 0x7f800000, RZ, 0xfc, !PT ;  /* 0x7f80000000007812 */ /* 0x000fe200078efcff */
[----:B------:R-:W-:Y:S06]  /*3940*/  BRA `(.L_x_310) ;  /* 0x0000000000287947 */ /* 0x000fec0003800000 */
.L_x_308:
[----:B------:R-:W-:Y:S01]  /*3950*/  IMAD R0, R5, 0x800000, R0 ;  /* 0x0080000005007824 */ /* 0x000fe200078e0200 */
[----:B------:R-:W-:Y:S06]  /*3960*/  BRA `(.L_x_310) ;  /* 0x0000000000207947 */ /* 0x000fec0003800000 */
.L_x_307:
[----:B------:R-:W-:-:S04]  /*3970*/  LOP3.LUT R0, R9, 0x80000000, R6, 0x48, !PT ;  /* 0x8000000009007812 */ /* 0x000fc800078e4806 */
[----:B------:R-:W-:Y:S01]  /*3980*/  LOP3.LUT R0, R0, 0x7f800000, RZ, 0xfc, !PT ;  /* 0x7f80000000007812 */ /* 0x000fe200078efcff */
[----:B------:R-:W-:Y:S06]  /*3990*/  BRA `(.L_x_310) ;  /* 0x0000000000147947 */ /* 0x000fec0003800000 */
.L_x_306:
[----:B------:R-:W-:Y:S01]  /*39a0*/  LOP3.LUT R0, R9, 0x80000000, R6, 0x48, !PT ;  /* 0x8000000009007812 */ /* 0x000fe200078e4806 */
[----:B------:R-:W-:Y:S06]  /*39b0*/  BRA `(.L_x_310) ;  /* 0x00000000000c7947 */ /* 0x000fec0003800000 */
.L_x_305:
[----:B------:R-:W0:Y:S01]  /*39c0*/  MUFU.RSQ R0, -QNAN ;  /* 0xffc0000000007908 */ /* 0x000e220000001400 */
[----:B------:R-:W-:Y:S05]  /*39d0*/  BRA `(.L_x_310) ;  /* 0x0000000000047947 */ /* 0x000fea0003800000 */
.L_x_304:
[----:B------:R-:W-:-:S07]  /*39e0*/  FADD.FTZ R0, R0, R3 ;  /* 0x0000000300007221 */ /* 0x000fce0000010000 */
.L_x_310:
[----:B------:R-:W-:-:S04]  /*39f0*/  IMAD.MOV.U32 R3, RZ, RZ, 0x0 ;  /* 0x00000000ff037424 */ /* 0x000fc800078e00ff */
[----:B0-----:R-:W-:Y:S05]  /*3a00*/  RET.REL.NODEC R2 `(_Z5eulerPfS_S_S_S_f) ;  /* 0xffffffc4027c7950 */ /* 0x001fea0003c3ffff */
.L_x_311:
        /* <DEDUP_REMOVED lines=15> */
.L_x_325:


//--------------------- .nv.global.init           --------------------------
	.section	.nv.global.init,"aw",@progbits
	.align	4
.nv.global.init:
	.type		mrg32k3aM1SubSeq,@object
	.size		mrg32k3aM1SubSeq,(mrg32k3aM2SubSeq - mrg32k3aM1SubSeq)
mrg32k3aM1SubSeq:
        /*0000*/ 	.byte	0x0b, 0xcc, 0xee, 0x04, 0x73, 0x29, 0x8b, 0x6f, 0xf6, 0x53, 0x03, 0xf6, 0x23, 0xf6, 0xea, 0xda
        /* <DEDUP_REMOVED lines=125> */
	.type		mrg32k3aM2SubSeq,@object
	.size		mrg32k3aM2SubSeq,(mrg32k3aM1 - mrg32k3aM2SubSeq)
mrg32k3aM2SubSeq:
        /* <DEDUP_REMOVED lines=126> */
	.type		mrg32k3aM1,@object
	.size		mrg32k3aM1,(mrg32k3aM1Seq - mrg32k3aM1)
mrg32k3aM1:
        /* <DEDUP_REMOVED lines=144> */
	.type		mrg32k3aM1Seq,@object
	.size		mrg32k3aM1Seq,(mrg32k3aM2 - mrg32k3aM1Seq)
mrg32k3aM1Seq:
        /* <DEDUP_REMOVED lines=144> */
	.type		mrg32k3aM2,@object
	.size		mrg32k3aM2,(mrg32k3aM2Seq - mrg32k3aM2)
mrg32k3aM2:
        /* <DEDUP_REMOVED lines=144> */
	.type		mrg32k3aM2Seq,@object
	.size		mrg32k3aM2Seq,(precalc_xorwow_matrix - mrg32k3aM2Seq)
mrg32k3aM2Seq:
        /* <DEDUP_REMOVED lines=144> */
	.type		precalc_xorwow_matrix,@object
	.size		precalc_xorwow_matrix,(precalc_xorwow_offset_matrix - precalc_xorwow_matrix)
precalc_xorwow_matrix:
        /* <DEDUP_REMOVED lines=6400> */
	.type		precalc_xorwow_offset_matrix,@object
	.size		precalc_xorwow_offset_matrix,(.L_1 - precalc_xorwow_offset_matrix)
precalc_xorwow_offset_matrix:
        /* <DEDUP_REMOVED lines=6400> */
.L_1:


//--------------------- .nv.shared._Z6almostPfS_S_S_S_f --------------------------
	.section	.nv.shared._Z6almostPfS_S_S_S_f,"aw",@nobits
	.sectionflags	@""
	.align	16
	.zero		1024


//--------------------- .nv.shared.reserved.0     --------------------------
	.section	.nv.shared.reserved.0,"aw",@nobits
	.weak		__nv_reservedSMEM_offset_0_alias
	.size		__nv_reservedSMEM_offset_0_alias, 0, 64
	.other		__nv_reservedSMEM_offset_0_alias,@"STO_CUDA_RESERVED_SHARED STV_DEFAULT"
__nv_reservedSMEM_offset_0_alias:
	.zero		0
	.zero		64


//--------------------- .nv.shared._Z5exactPfS_S_S_S_f --------------------------
	.section	.nv.shared._Z5exactPfS_S_S_S_f,"aw",@nobits
	.sectionflags	@""
	.align	16
	.zero		1024


//--------------------- .nv.shared._Z9testGammaffPf --------------------------
	.section	.nv.shared._Z9testGammaffPf,"aw",@nobits
	.sectionflags	@""
	.align	16
	.zero		1024


//--------------------- .nv.shared._Z5eulerPfS_S_S_S_f --------------------------
	.section	.nv.shared._Z5eulerPfS_S_S_S_f,"aw",@nobits
	.sectionflags	@""
	.align	16
	.zero		1024


//--------------------- .nv.constant0._Z6almostPfS_S_S_S_f --------------------------
	.section	.nv.constant0._Z6almostPfS_S_S_S_f,"a",@progbits
	.sectionflags	@""
	.align	4
.nv.constant0._Z6almostPfS_S_S_S_f:
	.zero		940


//--------------------- .nv.constant0._Z5exactPfS_S_S_S_f --------------------------
	.section	.nv.constant0._Z5exactPfS_S_S_S_f,"a",@progbits
	.sectionflags	@""
	.align	4
.nv.constant0._Z5exactPfS_S_S_S_f:
	.zero		940


//--------------------- .nv.constant0._Z9testGammaffPf --------------------------
	.section	.nv.constant0._Z9testGammaffPf,"a",@progbits
	.sectionflags	@""
	.align	4
.nv.constant0._Z9testGammaffPf:
	.zero		912


//--------------------- .nv.constant0._Z5eulerPfS_S_S_S_f --------------------------
	.section	.nv.constant0._Z5eulerPfS_S_S_S_f,"a",@progbits
	.sectionflags	@""
	.align	4
.nv.constant0._Z5eulerPfS_S_S_S_f:
	.zero		940


//--------------------- SYMBOLS --------------------------

	.type		.nv.reservedSmem.offset0,@object
	.size		.nv.reservedSmem.offset0,0x4
	.type		.nv.reservedSmem.cap,@object
	.size		.nv.reservedSmem.cap,0x4
